	.headerflags	@"EF_CUDA_TEXMODE_UNIFIED EF_CUDA_64BIT_ADDRESS EF_CUDA_SM86 EF_CUDA_VIRTUAL_SM(EF_CUDA_SM86)"
	.elftype	@"ET_EXEC"


//--------------------- .nv.info                  --------------------------
	.section	.nv.info,"",@"SHT_CUDA_INFO"
	.align	4


	//----- nvinfo : EIATTR_REGCOUNT
	.align		4
        /*0000*/ 	.byte	0x04, 0x2f
        /*0002*/ 	.short	(.L_1 - .L_0)
	.align		4
.L_0:
        /*0004*/ 	.word	index@(tvmgen_default_fused_nn_global_avg_pool2d_kernel_1)
        /*0008*/ 	.word	0x0000000a


	//----- nvinfo : EIATTR_FRAME_SIZE
	.align		4
.L_1:
        /*000c*/ 	.byte	0x04, 0x11
        /*000e*/ 	.short	(.L_3 - .L_2)
	.align		4
.L_2:
        /*0010*/ 	.word	index@(tvmgen_default_fused_nn_global_avg_pool2d_kernel_1)
        /*0014*/ 	.word	0x00000000


	//----- nvinfo : EIATTR_REGCOUNT
	.align		4
.L_3:
        /*0018*/ 	.byte	0x04, 0x2f
        /*001a*/ 	.short	(.L_5 - .L_4)
	.align		4
.L_4:
        /*001c*/ 	.word	index@(tvmgen_default_fused_nn_conv2d_add_nn_relu_4_kernel)
        /*0020*/ 	.word	0x00000038


	//----- nvinfo : EIATTR_FRAME_SIZE
	.align		4
.L_5:
        /*0024*/ 	.byte	0x04, 0x11
        /*0026*/ 	.short	(.L_7 - .L_6)
	.align		4
.L_6:
        /*0028*/ 	.word	index@(tvmgen_default_fused_nn_conv2d_add_nn_relu_4_kernel)
        /*002c*/ 	.word	0x00000000


	//----- nvinfo : EIATTR_REGCOUNT
	.align		4
.L_7:
        /*0030*/ 	.byte	0x04, 0x2f
        /*0032*/ 	.short	(.L_9 - .L_8)
	.align		4
.L_8:
        /*0034*/ 	.word	index@(tvmgen_default_fused_nn_conv2d_add_2_kernel)
        /*0038*/ 	.word	0x00000038


	//----- nvinfo : EIATTR_FRAME_SIZE
	.align		4
.L_9:
        /*003c*/ 	.byte	0x04, 0x11
        /*003e*/ 	.short	(.L_11 - .L_10)
	.align		4
.L_10:
        /*0040*/ 	.word	index@(tvmgen_default_fused_nn_conv2d_add_2_kernel)
        /*0044*/ 	.word	0x00000000


	//----- nvinfo : EIATTR_REGCOUNT
	.align		4
.L_11:
        /*0048*/ 	.byte	0x04, 0x2f
        /*004a*/ 	.short	(.L_13 - .L_12)
	.align		4
.L_12:
        /*004c*/ 	.word	index@(tvmgen_default_fused_nn_conv2d_add_nn_relu_3_kernel)
        /*0050*/ 	.word	0x00000038


	//----- nvinfo : EIATTR_FRAME_SIZE
	.align		4
.L_13:
        /*0054*/ 	.byte	0x04, 0x11
        /*0056*/ 	.short	(.L_15 - .L_14)
	.align		4
.L_14:
        /*0058*/ 	.word	index@(tvmgen_default_fused_nn_conv2d_add_nn_relu_3_kernel)
        /*005c*/ 	.word	0x00000000


	//----- nvinfo : EIATTR_REGCOUNT
	.align		4
.L_15:
        /*0060*/ 	.byte	0x04, 0x2f
        /*0062*/ 	.short	(.L_17 - .L_16)
	.align		4
.L_16:
        /*0064*/ 	.word	index@(tvmgen_default_fused_nn_contrib_conv2d_winograd_without_weight_transform_add_nn_relu_2_kernel)
        /*0068*/ 	.word	0x00000026


	//----- nvinfo : EIATTR_FRAME_SIZE
	.align		4
.L_17:
        /*006c*/ 	.byte	0x04, 0x11
        /*006e*/ 	.short	(.L_19 - .L_18)
	.align		4
.L_18:
        /*0070*/ 	.word	index@(tvmgen_default_fused_nn_contrib_conv2d_winograd_without_weight_transform_add_nn_relu_2_kernel)
        /*0074*/ 	.word	0x00000000


	//----- nvinfo : EIATTR_REGCOUNT
	.align		4
.L_19:
        /*0078*/ 	.byte	0x04, 0x2f
        /*007a*/ 	.short	(.L_21 - .L_20)
	.align		4
.L_20:
        /*007c*/ 	.word	index@(tvmgen_default_fused_nn_conv2d_add_nn_relu_11_kernel)
        /*0080*/ 	.word	0x00000028


	//----- nvinfo : EIATTR_FRAME_SIZE
	.align		4
.L_21:
        /*0084*/ 	.byte	0x04, 0x11
        /*0086*/ 	.short	(.L_23 - .L_22)
	.align		4
.L_22:
        /*0088*/ 	.word	index@(tvmgen_default_fused_nn_conv2d_add_nn_relu_11_kernel)
        /*008c*/ 	.word	0x00000000


	//----- nvinfo : EIATTR_REGCOUNT
	.align		4
.L_23:
        /*0090*/ 	.byte	0x04, 0x2f
        /*0092*/ 	.short	(.L_25 - .L_24)
	.align		4
.L_24:
        /*0094*/ 	.word	index@(tvmgen_default_fused_nn_conv2d_add_nn_relu_kernel)
        /*0098*/ 	.word	0x0000005d


	//----- nvinfo : EIATTR_FRAME_SIZE
	.align		4
.L_25:
        /*009c*/ 	.byte	0x04, 0x11
        /*009e*/ 	.short	(.L_27 - .L_26)
	.align		4
.L_26:
        /*00a0*/ 	.word	index@(tvmgen_default_fused_nn_conv2d_add_nn_relu_kernel)
        /*00a4*/ 	.word	0x00000000


	//----- nvinfo : EIATTR_REGCOUNT
	.align		4
.L_27:
        /*00a8*/ 	.byte	0x04, 0x2f
        /*00aa*/ 	.short	(.L_29 - .L_28)
	.align		4
.L_28:
        /*00ac*/ 	.word	index@(tvmgen_default_fused_nn_conv2d_add_1_kernel)
        /*00b0*/ 	.word	0x00000047


	//----- nvinfo : EIATTR_FRAME_SIZE
	.align		4
.L_29:
        /*00b4*/ 	.byte	0x04, 0x11
        /*00b6*/ 	.short	(.L_31 - .L_30)
	.align		4
.L_30:
        /*00b8*/ 	.word	index@(tvmgen_default_fused_nn_conv2d_add_1_kernel)
        /*00bc*/ 	.word	0x00000000


	//----- nvinfo : EIATTR_REGCOUNT
	.align		4
.L_31:
        /*00c0*/ 	.byte	0x04, 0x2f
        /*00c2*/ 	.short	(.L_33 - .L_32)
	.align		4
.L_32:
        /*00c4*/ 	.word	index@(tvmgen_default_fused_nn_conv2d_add_3_kernel)
        /*00c8*/ 	.word	0x00000028


	//----- nvinfo : EIATTR_FRAME_SIZE
	.align		4
.L_33:
        /*00cc*/ 	.byte	0x04, 0x11
        /*00ce*/ 	.short	(.L_35 - .L_34)
	.align		4
.L_34:
        /*00d0*/ 	.word	index@(tvmgen_default_fused_nn_conv2d_add_3_kernel)
        /*00d4*/ 	.word	0x00000000


	//----- nvinfo : EIATTR_REGCOUNT
	.align		4
.L_35:
        /*00d8*/ 	.byte	0x04, 0x2f
        /*00da*/ 	.short	(.L_37 - .L_36)
	.align		4
.L_36:
        /*00dc*/ 	.word	index@(tvmgen_default_fused_nn_conv2d_add_kernel)
        /*00e0*/ 	.word	0x0000003c


	//----- nvinfo : EIATTR_FRAME_SIZE
	.align		4
.L_37:
        /*00e4*/ 	.byte	0x04, 0x11
        /*00e6*/ 	.short	(.L_39 - .L_38)
	.align		4
.L_38:
        /*00e8*/ 	.word	index@(tvmgen_default_fused_nn_conv2d_add_kernel)
        /*00ec*/ 	.word	0x00000000


	//----- nvinfo : EIATTR_REGCOUNT
	.align		4
.L_39:
        /*00f0*/ 	.byte	0x04, 0x2f
        /*00f2*/ 	.short	(.L_41 - .L_40)
	.align		4
.L_40:
        /*00f4*/ 	.word	index@(tvmgen_default_fused_nn_max_pool2d_kernel)
        /*00f8*/ 	.word	0x00000014


	//----- nvinfo : EIATTR_FRAME_SIZE
	.align		4
.L_41:
        /*00fc*/ 	.byte	0x04, 0x11
        /*00fe*/ 	.short	(.L_43 - .L_42)
	.align		4
.L_42:
        /*0100*/ 	.word	index@(tvmgen_default_fused_nn_max_pool2d_kernel)
        /*0104*/ 	.word	0x00000000


	//----- nvinfo : EIATTR_REGCOUNT
	.align		4
.L_43:
        /*0108*/ 	.byte	0x04, 0x2f
        /*010a*/ 	.short	(.L_45 - .L_44)
	.align		4
.L_44:
        /*010c*/ 	.word	index@(tvmgen_default_fused_nn_contrib_conv2d_winograd_without_weight_transform_add_nn_relu_kernel)
        /*0110*/ 	.word	0x00000040


	//----- nvinfo : EIATTR_FRAME_SIZE
	.align		4
.L_45:
        /*0114*/ 	.byte	0x04, 0x11
        /*0116*/ 	.short	(.L_47 - .L_46)
	.align		4
.L_46:
        /*0118*/ 	.word	index@(tvmgen_default_fused_nn_contrib_conv2d_winograd_without_weight_transform_add_nn_relu_kernel)
        /*011c*/ 	.word	0x00000000


	//----- nvinfo : EIATTR_REGCOUNT
	.align		4
.L_47:
        /*0120*/ 	.byte	0x04, 0x2f
        /*0122*/ 	.short	(.L_49 - .L_48)
	.align		4
.L_48:
        /*0124*/ 	.word	index@(tvmgen_default_fused_nn_conv2d_add_add_nn_relu_2_kernel)
        /*0128*/ 	.word	0x00000038


	//----- nvinfo : EIATTR_FRAME_SIZE
	.align		4
.L_49:
        /*012c*/ 	.byte	0x04, 0x11
        /*012e*/ 	.short	(.L_51 - .L_50)
	.align		4
.L_50:
        /*0130*/ 	.word	index@(tvmgen_default_fused_nn_conv2d_add_add_nn_relu_2_kernel)
        /*0134*/ 	.word	0x00000000


	//----- nvinfo : EIATTR_REGCOUNT
	.align		4
.L_51:
        /*0138*/ 	.byte	0x04, 0x2f
        /*013a*/ 	.short	(.L_53 - .L_52)
	.align		4
.L_52:
        /*013c*/ 	.word	index@(tvmgen_default_fused_nn_contrib_conv2d_winograd_without_weight_transform_add_nn_relu_1_kernel_2)
        /*0140*/ 	.word	0x0000001e


	//----- nvinfo : EIATTR_FRAME_SIZE
	.align		4
.L_53:
        /*0144*/ 	.byte	0x04, 0x11
        /*0146*/ 	.short	(.L_55 - .L_54)
	.align		4
.L_54:
        /*0148*/ 	.word	index@(tvmgen_default_fused_nn_contrib_conv2d_winograd_without_weight_transform_add_nn_relu_1_kernel_2)
        /*014c*/ 	.word	0x00000000


	//----- nvinfo : EIATTR_REGCOUNT
	.align		4
.L_55:
        /*0150*/ 	.byte	0x04, 0x2f
        /*0152*/ 	.short	(.L_57 - .L_56)
	.align		4
.L_56:
        /*0154*/ 	.word	index@(tvmgen_default_fused_nn_global_avg_pool2d_kernel)
        /*0158*/ 	.word	0x00000010


	//----- nvinfo : EIATTR_FRAME_SIZE
	.align		4
.L_57:
        /*015c*/ 	.byte	0x04, 0x11
        /*015e*/ 	.short	(.L_59 - .L_58)
	.align		4
.L_58:
        /*0160*/ 	.word	index@(tvmgen_default_fused_nn_global_avg_pool2d_kernel)
        /*0164*/ 	.word	0x00000000


	//----- nvinfo : EIATTR_REGCOUNT
	.align		4
.L_59:
        /*0168*/ 	.byte	0x04, 0x2f
        /*016a*/ 	.short	(.L_61 - .L_60)
	.align		4
.L_60:
        /*016c*/ 	.word	index@(tvmgen_default_fused_nn_conv2d_add_add_nn_relu_kernel)
        /*0170*/ 	.word	0x0000003e


	//----- nvinfo : EIATTR_FRAME_SIZE
	.align		4
.L_61:
        /*0174*/ 	.byte	0x04, 0x11
        /*0176*/ 	.short	(.L_63 - .L_62)
	.align		4
.L_62:
        /*0178*/ 	.word	index@(tvmgen_default_fused_nn_conv2d_add_add_nn_relu_kernel)
        /*017c*/ 	.word	0x00000000


	//----- nvinfo : EIATTR_REGCOUNT
	.align		4
.L_63:
        /*0180*/ 	.byte	0x04, 0x2f
        /*0182*/ 	.short	(.L_65 - .L_64)
	.align		4
.L_64:
        /*0184*/ 	.word	index@(tvmgen_default_fused_nn_contrib_conv2d_winograd_without_weight_transform_add_nn_relu_3_kernel)
        /*0188*/ 	.word	0x0000001c


	//----- nvinfo : EIATTR_FRAME_SIZE
	.align		4
.L_65:
        /*018c*/ 	.byte	0x04, 0x11
        /*018e*/ 	.short	(.L_67 - .L_66)
	.align		4
.L_66:
        /*0190*/ 	.word	index@(tvmgen_default_fused_nn_contrib_conv2d_winograd_without_weight_transform_add_nn_relu_3_kernel)
        /*0194*/ 	.word	0x00000000


	//----- nvinfo : EIATTR_REGCOUNT
	.align		4
.L_67:
        /*0198*/ 	.byte	0x04, 0x2f
        /*019a*/ 	.short	(.L_69 - .L_68)
	.align		4
.L_68:
        /*019c*/ 	.word	index@(tvmgen_default_fused_nn_conv2d_add_nn_relu_10_kernel)
        /*01a0*/ 	.word	0x00000038


	//----- nvinfo : EIATTR_FRAME_SIZE
	.align		4
.L_69:
        /*01a4*/ 	.byte	0x04, 0x11
        /*01a6*/ 	.short	(.L_71 - .L_70)
	.align		4
.L_70:
        /*01a8*/ 	.word	index@(tvmgen_default_fused_nn_conv2d_add_nn_relu_10_kernel)
        /*01ac*/ 	.word	0x00000000


	//----- nvinfo : EIATTR_REGCOUNT
	.align		4
.L_71:
        /*01b0*/ 	.byte	0x04, 0x2f
        /*01b2*/ 	.short	(.L_73 - .L_72)
	.align		4
.L_72:
        /*01b4*/ 	.word	index@(tvmgen_default_fused_nn_batch_flatten_kernel)
        /*01b8*/ 	.word	0x00000008


	//----- nvinfo : EIATTR_FRAME_SIZE
	.align		4
.L_73:
        /*01bc*/ 	.byte	0x04, 0x11
        /*01be*/ 	.short	(.L_75 - .L_74)
	.align		4
.L_74:
        /*01c0*/ 	.word	index@(tvmgen_default_fused_nn_batch_flatten_kernel)
        /*01c4*/ 	.word	0x00000000


	//----- nvinfo : EIATTR_REGCOUNT
	.align		4
.L_75:
        /*01c8*/ 	.byte	0x04, 0x2f
        /*01ca*/ 	.short	(.L_77 - .L_76)
	.align		4
.L_76:
        /*01cc*/ 	.word	index@(tvmgen_default_fused_nn_conv2d_add_nn_relu_1_kernel)
        /*01d0*/ 	.word	0x00000042


	//----- nvinfo : EIATTR_FRAME_SIZE
	.align		4
.L_77:
        /*01d4*/ 	.byte	0x04, 0x11
        /*01d6*/ 	.short	(.L_79 - .L_78)
	.align		4
.L_78:
        /*01d8*/ 	.word	index@(tvmgen_default_fused_nn_conv2d_add_nn_relu_1_kernel)
        /*01dc*/ 	.word	0x00000000


	//----- nvinfo : EIATTR_REGCOUNT
	.align		4
.L_79:
        /*01e0*/ 	.byte	0x04, 0x2f
        /*01e2*/ 	.short	(.L_81 - .L_80)
	.align		4
.L_80:
        /*01e4*/ 	.word	index@(tvmgen_default_fused_nn_conv2d_add_nn_relu_8_kernel)
        /*01e8*/ 	.word	0x00000028


	//----- nvinfo : EIATTR_FRAME_SIZE
	.align		4
.L_81:
        /*01ec*/ 	.byte	0x04, 0x11
        /*01ee*/ 	.short	(.L_83 - .L_82)
	.align		4
.L_82:
        /*01f0*/ 	.word	index@(tvmgen_default_fused_nn_conv2d_add_nn_relu_8_kernel)
        /*01f4*/ 	.word	0x00000000


	//----- nvinfo : EIATTR_REGCOUNT
	.align		4
.L_83:
        /*01f8*/ 	.byte	0x04, 0x2f
        /*01fa*/ 	.short	(.L_85 - .L_84)
	.align		4
.L_84:
        /*01fc*/ 	.word	index@(tvmgen_default_fused_nn_conv2d_add_nn_relu_2_kernel)
        /*0200*/ 	.word	0x00000028


	//----- nvinfo : EIATTR_FRAME_SIZE
	.align		4
.L_85:
        /*0204*/ 	.byte	0x04, 0x11
        /*0206*/ 	.short	(.L_87 - .L_86)
	.align		4
.L_86:
        /*0208*/ 	.word	index@(tvmgen_default_fused_nn_conv2d_add_nn_relu_2_kernel)
        /*020c*/ 	.word	0x00000000


	//----- nvinfo : EIATTR_REGCOUNT
	.align		4
.L_87:
        /*0210*/ 	.byte	0x04, 0x2f
        /*0212*/ 	.short	(.L_89 - .L_88)
	.align		4
.L_88:
        /*0214*/ 	.word	index@(tvmgen_default_fused_nn_dense_add_kernel)
        /*0218*/ 	.word	0x0000003e


	//----- nvinfo : EIATTR_FRAME_SIZE
	.align		4
.L_89:
        /*021c*/ 	.byte	0x04, 0x11
        /*021e*/ 	.short	(.L_91 - .L_90)
	.align		4
.L_90:
        /*0220*/ 	.word	index@(tvmgen_default_fused_nn_dense_add_kernel)
        /*0224*/ 	.word	0x00000000


	//----- nvinfo : EIATTR_REGCOUNT
	.align		4
.L_91:
        /*0228*/ 	.byte	0x04, 0x2f
        /*022a*/ 	.short	(.L_93 - .L_92)
	.align		4
.L_92:
        /*022c*/ 	.word	index@(tvmgen_default_fused_nn_contrib_conv2d_winograd_without_weight_transform_add_nn_relu_1_kernel)
        /*0230*/ 	.word	0x00000024


	//----- nvinfo : EIATTR_FRAME_SIZE
	.align		4
.L_93:
        /*0234*/ 	.byte	0x04, 0x11
        /*0236*/ 	.short	(.L_95 - .L_94)
	.align		4
.L_94:
        /*0238*/ 	.word	index@(tvmgen_default_fused_nn_contrib_conv2d_winograd_without_weight_transform_add_nn_relu_1_kernel)
        /*023c*/ 	.word	0x00000000


	//----- nvinfo : EIATTR_REGCOUNT
	.align		4
.L_95:
        /*0240*/ 	.byte	0x04, 0x2f
        /*0242*/ 	.short	(.L_97 - .L_96)
	.align		4
.L_96:
        /*0244*/ 	.word	index@(tvmgen_default_fused_nn_conv2d_add_nn_relu_7_kernel)
        /*0248*/ 	.word	0x00000080


	//----- nvinfo : EIATTR_FRAME_SIZE
	.align		4
.L_97:
        /*024c*/ 	.byte	0x04, 0x11
        /*024e*/ 	.short	(.L_99 - .L_98)
	.align		4
.L_98:
        /*0250*/ 	.word	index@(tvmgen_default_fused_nn_conv2d_add_nn_relu_7_kernel)
        /*0254*/ 	.word	0x00000000


	//----- nvinfo : EIATTR_REGCOUNT
	.align		4
.L_99:
        /*0258*/ 	.byte	0x04, 0x2f
        /*025a*/ 	.short	(.L_101 - .L_100)
	.align		4
.L_100:
        /*025c*/ 	.word	index@(tvmgen_default_fused_nn_contrib_conv2d_winograd_without_weight_transform_add_nn_relu_1_kernel_1)
        /*0260*/ 	.word	0x00000033


	//----- nvinfo : EIATTR_FRAME_SIZE
	.align		4
.L_101:
        /*0264*/ 	.byte	0x04, 0x11
        /*0266*/ 	.short	(.L_103 - .L_102)
	.align		4
.L_102:
        /*0268*/ 	.word	index@(tvmgen_default_fused_nn_contrib_conv2d_winograd_without_weight_transform_add_nn_relu_1_kernel_1)
        /*026c*/ 	.word	0x00000000


	//----- nvinfo : EIATTR_REGCOUNT
	.align		4
.L_103:
        /*0270*/ 	.byte	0x04, 0x2f
        /*0272*/ 	.short	(.L_105 - .L_104)
	.align		4
.L_104:
        /*0274*/ 	.word	index@(tvmgen_default_fused_nn_conv2d_add_add_nn_relu_1_kernel)
        /*0278*/ 	.word	0x00000041


	//----- nvinfo : EIATTR_FRAME_SIZE
	.align		4
.L_105:
        /*027c*/ 	.byte	0x04, 0x11
        /*027e*/ 	.short	(.L_107 - .L_106)
	.align		4
.L_106:
        /*0280*/ 	.word	index@(tvmgen_default_fused_nn_conv2d_add_add_nn_relu_1_kernel)
        /*0284*/ 	.word	0x00000000


	//----- nvinfo : EIATTR_REGCOUNT
	.align		4
.L_107:
        /*0288*/ 	.byte	0x04, 0x2f
        /*028a*/ 	.short	(.L_109 - .L_108)
	.align		4
.L_108:
        /*028c*/ 	.word	index@(tvmgen_default_fused_nn_conv2d_add_nn_relu_9_kernel)
        /*0290*/ 	.word	0x00000028


	//----- nvinfo : EIATTR_FRAME_SIZE
	.align		4
.L_109:
        /*0294*/ 	.byte	0x04, 0x11
        /*0296*/ 	.short	(.L_111 - .L_110)
	.align		4
.L_110:
        /*0298*/ 	.word	index@(tvmgen_default_fused_nn_conv2d_add_nn_relu_9_kernel)
        /*029c*/ 	.word	0x00000000


	//----- nvinfo : EIATTR_REGCOUNT
	.align		4
.L_111:
        /*02a0*/ 	.byte	0x04, 0x2f
        /*02a2*/ 	.short	(.L_113 - .L_112)
	.align		4
.L_112:
        /*02a4*/ 	.word	index@(tvmgen_default_fused_nn_contrib_conv2d_winograd_without_weight_transform_add_nn_relu_2_kernel_2)
        /*02a8*/ 	.word	0x0000001d


	//----- nvinfo : EIATTR_FRAME_SIZE
	.align		4
.L_113:
        /*02ac*/ 	.byte	0x04, 0x11
        /*02ae*/ 	.short	(.L_115 - .L_114)
	.align		4
.L_114:
        /*02b0*/ 	.word	index@(tvmgen_default_fused_nn_contrib_conv2d_winograd_without_weight_transform_add_nn_relu_2_kernel_2)
        /*02b4*/ 	.word	0x00000000


	//----- nvinfo : EIATTR_REGCOUNT
	.align		4
.L_115:
        /*02b8*/ 	.byte	0x04, 0x2f
        /*02ba*/ 	.short	(.L_117 - .L_116)
	.align		4
.L_116:
        /*02bc*/ 	.word	index@(tvmgen_default_fused_nn_contrib_conv2d_winograd_without_weight_transform_add_nn_relu_2_kernel_1)
        /*02c0*/ 	.word	0x00000040


	//----- nvinfo : EIATTR_FRAME_SIZE
	.align		4
.L_117:
        /*02c4*/ 	.byte	0x04, 0x11
        /*02c6*/ 	.short	(.L_119 - .L_118)
	.align		4
.L_118:
        /*02c8*/ 	.word	index@(tvmgen_default_fused_nn_contrib_conv2d_winograd_without_weight_transform_add_nn_relu_2_kernel_1)
        /*02cc*/ 	.word	0x00000000


	//----- nvinfo : EIATTR_REGCOUNT
	.align		4
.L_119:
        /*02d0*/ 	.byte	0x04, 0x2f
        /*02d2*/ 	.short	(.L_121 - .L_120)
	.align		4
.L_120:
        /*02d4*/ 	.word	index@(tvmgen_default_fused_nn_contrib_conv2d_winograd_without_weight_transform_add_nn_relu_3_kernel_2)
        /*02d8*/ 	.word	0x0000001d


	//----- nvinfo : EIATTR_FRAME_SIZE
	.align		4
.L_121:
        /*02dc*/ 	.byte	0x04, 0x11
        /*02de*/ 	.short	(.L_123 - .L_122)
	.align		4
.L_122:
        /*02e0*/ 	.word	index@(tvmgen_default_fused_nn_contrib_conv2d_winograd_without_weight_transform_add_nn_relu_3_kernel_2)
        /*02e4*/ 	.word	0x00000000


	//----- nvinfo : EIATTR_REGCOUNT
	.align		4
.L_123:
        /*02e8*/ 	.byte	0x04, 0x2f
        /*02ea*/ 	.short	(.L_125 - .L_124)
	.align		4
.L_124:
        /*02ec*/ 	.word	index@(tvmgen_default_fused_nn_contrib_conv2d_winograd_without_weight_transform_add_nn_relu_3_kernel_1)
        /*02f0*/ 	.word	0x00000028


	//----- nvinfo : EIATTR_FRAME_SIZE
	.align		4
.L_125:
        /*02f4*/ 	.byte	0x04, 0x11
        /*02f6*/ 	.short	(.L_127 - .L_126)
	.align		4
.L_126:
        /*02f8*/ 	.word	index@(tvmgen_default_fused_nn_contrib_conv2d_winograd_without_weight_transform_add_nn_relu_3_kernel_1)
        /*02fc*/ 	.word	0x00000000


	//----- nvinfo : EIATTR_REGCOUNT
	.align		4
.L_127:
        /*0300*/ 	.byte	0x04, 0x2f
        /*0302*/ 	.short	(.L_129 - .L_128)
	.align		4
.L_128:
        /*0304*/ 	.word	index@(tvmgen_default_fused_nn_conv2d_add_nn_relu_5_kernel)
        /*0308*/ 	.word	0x00000028


	//----- nvinfo : EIATTR_FRAME_SIZE
	.align		4
.L_129:
        /*030c*/ 	.byte	0x04, 0x11
        /*030e*/ 	.short	(.L_131 - .L_130)
	.align		4
.L_130:
        /*0310*/ 	.word	index@(tvmgen_default_fused_nn_conv2d_add_nn_relu_5_kernel)
        /*0314*/ 	.word	0x00000000


	//----- nvinfo : EIATTR_REGCOUNT
	.align		4
.L_131:
        /*0318*/ 	.byte	0x04, 0x2f
        /*031a*/ 	.short	(.L_133 - .L_132)
	.align		4
.L_132:
        /*031c*/ 	.word	index@(tvmgen_default_fused_nn_conv2d_add_add_nn_relu_3_kernel)
        /*0320*/ 	.word	0x00000028


	//----- nvinfo : EIATTR_FRAME_SIZE
	.align		4
.L_133:
        /*0324*/ 	.byte	0x04, 0x11
        /*0326*/ 	.short	(.L_135 - .L_134)
	.align		4
.L_134:
        /*0328*/ 	.word	index@(tvmgen_default_fused_nn_conv2d_add_add_nn_relu_3_kernel)
        /*032c*/ 	.word	0x00000000


	//----- nvinfo : EIATTR_REGCOUNT
	.align		4
.L_135:
        /*0330*/ 	.byte	0x04, 0x2f
        /*0332*/ 	.short	(.L_137 - .L_136)
	.align		4
.L_136:
        /*0334*/ 	.word	index@(tvmgen_default_fused_nn_conv2d_add_nn_relu_6_kernel)
        /*0338*/ 	.word	0x00000040


	//----- nvinfo : EIATTR_FRAME_SIZE
	.align		4
.L_137:
        /*033c*/ 	.byte	0x04, 0x11
        /*033e*/ 	.short	(.L_139 - .L_138)
	.align		4
.L_138:
        /*0340*/ 	.word	index@(tvmgen_default_fused_nn_conv2d_add_nn_relu_6_kernel)
        /*0344*/ 	.word	0x00000000


	//----- nvinfo : EIATTR_REGCOUNT
	.align		4
.L_139:
        /*0348*/ 	.byte	0x04, 0x2f
        /*034a*/ 	.short	(.L_141 - .L_140)
	.align		4
.L_140:
        /*034c*/ 	.word	index@(tvmgen_default_fused_nn_contrib_conv2d_winograd_without_weight_transform_add_nn_relu_kernel_1)
        /*0350*/ 	.word	0x00000038


	//----- nvinfo : EIATTR_FRAME_SIZE
	.align		4
.L_141:
        /*0354*/ 	.byte	0x04, 0x11
        /*0356*/ 	.short	(.L_143 - .L_142)
	.align		4
.L_142:
        /*0358*/ 	.word	index@(tvmgen_default_fused_nn_contrib_conv2d_winograd_without_weight_transform_add_nn_relu_kernel_1)
        /*035c*/ 	.word	0x00000000


	//----- nvinfo : EIATTR_REGCOUNT
	.align		4
.L_143:
        /*0360*/ 	.byte	0x04, 0x2f
        /*0362*/ 	.short	(.L_145 - .L_144)
	.align		4
.L_144:
        /*0364*/ 	.word	index@(tvmgen_default_fused_nn_contrib_conv2d_winograd_without_weight_transform_add_nn_relu_kernel_2)
        /*0368*/ 	.word	0x00000028


	//----- nvinfo : EIATTR_FRAME_SIZE
	.align		4
.L_145:
        /*036c*/ 	.byte	0x04, 0x11
        /*036e*/ 	.short	(.L_147 - .L_146)
	.align		4
.L_146:
        /*0370*/ 	.word	index@(tvmgen_default_fused_nn_contrib_conv2d_winograd_without_weight_transform_add_nn_relu_kernel_2)
        /*0374*/ 	.word	0x00000000


	//----- nvinfo : EIATTR_MIN_STACK_SIZE
	.align		4
.L_147:
        /*0378*/ 	.byte	0x04, 0x12
        /*037a*/ 	.short	(.L_149 - .L_148)
	.align		4
.L_148:
        /*037c*/ 	.word	index@(tvmgen_default_fused_nn_contrib_conv2d_winograd_without_weight_transform_add_nn_relu_kernel_2)
        /*0380*/ 	.word	0x00000000


	//----- nvinfo : EIATTR_MIN_STACK_SIZE
	.align		4
.L_149:
        /*0384*/ 	.byte	0x04, 0x12
        /*0386*/ 	.short	(.L_151 - .L_150)
	.align		4
.L_150:
        /*0388*/ 	.word	index@(tvmgen_default_fused_nn_contrib_conv2d_winograd_without_weight_transform_add_nn_relu_kernel_1)
        /*038c*/ 	.word	0x00000000


	//----- nvinfo : EIATTR_MIN_STACK_SIZE
	.align		4
.L_151:
        /*0390*/ 	.byte	0x04, 0x12
        /*0392*/ 	.short	(.L_153 - .L_152)
	.align		4
.L_152:
        /*0394*/ 	.word	index@(tvmgen_default_fused_nn_conv2d_add_nn_relu_6_kernel)
        /*0398*/ 	.word	0x00000000


	//----- nvinfo : EIATTR_MIN_STACK_SIZE
	.align		4
.L_153:
        /*039c*/ 	.byte	0x04, 0x12
        /*039e*/ 	.short	(.L_155 - .L_154)
	.align		4
.L_154:
        /*03a0*/ 	.word	index@(tvmgen_default_fused_nn_conv2d_add_add_nn_relu_3_kernel)
        /*03a4*/ 	.word	0x00000000


	//----- nvinfo : EIATTR_MIN_STACK_SIZE
	.align		4
.L_155:
        /*03a8*/ 	.byte	0x04, 0x12
        /*03aa*/ 	.short	(.L_157 - .L_156)
	.align		4
.L_156:
        /*03ac*/ 	.word	index@(tvmgen_default_fused_nn_conv2d_add_nn_relu_5_kernel)
        /*03b0*/ 	.word	0x00000000


	//----- nvinfo : EIATTR_MIN_STACK_SIZE
	.align		4
.L_157:
        /*03b4*/ 	.byte	0x04, 0x12
        /*03b6*/ 	.short	(.L_159 - .L_158)
	.align		4
.L_158:
        /*03b8*/ 	.word	index@(tvmgen_default_fused_nn_contrib_conv2d_winograd_without_weight_transform_add_nn_relu_3_kernel_1)
        /*03bc*/ 	.word	0x00000000


	//----- nvinfo : EIATTR_MIN_STACK_SIZE
	.align		4
.L_159:
        /*03c0*/ 	.byte	0x04, 0x12
        /*03c2*/ 	.short	(.L_161 - .L_160)
	.align		4
.L_160:
        /*03c4*/ 	.word	index@(tvmgen_default_fused_nn_contrib_conv2d_winograd_without_weight_transform_add_nn_relu_3_kernel_2)
        /*03c8*/ 	.word	0x00000000


	//----- nvinfo : EIATTR_MIN_STACK_SIZE
	.align		4
.L_161:
        /*03cc*/ 	.byte	0x04, 0x12
        /*03ce*/ 	.short	(.L_163 - .L_162)
	.align		4
.L_162:
        /*03d0*/ 	.word	index@(tvmgen_default_fused_nn_contrib_conv2d_winograd_without_weight_transform_add_nn_relu_2_kernel_1)
        /*03d4*/ 	.word	0x00000000


	//----- nvinfo : EIATTR_MIN_STACK_SIZE
	.align		4
.L_163:
        /*03d8*/ 	.byte	0x04, 0x12
        /*03da*/ 	.short	(.L_165 - .L_164)
	.align		4
.L_164:
        /*03dc*/ 	.word	index@(tvmgen_default_fused_nn_contrib_conv2d_winograd_without_weight_transform_add_nn_relu_2_kernel_2)
        /*03e0*/ 	.word	0x00000000


	//----- nvinfo : EIATTR_MIN_STACK_SIZE
	.align		4
.L_165:
        /*03e4*/ 	.byte	0x04, 0x12
        /*03e6*/ 	.short	(.L_167 - .L_166)
	.align		4
.L_166:
        /*03e8*/ 	.word	index@(tvmgen_default_fused_nn_conv2d_add_nn_relu_9_kernel)
        /*03ec*/ 	.word	0x00000000


	//----- nvinfo : EIATTR_MIN_STACK_SIZE
	.align		4
.L_167:
        /*03f0*/ 	.byte	0x04, 0x12
        /*03f2*/ 	.short	(.L_169 - .L_168)
	.align		4
.L_168:
        /*03f4*/ 	.word	index@(tvmgen_default_fused_nn_conv2d_add_add_nn_relu_1_kernel)
        /*03f8*/ 	.word	0x00000000


	//----- nvinfo : EIATTR_MIN_STACK_SIZE
	.align		4
.L_169:
        /*03fc*/ 	.byte	0x04, 0x12
        /*03fe*/ 	.short	(.L_171 - .L_170)
	.align		4
.L_170:
        /*0400*/ 	.word	index@(tvmgen_default_fused_nn_contrib_conv2d_winograd_without_weight_transform_add_nn_relu_1_kernel_1)
        /*0404*/ 	.word	0x00000000


	//----- nvinfo : EIATTR_MIN_STACK_SIZE
	.align		4
.L_171:
        /*0408*/ 	.byte	0x04, 0x12
        /*040a*/ 	.short	(.L_173 - .L_172)
	.align		4
.L_172:
        /*040c*/ 	.word	index@(tvmgen_default_fused_nn_conv2d_add_nn_relu_7_kernel)
        /*0410*/ 	.word	0x00000000


	//----- nvinfo : EIATTR_MIN_STACK_SIZE
	.align		4
.L_173:
        /*0414*/ 	.byte	0x04, 0x12
        /*0416*/ 	.short	(.L_175 - .L_174)
	.align		4
.L_174:
        /*0418*/ 	.word	index@(tvmgen_default_fused_nn_contrib_conv2d_winograd_without_weight_transform_add_nn_relu_1_kernel)
        /*041c*/ 	.word	0x00000000


	//----- nvinfo : EIATTR_MIN_STACK_SIZE
	.align		4
.L_175:
        /*0420*/ 	.byte	0x04, 0x12
        /*0422*/ 	.short	(.L_177 - .L_176)
	.align		4
.L_176:
        /*0424*/ 	.word	index@(tvmgen_default_fused_nn_dense_add_kernel)
        /*0428*/ 	.word	0x00000000


	//----- nvinfo : EIATTR_MIN_STACK_SIZE
	.align		4
.L_177:
        /*042c*/ 	.byte	0x04, 0x12
        /*042e*/ 	.short	(.L_179 - .L_178)
	.align		4
.L_178:
        /*0430*/ 	.word	index@(tvmgen_default_fused_nn_conv2d_add_nn_relu_2_kernel)
        /*0434*/ 	.word	0x00000000


	//----- nvinfo : EIATTR_MIN_STACK_SIZE
	.align		4
.L_179:
        /*0438*/ 	.byte	0x04, 0x12
        /*043a*/ 	.short	(.L_181 - .L_180)
	.align		4
.L_180:
        /*043c*/ 	.word	index@(tvmgen_default_fused_nn_conv2d_add_nn_relu_8_kernel)
        /*0440*/ 	.word	0x00000000


	//----- nvinfo : EIATTR_MIN_STACK_SIZE
	.align		4
.L_181:
        /*0444*/ 	.byte	0x04, 0x12
        /*0446*/ 	.short	(.L_183 - .L_182)
	.align		4
.L_182:
        /*0448*/ 	.word	index@(tvmgen_default_fused_nn_conv2d_add_nn_relu_1_kernel)
        /*044c*/ 	.word	0x00000000


	//----- nvinfo : EIATTR_MIN_STACK_SIZE
	.align		4
.L_183:
        /*0450*/ 	.byte	0x04, 0x12
        /*0452*/ 	.short	(.L_185 - .L_184)
	.align		4
.L_184:
        /*0454*/ 	.word	index@(tvmgen_default_fused_nn_batch_flatten_kernel)
        /*0458*/ 	.word	0x00000000


	//----- nvinfo : EIATTR_MIN_STACK_SIZE
	.align		4
.L_185:
        /*045c*/ 	.byte	0x04, 0x12
        /*045e*/ 	.short	(.L_187 - .L_186)
	.align		4
.L_186:
        /*0460*/ 	.word	index@(tvmgen_default_fused_nn_conv2d_add_nn_relu_10_kernel)
        /*0464*/ 	.word	0x00000000


	//----- nvinfo : EIATTR_MIN_STACK_SIZE
	.align		4
.L_187:
        /*0468*/ 	.byte	0x04, 0x12
        /*046a*/ 	.short	(.L_189 - .L_188)
	.align		4
.L_188:
        /*046c*/ 	.word	index@(tvmgen_default_fused_nn_contrib_conv2d_winograd_without_weight_transform_add_nn_relu_3_kernel)
        /*0470*/ 	.word	0x00000000


	//----- nvinfo : EIATTR_MIN_STACK_SIZE
	.align		4
.L_189:
        /*0474*/ 	.byte	0x04, 0x12
        /*0476*/ 	.short	(.L_191 - .L_190)
	.align		4
.L_190:
        /*0478*/ 	.word	index@(tvmgen_default_fused_nn_conv2d_add_add_nn_relu_kernel)
        /*047c*/ 	.word	0x00000000


	//----- nvinfo : EIATTR_MIN_STACK_SIZE
	.align		4
.L_191:
        /*0480*/ 	.byte	0x04, 0x12
        /*0482*/ 	.short	(.L_193 - .L_192)
	.align		4
.L_192:
        /*0484*/ 	.word	index@(tvmgen_default_fused_nn_global_avg_pool2d_kernel)
        /*0488*/ 	.word	0x00000000


	//----- nvinfo : EIATTR_MIN_STACK_SIZE
	.align		4
.L_193:
        /*048c*/ 	.byte	0x04, 0x12
        /*048e*/ 	.short	(.L_195 - .L_194)
	.align		4
.L_194:
        /*0490*/ 	.word	index@(tvmgen_default_fused_nn_contrib_conv2d_winograd_without_weight_transform_add_nn_relu_1_kernel_2)
        /*0494*/ 	.word	0x00000000


	//----- nvinfo : EIATTR_MIN_STACK_SIZE
	.align		4
.L_195:
        /*0498*/ 	.byte	0x04, 0x12
        /*049a*/ 	.short	(.L_197 - .L_196)
	.align		4
.L_196:
        /*049c*/ 	.word	index@(tvmgen_default_fused_nn_conv2d_add_add_nn_relu_2_kernel)
        /*04a0*/ 	.word	0x00000000


	//----- nvinfo : EIATTR_MIN_STACK_SIZE
	.align		4
.L_197:
        /*04a4*/ 	.byte	0x04, 0x12
        /*04a6*/ 	.short	(.L_199 - .L_198)
	.align		4
.L_198:
        /*04a8*/ 	.word	index@(tvmgen_default_fused_nn_contrib_conv2d_winograd_without_weight_transform_add_nn_relu_kernel)
        /*04ac*/ 	.word	0x00000000


	//----- nvinfo : EIATTR_MIN_STACK_SIZE
	.align		4
.L_199:
        /*04b0*/ 	.byte	0x04, 0x12
        /*04b2*/ 	.short	(.L_201 - .L_200)
	.align		4
.L_200:
        /*04b4*/ 	.word	index@(tvmgen_default_fused_nn_max_pool2d_kernel)
        /*04b8*/ 	.word	0x00000000


	//----- nvinfo : EIATTR_MIN_STACK_SIZE
	.align		4
.L_201:
        /*04bc*/ 	.byte	0x04, 0x12
        /*04be*/ 	.short	(.L_203 - .L_202)
	.align		4
.L_202:
        /*04c0*/ 	.word	index@(tvmgen_default_fused_nn_conv2d_add_kernel)
        /*04c4*/ 	.word	0x00000000


	//----- nvinfo : EIATTR_MIN_STACK_SIZE
	.align		4
.L_203:
        /*04c8*/ 	.byte	0x04, 0x12
        /*04ca*/ 	.short	(.L_205 - .L_204)
	.align		4
.L_204:
        /*04cc*/ 	.word	index@(tvmgen_default_fused_nn_conv2d_add_3_kernel)
        /*04d0*/ 	.word	0x00000000


	//----- nvinfo : EIATTR_MIN_STACK_SIZE
	.align		4
.L_205:
        /*04d4*/ 	.byte	0x04, 0x12
        /*04d6*/ 	.short	(.L_207 - .L_206)
	.align		4
.L_206:
        /*04d8*/ 	.word	index@(tvmgen_default_fused_nn_conv2d_add_1_kernel)
        /*04dc*/ 	.word	0x00000000


	//----- nvinfo : EIATTR_MIN_STACK_SIZE
	.align		4
.L_207:
        /*04e0*/ 	.byte	0x04, 0x12
        /*04e2*/ 	.short	(.L_209 - .L_208)
	.align		4
.L_208:
        /*04e4*/ 	.word	index@(tvmgen_default_fused_nn_conv2d_add_nn_relu_kernel)
        /*04e8*/ 	.word	0x00000000


	//----- nvinfo : EIATTR_MIN_STACK_SIZE
	.align		4
.L_209:
        /*04ec*/ 	.byte	0x04, 0x12
        /*04ee*/ 	.short	(.L_211 - .L_210)
	.align		4
.L_210:
        /*04f0*/ 	.word	index@(tvmgen_default_fused_nn_conv2d_add_nn_relu_11_kernel)
        /*04f4*/ 	.word	0x00000000


	//----- nvinfo : EIATTR_MIN_STACK_SIZE
	.align		4
.L_211:
        /*04f8*/ 	.byte	0x04, 0x12
        /*04fa*/ 	.short	(.L_213 - .L_212)
	.align		4
.L_212:
        /*04fc*/ 	.word	index@(tvmgen_default_fused_nn_contrib_conv2d_winograd_without_weight_transform_add_nn_relu_2_kernel)
        /*0500*/ 	.word	0x00000000


	//----- nvinfo : EIATTR_MIN_STACK_SIZE
	.align		4
.L_213:
        /*0504*/ 	.byte	0x04, 0x12
        /*0506*/ 	.short	(.L_215 - .L_214)
	.align		4
.L_214:
        /*0508*/ 	.word	index@(tvmgen_default_fused_nn_conv2d_add_nn_relu_3_kernel)
        /*050c*/ 	.word	0x00000000


	//----- nvinfo : EIATTR_MIN_STACK_SIZE
	.align		4
.L_215:
        /*0510*/ 	.byte	0x04, 0x12
        /*0512*/ 	.short	(.L_217 - .L_216)
	.align		4
.L_216:
        /*0514*/ 	.word	index@(tvmgen_default_fused_nn_conv2d_add_2_kernel)
        /*0518*/ 	.word	0x00000000


	//----- nvinfo : EIATTR_MIN_STACK_SIZE
	.align		4
.L_217:
        /*051c*/ 	.byte	0x04, 0x12
        /*051e*/ 	.short	(.L_219 - .L_218)
	.align		4
.L_218:
        /*0520*/ 	.word	index@(tvmgen_default_fused_nn_conv2d_add_nn_relu_4_kernel)
        /*0524*/ 	.word	0x00000000


	//----- nvinfo : EIATTR_MIN_STACK_SIZE
	.align		4
.L_219:
        /*0528*/ 	.byte	0x04, 0x12
        /*052a*/ 	.short	(.L_221 - .L_220)
	.align		4
.L_220:
        /*052c*/ 	.word	index@(tvmgen_default_fused_nn_global_avg_pool2d_kernel_1)
        /*0530*/ 	.word	0x00000000
.L_221:


//--------------------- .nv.info.tvmgen_default_fused_nn_contrib_conv2d_winograd_without_weight_transform_add_nn_relu_kernel_2 --------------------------
	.section	.nv.info.tvmgen_default_fused_nn_contrib_conv2d_winograd_without_weight_transform_add_nn_relu_kernel_2,"",@"SHT_CUDA_INFO"
	.sectionflags	@""
	.align	4


	//----- nvinfo : EIATTR_CUDA_API_VERSION
	.align		4
        /*0000*/ 	.byte	0x04, 0x37
        /*0002*/ 	.short	(.L_223 - .L_222)
.L_222:
        /*0004*/ 	.word	0x0000007e


	//----- nvinfo : EIATTR_SW2861232_WAR
	.align		4
.L_223:
        /*0008*/ 	.byte	0x01, 0x35
	.zero		2


	//----- nvinfo : EIATTR_PARAM_CBANK
	.align		4
        /*000c*/ 	.byte	0x04, 0x0a
        /*000e*/ 	.short	(.L_225 - .L_224)
	.align		4
.L_224:
        /*0010*/ 	.word	index@(.nv.constant0.tvmgen_default_fused_nn_contrib_conv2d_winograd_without_weight_transform_add_nn_relu_kernel_2)
        /*0014*/ 	.short	0x0160
        /*0016*/ 	.short	0x0018


	//----- nvinfo : EIATTR_CBANK_PARAM_SIZE
	.align		4
.L_225:
        /*0018*/ 	.byte	0x03, 0x19
        /*001a*/ 	.short	0x0018


	//----- nvinfo : EIATTR_KPARAM_INFO
	.align		4
        /*001c*/ 	.byte	0x04, 0x17
        /*001e*/ 	.short	(.L_227 - .L_226)
.L_226:
        /*0020*/ 	.word	0x00000000
        /*0024*/ 	.short	0x0002
        /*0026*/ 	.short	0x0010
        /*0028*/ 	.byte	0x00, 0xf0, 0x21, 0x00


	//----- nvinfo : EIATTR_KPARAM_INFO
	.align		4
.L_227:
        /*002c*/ 	.byte	0x04, 0x17
        /*002e*/ 	.short	(.L_229 - .L_228)
.L_228:
        /*0030*/ 	.word	0x00000000
        /*0034*/ 	.short	0x0001
        /*0036*/ 	.short	0x0008
        /*0038*/ 	.byte	0x00, 0xf0, 0x21, 0x00


	//----- nvinfo : EIATTR_KPARAM_INFO
	.align		4
.L_229:
        /*003c*/ 	.byte	0x04, 0x17
        /*003e*/ 	.short	(.L_231 - .L_230)
.L_230:
        /*0040*/ 	.word	0x00000000
        /*0044*/ 	.short	0x0000
        /*0046*/ 	.short	0x0000
        /*0048*/ 	.byte	0x00, 0xf0, 0x21, 0x00


	//----- nvinfo : EIATTR_MAXREG_COUNT
	.align		4
.L_231:
        /*004c*/ 	.byte	0x03, 0x1b
        /*004e*/ 	.short	0x00ff


	//----- nvinfo : EIATTR_EXIT_INSTR_OFFSETS
	.align		4
        /*0050*/ 	.byte	0x04, 0x1c
        /*0052*/ 	.short	(.L_233 - .L_232)


	//   ....[0]....
.L_232:
        /*0054*/ 	.word	0x00001a60


	//----- nvinfo : EIATTR_MAX_THREADS
	.align		4
.L_233:
        /*0058*/ 	.byte	0x04, 0x05
        /*005a*/ 	.short	(.L_235 - .L_234)
.L_234:
        /*005c*/ 	.word	0x00000080
        /*0060*/ 	.word	0x00000001
        /*0064*/ 	.word	0x00000001
.L_235:


//--------------------- .nv.info.tvmgen_default_fused_nn_contrib_conv2d_winograd_without_weight_transform_add_nn_relu_kernel_1 --------------------------
	.section	.nv.info.tvmgen_default_fused_nn_contrib_conv2d_winograd_without_weight_transform_add_nn_relu_kernel_1,"",@"SHT_CUDA_INFO"
	.sectionflags	@""
	.align	4


	//----- nvinfo : EIATTR_CUDA_API_VERSION
	.align		4
        /*0000*/ 	.byte	0x04, 0x37
        /*0002*/ 	.short	(.L_237 - .L_236)
.L_236:
        /*0004*/ 	.word	0x0000007e


	//----- nvinfo : EIATTR_SW2861232_WAR
	.align		4
.L_237:
        /*0008*/ 	.byte	0x01, 0x35
	.zero		2


	//----- nvinfo : EIATTR_PARAM_CBANK
	.align		4
        /*000c*/ 	.byte	0x04, 0x0a
        /*000e*/ 	.short	(.L_239 - .L_238)
	.align		4
.L_238:
        /*0010*/ 	.word	index@(.nv.constant0.tvmgen_default_fused_nn_contrib_conv2d_winograd_without_weight_transform_add_nn_relu_kernel_1)
        /*0014*/ 	.short	0x0160
        /*0016*/ 	.short	0x0018


	//----- nvinfo : EIATTR_CBANK_PARAM_SIZE
	.align		4
.L_239:
        /*0018*/ 	.byte	0x03, 0x19
        /*001a*/ 	.short	0x0018


	//----- nvinfo : EIATTR_KPARAM_INFO
	.align		4
        /*001c*/ 	.byte	0x04, 0x17
        /*001e*/ 	.short	(.L_241 - .L_240)
.L_240:
        /*0020*/ 	.word	0x00000000
        /*0024*/ 	.short	0x0002
        /*0026*/ 	.short	0x0010
        /*0028*/ 	.byte	0x00, 0xf0, 0x21, 0x00


	//----- nvinfo : EIATTR_KPARAM_INFO
	.align		4
.L_241:
        /*002c*/ 	.byte	0x04, 0x17
        /*002e*/ 	.short	(.L_243 - .L_242)
.L_242:
        /*0030*/ 	.word	0x00000000
        /*0034*/ 	.short	0x0001
        /*0036*/ 	.short	0x0008
        /*0038*/ 	.byte	0x00, 0xf0, 0x21, 0x00


	//----- nvinfo : EIATTR_KPARAM_INFO
	.align		4
.L_243:
        /*003c*/ 	.byte	0x04, 0x17
        /*003e*/ 	.short	(.L_245 - .L_244)
.L_244:
        /*0040*/ 	.word	0x00000000
        /*0044*/ 	.short	0x0000
        /*0046*/ 	.short	0x0000
        /*0048*/ 	.byte	0x00, 0xf0, 0x21, 0x00


	//----- nvinfo : EIATTR_MAXREG_COUNT
	.align		4
.L_245:
        /*004c*/ 	.byte	0x03, 0x1b
        /*004e*/ 	.short	0x00ff


	//----- nvinfo : EIATTR_EXIT_INSTR_OFFSETS
	.align		4
        /*0050*/ 	.byte	0x04, 0x1c
        /*0052*/ 	.short	(.L_247 - .L_246)


	//   ....[0]....
.L_246:
        /*0054*/ 	.word	0x00001180


	//----- nvinfo : EIATTR_CTAIDZ_USED
	.align		4
.L_247:
        /*0058*/ 	.byte	0x01, 0x04
	.zero		2


	//----- nvinfo : EIATTR_MAX_THREADS
	.align		4
        /*005c*/ 	.byte	0x04, 0x05
        /*005e*/ 	.short	(.L_249 - .L_248)
.L_248:
        /*0060*/ 	.word	0x000000c4
        /*0064*/ 	.word	0x00000001
        /*0068*/ 	.word	0x00000001
.L_249:


//--------------------- .nv.info.tvmgen_default_fused_nn_conv2d_add_nn_relu_6_kernel --------------------------
	.section	.nv.info.tvmgen_default_fused_nn_conv2d_add_nn_relu_6_kernel,"",@"SHT_CUDA_INFO"
	.sectionflags	@""
	.align	4


	//----- nvinfo : EIATTR_CUDA_API_VERSION
	.align		4
        /*0000*/ 	.byte	0x04, 0x37
        /*0002*/ 	.short	(.L_251 - .L_250)
.L_250:
        /*0004*/ 	.word	0x0000007e


	//----- nvinfo : EIATTR_SW2861232_WAR
	.align		4
.L_251:
        /*0008*/ 	.byte	0x01, 0x35
	.zero		2


	//----- nvinfo : EIATTR_PARAM_CBANK
	.align		4
        /*000c*/ 	.byte	0x04, 0x0a
        /*000e*/ 	.short	(.L_253 - .L_252)
	.align		4
.L_252:
        /*0010*/ 	.word	index@(.nv.constant0.tvmgen_default_fused_nn_conv2d_add_nn_relu_6_kernel)
        /*0014*/ 	.short	0x0160
        /*0016*/ 	.short	0x0020


	//----- nvinfo : EIATTR_CBANK_PARAM_SIZE
	.align		4
.L_253:
        /*0018*/ 	.byte	0x03, 0x19
        /*001a*/ 	.short	0x0020


	//----- nvinfo : EIATTR_KPARAM_INFO
	.align		4
        /*001c*/ 	.byte	0x04, 0x17
        /*001e*/ 	.short	(.L_255 - .L_254)
.L_254:
        /*0020*/ 	.word	0x00000000
        /*0024*/ 	.short	0x0003
        /*0026*/ 	.short	0x0018
        /*0028*/ 	.byte	0x00, 0xf0, 0x21, 0x00


	//----- nvinfo : EIATTR_KPARAM_INFO
	.align		4
.L_255:
        /*002c*/ 	.byte	0x04, 0x17
        /*002e*/ 	.short	(.L_257 - .L_256)
.L_256:
        /*0030*/ 	.word	0x00000000
        /*0034*/ 	.short	0x0002
        /*0036*/ 	.short	0x0010
        /*0038*/ 	.byte	0x00, 0xf0, 0x21, 0x00


	//----- nvinfo : EIATTR_KPARAM_INFO
	.align		4
.L_257:
        /*003c*/ 	.byte	0x04, 0x17
        /*003e*/ 	.short	(.L_259 - .L_258)
.L_258:
        /*0040*/ 	.word	0x00000000
        /*0044*/ 	.short	0x0001
        /*0046*/ 	.short	0x0008
        /*0048*/ 	.byte	0x00, 0xf0, 0x21, 0x00


	//----- nvinfo : EIATTR_KPARAM_INFO
	.align		4
.L_259:
        /*004c*/ 	.byte	0x04, 0x17
        /*004e*/ 	.short	(.L_261 - .L_260)
.L_260:
        /*0050*/ 	.word	0x00000000
        /*0054*/ 	.short	0x0000
        /*0056*/ 	.short	0x0000
        /*0058*/ 	.byte	0x00, 0xf0, 0x21, 0x00


	//----- nvinfo : EIATTR_MAXREG_COUNT
	.align		4
.L_261:
        /*005c*/ 	.byte	0x03, 0x1b
        /*005e*/ 	.short	0x00ff


	//----- nvinfo : EIATTR_EXIT_INSTR_OFFSETS
	.align		4
        /*0060*/ 	.byte	0x04, 0x1c
        /*0062*/ 	.short	(.L_263 - .L_262)


	//   ....[0]....
.L_262:
        /*0064*/ 	.word	0x00002f00


	//----- nvinfo : EIATTR_CTAIDZ_USED
	.align		4
.L_263:
        /*0068*/ 	.byte	0x01, 0x04
	.zero		2


	//----- nvinfo : EIATTR_MAX_THREADS
	.align		4
        /*006c*/ 	.byte	0x04, 0x05
        /*006e*/ 	.short	(.L_265 - .L_264)
.L_264:
        /*0070*/ 	.word	0x00000080
        /*0074*/ 	.word	0x00000001
        /*0078*/ 	.word	0x00000001
.L_265:


//--------------------- .nv.info.tvmgen_default_fused_nn_conv2d_add_add_nn_relu_3_kernel --------------------------
	.section	.nv.info.tvmgen_default_fused_nn_conv2d_add_add_nn_relu_3_kernel,"",@"SHT_CUDA_INFO"
	.sectionflags	@""
	.align	4


	//----- nvinfo : EIATTR_CUDA_API_VERSION
	.align		4
        /*0000*/ 	.byte	0x04, 0x37
        /*0002*/ 	.short	(.L_267 - .L_266)
.L_266:
        /*0004*/ 	.word	0x0000007e


	//----- nvinfo : EIATTR_SW2861232_WAR
	.align		4
.L_267:
        /*0008*/ 	.byte	0x01, 0x35
	.zero		2


	//----- nvinfo : EIATTR_PARAM_CBANK
	.align		4
        /*000c*/ 	.byte	0x04, 0x0a
        /*000e*/ 	.short	(.L_269 - .L_268)
	.align		4
.L_268:
        /*0010*/ 	.word	index@(.nv.constant0.tvmgen_default_fused_nn_conv2d_add_add_nn_relu_3_kernel)
        /*0014*/ 	.short	0x0160
        /*0016*/ 	.short	0x0028


	//----- nvinfo : EIATTR_CBANK_PARAM_SIZE
	.align		4
.L_269:
        /*0018*/ 	.byte	0x03, 0x19
        /*001a*/ 	.short	0x0028


	//----- nvinfo : EIATTR_KPARAM_INFO
	.align		4
        /*001c*/ 	.byte	0x04, 0x17
        /*001e*/ 	.short	(.L_271 - .L_270)
.L_270:
        /*0020*/ 	.word	0x00000000
        /*0024*/ 	.short	0x0004
        /*0026*/ 	.short	0x0020
        /*0028*/ 	.byte	0x00, 0xf0, 0x21, 0x00


	//----- nvinfo : EIATTR_KPARAM_INFO
	.align		4
.L_271:
        /*002c*/ 	.byte	0x04, 0x17
        /*002e*/ 	.short	(.L_273 - .L_272)
.L_272:
        /*0030*/ 	.word	0x00000000
        /*0034*/ 	.short	0x0003
        /*0036*/ 	.short	0x0018
        /*0038*/ 	.byte	0x00, 0xf0, 0x21, 0x00


	//----- nvinfo : EIATTR_KPARAM_INFO
	.align		4
.L_273:
        /*003c*/ 	.byte	0x04, 0x17
        /*003e*/ 	.short	(.L_275 - .L_274)
.L_274:
        /*0040*/ 	.word	0x00000000
        /*0044*/ 	.short	0x0002
        /*0046*/ 	.short	0x0010
        /*0048*/ 	.byte	0x00, 0xf0, 0x21, 0x00


	//----- nvinfo : EIATTR_KPARAM_INFO
	.align		4
.L_275:
        /*004c*/ 	.byte	0x04, 0x17
        /*004e*/ 	.short	(.L_277 - .L_276)
.L_276:
        /*0050*/ 	.word	0x00000000
        /*0054*/ 	.short	0x0001
        /*0056*/ 	.short	0x0008
        /*0058*/ 	.byte	0x00, 0xf0, 0x21, 0x00


	//----- nvinfo : EIATTR_KPARAM_INFO
	.align		4
.L_277:
        /*005c*/ 	.byte	0x04, 0x17
        /*005e*/ 	.short	(.L_279 - .L_278)
.L_278:
        /*0060*/ 	.word	0x00000000
        /*0064*/ 	.short	0x0000
        /*0066*/ 	.short	0x0000
        /*0068*/ 	.byte	0x00, 0xf0, 0x21, 0x00


	//----- nvinfo : EIATTR_MAXREG_COUNT
	.align		4
.L_279:
        /*006c*/ 	.byte	0x03, 0x1b
        /*006e*/ 	.short	0x00ff


	//----- nvinfo : EIATTR_EXIT_INSTR_OFFSETS
	.align		4
        /*0070*/ 	.byte	0x04, 0x1c
        /*0072*/ 	.short	(.L_281 - .L_280)


	//   ....[0]....
.L_280:
        /*0074*/ 	.word	0x00001890


	//----- nvinfo : EIATTR_CTAIDZ_USED
	.align		4
.L_281:
        /*0078*/ 	.byte	0x01, 0x04
	.zero		2


	//----- nvinfo : EIATTR_MAX_THREADS
	.align		4
        /*007c*/ 	.byte	0x04, 0x05
        /*007e*/ 	.short	(.L_283 - .L_282)
.L_282:
        /*0080*/ 	.word	0x00000070
        /*0084*/ 	.word	0x00000001
        /*0088*/ 	.word	0x00000001
.L_283:


//--------------------- .nv.info.tvmgen_default_fused_nn_conv2d_add_nn_relu_5_kernel --------------------------
	.section	.nv.info.tvmgen_default_fused_nn_conv2d_add_nn_relu_5_kernel,"",@"SHT_CUDA_INFO"
	.sectionflags	@""
	.align	4


	//----- nvinfo : EIATTR_CUDA_API_VERSION
	.align		4
        /*0000*/ 	.byte	0x04, 0x37
        /*0002*/ 	.short	(.L_285 - .L_284)
.L_284:
        /*0004*/ 	.word	0x0000007e


	//----- nvinfo : EIATTR_SW2861232_WAR
	.align		4
.L_285:
        /*0008*/ 	.byte	0x01, 0x35
	.zero		2


	//----- nvinfo : EIATTR_PARAM_CBANK
	.align		4
        /*000c*/ 	.byte	0x04, 0x0a
        /*000e*/ 	.short	(.L_287 - .L_286)
	.align		4
.L_286:
        /*0010*/ 	.word	index@(.nv.constant0.tvmgen_default_fused_nn_conv2d_add_nn_relu_5_kernel)
        /*0014*/ 	.short	0x0160
        /*0016*/ 	.short	0x0020


	//----- nvinfo : EIATTR_CBANK_PARAM_SIZE
	.align		4
.L_287:
        /*0018*/ 	.byte	0x03, 0x19
        /*001a*/ 	.short	0x0020


	//----- nvinfo : EIATTR_KPARAM_INFO
	.align		4
        /*001c*/ 	.byte	0x04, 0x17
        /*001e*/ 	.short	(.L_289 - .L_288)
.L_288:
        /*0020*/ 	.word	0x00000000
        /*0024*/ 	.short	0x0003
        /*0026*/ 	.short	0x0018
        /*0028*/ 	.byte	0x00, 0xf0, 0x21, 0x00


	//----- nvinfo : EIATTR_KPARAM_INFO
	.align		4
.L_289:
        /*002c*/ 	.byte	0x04, 0x17
        /*002e*/ 	.short	(.L_291 - .L_290)
.L_290:
        /*0030*/ 	.word	0x00000000
        /*0034*/ 	.short	0x0002
        /*0036*/ 	.short	0x0010
        /*0038*/ 	.byte	0x00, 0xf0, 0x21, 0x00


	//----- nvinfo : EIATTR_KPARAM_INFO
	.align		4
.L_291:
        /*003c*/ 	.byte	0x04, 0x17
        /*003e*/ 	.short	(.L_293 - .L_292)
.L_292:
        /*0040*/ 	.word	0x00000000
        /*0044*/ 	.short	0x0001
        /*0046*/ 	.short	0x0008
        /*0048*/ 	.byte	0x00, 0xf0, 0x21, 0x00


	//----- nvinfo : EIATTR_KPARAM_INFO
	.align		4
.L_293:
        /*004c*/ 	.byte	0x04, 0x17
        /*004e*/ 	.short	(.L_295 - .L_294)
.L_294:
        /*0050*/ 	.word	0x00000000
        /*0054*/ 	.short	0x0000
        /*0056*/ 	.short	0x0000
        /*0058*/ 	.byte	0x00, 0xf0, 0x21, 0x00


	//----- nvinfo : EIATTR_MAXREG_COUNT
	.align		4
.L_295:
        /*005c*/ 	.byte	0x03, 0x1b
        /*005e*/ 	.short	0x0080


	//----- nvinfo : EIATTR_EXIT_INSTR_OFFSETS
	.align		4
        /*0060*/ 	.byte	0x04, 0x1c
        /*0062*/ 	.short	(.L_297 - .L_296)


	//   ....[0]....
.L_296:
        /*0064*/ 	.word	0x00000770


	//----- nvinfo : EIATTR_CTAIDZ_USED
	.align		4
.L_297:
        /*0068*/ 	.byte	0x01, 0x04
	.zero		2


	//----- nvinfo : EIATTR_MAX_THREADS
	.align		4
        /*006c*/ 	.byte	0x04, 0x05
        /*006e*/ 	.short	(.L_299 - .L_298)
.L_298:
        /*0070*/ 	.word	0x000001c0
        /*0074*/ 	.word	0x00000001
        /*0078*/ 	.word	0x00000001
.L_299:


//--------------------- .nv.info.tvmgen_default_fused_nn_contrib_conv2d_winograd_without_weight_transform_add_nn_relu_3_kernel_1 --------------------------
	.section	.nv.info.tvmgen_default_fused_nn_contrib_conv2d_winograd_without_weight_transform_add_nn_relu_3_kernel_1,"",@"SHT_CUDA_INFO"
	.sectionflags	@""
	.align	4


	//----- nvinfo : EIATTR_CUDA_API_VERSION
	.align		4
        /*0000*/ 	.byte	0x04, 0x37
        /*0002*/ 	.short	(.L_301 - .L_300)
.L_300:
        /*0004*/ 	.word	0x0000007e


	//----- nvinfo : EIATTR_SW2861232_WAR
	.align		4
.L_301:
        /*0008*/ 	.byte	0x01, 0x35
	.zero		2


	//----- nvinfo : EIATTR_PARAM_CBANK
	.align		4
        /*000c*/ 	.byte	0x04, 0x0a
        /*000e*/ 	.short	(.L_303 - .L_302)
	.align		4
.L_302:
        /*0010*/ 	.word	index@(.nv.constant0.tvmgen_default_fused_nn_contrib_conv2d_winograd_without_weight_transform_add_nn_relu_3_kernel_1)
        /*0014*/ 	.short	0x0160
        /*0016*/ 	.short	0x0018


	//----- nvinfo : EIATTR_CBANK_PARAM_SIZE
	.align		4
.L_303:
        /*0018*/ 	.byte	0x03, 0x19
        /*001a*/ 	.short	0x0018


	//----- nvinfo : EIATTR_KPARAM_INFO
	.align		4
        /*001c*/ 	.byte	0x04, 0x17
        /*001e*/ 	.short	(.L_305 - .L_304)
.L_304:
        /*0020*/ 	.word	0x00000000
        /*0024*/ 	.short	0x0002
        /*0026*/ 	.short	0x0010
        /*0028*/ 	.byte	0x00, 0xf0, 0x21, 0x00


	//----- nvinfo : EIATTR_KPARAM_INFO
	.align		4
.L_305:
        /*002c*/ 	.byte	0x04, 0x17
        /*002e*/ 	.short	(.L_307 - .L_306)
.L_306:
        /*0030*/ 	.word	0x00000000
        /*0034*/ 	.short	0x0001
        /*0036*/ 	.short	0x0008
        /*0038*/ 	.byte	0x00, 0xf0, 0x21, 0x00


	//----- nvinfo : EIATTR_KPARAM_INFO
	.align		4
.L_307:
        /*003c*/ 	.byte	0x04, 0x17
        /*003e*/ 	.short	(.L_309 - .L_308)
.L_308:
        /*0040*/ 	.word	0x00000000
        /*0044*/ 	.short	0x0000
        /*0046*/ 	.short	0x0000
        /*0048*/ 	.byte	0x00, 0xf0, 0x21, 0x00


	//----- nvinfo : EIATTR_MAXREG_COUNT
	.align		4
.L_309:
        /*004c*/ 	.byte	0x03, 0x1b
        /*004e*/ 	.short	0x00ff


	//----- nvinfo : EIATTR_EXIT_INSTR_OFFSETS
	.align		4
        /*0050*/ 	.byte	0x04, 0x1c
        /*0052*/ 	.short	(.L_311 - .L_310)


	//   ....[0]....
.L_310:
        /*0054*/ 	.word	0x00000e10


	//----- nvinfo : EIATTR_CTAIDZ_USED
	.align		4
.L_311:
        /*0058*/ 	.byte	0x01, 0x04
	.zero		2


	//----- nvinfo : EIATTR_MAX_THREADS
	.align		4
        /*005c*/ 	.byte	0x04, 0x05
        /*005e*/ 	.short	(.L_313 - .L_312)
.L_312:
        /*0060*/ 	.word	0x00000080
        /*0064*/ 	.word	0x00000001
        /*0068*/ 	.word	0x00000001
.L_313:


//--------------------- .nv.info.tvmgen_default_fused_nn_contrib_conv2d_winograd_without_weight_transform_add_nn_relu_3_kernel_2 --------------------------
	.section	.nv.info.tvmgen_default_fused_nn_contrib_conv2d_winograd_without_weight_transform_add_nn_relu_3_kernel_2,"",@"SHT_CUDA_INFO"
	.sectionflags	@""
	.align	4


	//----- nvinfo : EIATTR_CUDA_API_VERSION
	.align		4
        /*0000*/ 	.byte	0x04, 0x37
        /*0002*/ 	.short	(.L_315 - .L_314)
.L_314:
        /*0004*/ 	.word	0x0000007e


	//----- nvinfo : EIATTR_SW2861232_WAR
	.align		4
.L_315:
        /*0008*/ 	.byte	0x01, 0x35
	.zero		2


	//----- nvinfo : EIATTR_PARAM_CBANK
	.align		4
        /*000c*/ 	.byte	0x04, 0x0a
        /*000e*/ 	.short	(.L_317 - .L_316)
	.align		4
.L_316:
        /*0010*/ 	.word	index@(.nv.constant0.tvmgen_default_fused_nn_contrib_conv2d_winograd_without_weight_transform_add_nn_relu_3_kernel_2)
        /*0014*/ 	.short	0x0160
        /*0016*/ 	.short	0x0018


	//----- nvinfo : EIATTR_CBANK_PARAM_SIZE
	.align		4
.L_317:
        /*0018*/ 	.byte	0x03, 0x19
        /*001a*/ 	.short	0x0018


	//----- nvinfo : EIATTR_KPARAM_INFO
	.align		4
        /*001c*/ 	.byte	0x04, 0x17
        /*001e*/ 	.short	(.L_319 - .L_318)
.L_318:
        /*0020*/ 	.word	0x00000000
        /*0024*/ 	.short	0x0002
        /*0026*/ 	.short	0x0010
        /*0028*/ 	.byte	0x00, 0xf0, 0x21, 0x00


	//----- nvinfo : EIATTR_KPARAM_INFO
	.align		4
.L_319:
        /*002c*/ 	.byte	0x04, 0x17
        /*002e*/ 	.short	(.L_321 - .L_320)
.L_320:
        /*0030*/ 	.word	0x00000000
        /*0034*/ 	.short	0x0001
        /*0036*/ 	.short	0x0008
        /*0038*/ 	.byte	0x00, 0xf0, 0x21, 0x00


	//----- nvinfo : EIATTR_KPARAM_INFO
	.align		4
.L_321:
        /*003c*/ 	.byte	0x04, 0x17
        /*003e*/ 	.short	(.L_323 - .L_322)
.L_322:
        /*0040*/ 	.word	0x00000000
        /*0044*/ 	.short	0x0000
        /*0046*/ 	.short	0x0000
        /*0048*/ 	.byte	0x00, 0xf0, 0x21, 0x00


	//----- nvinfo : EIATTR_MAXREG_COUNT
	.align		4
.L_323:
        /*004c*/ 	.byte	0x03, 0x1b
        /*004e*/ 	.short	0x00ff


	//----- nvinfo : EIATTR_EXIT_INSTR_OFFSETS
	.align		4
        /*0050*/ 	.byte	0x04, 0x1c
        /*0052*/ 	.short	(.L_325 - .L_324)


	//   ....[0]....
.L_324:
        /*0054*/ 	.word	0x000004d0


	//   ....[1]....
        /*0058*/ 	.word	0x00000530


	//   ....[2]....
        /*005c*/ 	.word	0x00000570


	//----- nvinfo : EIATTR_MAX_THREADS
	.align		4
.L_325:
        /*0060*/ 	.byte	0x04, 0x05
        /*0062*/ 	.short	(.L_327 - .L_326)
.L_326:
        /*0064*/ 	.word	0x00000080
        /*0068*/ 	.word	0x00000001
        /*006c*/ 	.word	0x00000001
.L_327:


//--------------------- .nv.info.tvmgen_default_fused_nn_contrib_conv2d_winograd_without_weight_transform_add_nn_relu_2_kernel_1 --------------------------
	.section	.nv.info.tvmgen_default_fused_nn_contrib_conv2d_winograd_without_weight_transform_add_nn_relu_2_kernel_1,"",@"SHT_CUDA_INFO"
	.sectionflags	@""
	.align	4


	//----- nvinfo : EIATTR_CUDA_API_VERSION
	.align		4
        /*0000*/ 	.byte	0x04, 0x37
        /*0002*/ 	.short	(.L_329 - .L_328)
.L_328:
        /*0004*/ 	.word	0x0000007e


	//----- nvinfo : EIATTR_SW2861232_WAR
	.align		4
.L_329:
        /*0008*/ 	.byte	0x01, 0x35
	.zero		2


	//----- nvinfo : EIATTR_PARAM_CBANK
	.align		4
        /*000c*/ 	.byte	0x04, 0x0a
        /*000e*/ 	.short	(.L_331 - .L_330)
	.align		4
.L_330:
        /*0010*/ 	.word	index@(.nv.constant0.tvmgen_default_fused_nn_contrib_conv2d_winograd_without_weight_transform_add_nn_relu_2_kernel_1)
        /*0014*/ 	.short	0x0160
        /*0016*/ 	.short	0x0018


	//----- nvinfo : EIATTR_CBANK_PARAM_SIZE
	.align		4
.L_331:
        /*0018*/ 	.byte	0x03, 0x19
        /*001a*/ 	.short	0x0018


	//----- nvinfo : EIATTR_KPARAM_INFO
	.align		4
        /*001c*/ 	.byte	0x04, 0x17
        /*001e*/ 	.short	(.L_333 - .L_332)
.L_332:
        /*0020*/ 	.word	0x00000000
        /*0024*/ 	.short	0x0002
        /*0026*/ 	.short	0x0010
        /*0028*/ 	.byte	0x00, 0xf0, 0x21, 0x00


	//----- nvinfo : EIATTR_KPARAM_INFO
	.align		4
.L_333:
        /*002c*/ 	.byte	0x04, 0x17
        /*002e*/ 	.short	(.L_335 - .L_334)
.L_334:
        /*0030*/ 	.word	0x00000000
        /*0034*/ 	.short	0x0001
        /*0036*/ 	.short	0x0008
        /*0038*/ 	.byte	0x00, 0xf0, 0x21, 0x00


	//----- nvinfo : EIATTR_KPARAM_INFO
	.align		4
.L_335:
        /*003c*/ 	.byte	0x04, 0x17
        /*003e*/ 	.short	(.L_337 - .L_336)
.L_336:
        /*0040*/ 	.word	0x00000000
        /*0044*/ 	.short	0x0000
        /*0046*/ 	.short	0x0000
        /*0048*/ 	.byte	0x00, 0xf0, 0x21, 0x00


	//----- nvinfo : EIATTR_MAXREG_COUNT
	.align		4
.L_337:
        /*004c*/ 	.byte	0x03, 0x1b
        /*004e*/ 	.short	0x00ff


	//----- nvinfo : EIATTR_EXIT_INSTR_OFFSETS
	.align		4
        /*0050*/ 	.byte	0x04, 0x1c
        /*0052*/ 	.short	(.L_339 - .L_338)


	//   ....[0]....
.L_338:
        /*0054*/ 	.word	0x000010e0


	//----- nvinfo : EIATTR_CTAIDZ_USED
	.align		4
.L_339:
        /*0058*/ 	.byte	0x01, 0x04
	.zero		2


	//----- nvinfo : EIATTR_MAX_THREADS
	.align		4
        /*005c*/ 	.byte	0x04, 0x05
        /*005e*/ 	.short	(.L_341 - .L_340)
.L_340:
        /*0060*/ 	.word	0x00000031
        /*0064*/ 	.word	0x00000001
        /*0068*/ 	.word	0x00000001
.L_341:


//--------------------- .nv.info.tvmgen_default_fused_nn_contrib_conv2d_winograd_without_weight_transform_add_nn_relu_2_kernel_2 --------------------------
	.section	.nv.info.tvmgen_default_fused_nn_contrib_conv2d_winograd_without_weight_transform_add_nn_relu_2_kernel_2,"",@"SHT_CUDA_INFO"
	.sectionflags	@""
	.align	4


	//----- nvinfo : EIATTR_CUDA_API_VERSION
	.align		4
        /*0000*/ 	.byte	0x04, 0x37
        /*0002*/ 	.short	(.L_343 - .L_342)
.L_342:
        /*0004*/ 	.word	0x0000007e


	//----- nvinfo : EIATTR_SW2861232_WAR
	.align		4
.L_343:
        /*0008*/ 	.byte	0x01, 0x35
	.zero		2


	//----- nvinfo : EIATTR_PARAM_CBANK
	.align		4
        /*000c*/ 	.byte	0x04, 0x0a
        /*000e*/ 	.short	(.L_345 - .L_344)
	.align		4
.L_344:
        /*0010*/ 	.word	index@(.nv.constant0.tvmgen_default_fused_nn_contrib_conv2d_winograd_without_weight_transform_add_nn_relu_2_kernel_2)
        /*0014*/ 	.short	0x0160
        /*0016*/ 	.short	0x0018


	//----- nvinfo : EIATTR_CBANK_PARAM_SIZE
	.align		4
.L_345:
        /*0018*/ 	.byte	0x03, 0x19
        /*001a*/ 	.short	0x0018


	//----- nvinfo : EIATTR_KPARAM_INFO
	.align		4
        /*001c*/ 	.byte	0x04, 0x17
        /*001e*/ 	.short	(.L_347 - .L_346)
.L_346:
        /*0020*/ 	.word	0x00000000
        /*0024*/ 	.short	0x0002
        /*0026*/ 	.short	0x0010
        /*0028*/ 	.byte	0x00, 0xf0, 0x21, 0x00


	//----- nvinfo : EIATTR_KPARAM_INFO
	.align		4
.L_347:
        /*002c*/ 	.byte	0x04, 0x17
        /*002e*/ 	.short	(.L_349 - .L_348)
.L_348:
        /*0030*/ 	.word	0x00000000
        /*0034*/ 	.short	0x0001
        /*0036*/ 	.short	0x0008
        /*0038*/ 	.byte	0x00, 0xf0, 0x21, 0x00


	//----- nvinfo : EIATTR_KPARAM_INFO
	.align		4
.L_349:
        /*003c*/ 	.byte	0x04, 0x17
        /*003e*/ 	.short	(.L_351 - .L_350)
.L_350:
        /*0040*/ 	.word	0x00000000
        /*0044*/ 	.short	0x0000
        /*0046*/ 	.short	0x0000
        /*0048*/ 	.byte	0x00, 0xf0, 0x21, 0x00


	//----- nvinfo : EIATTR_MAXREG_COUNT
	.align		4
.L_351:
        /*004c*/ 	.byte	0x03, 0x1b
        /*004e*/ 	.short	0x00ff


	//----- nvinfo : EIATTR_EXIT_INSTR_OFFSETS
	.align		4
        /*0050*/ 	.byte	0x04, 0x1c
        /*0052*/ 	.short	(.L_353 - .L_352)


	//   ....[0]....
.L_352:
        /*0054*/ 	.word	0x00000650


	//----- nvinfo : EIATTR_MAX_THREADS
	.align		4
.L_353:
        /*0058*/ 	.byte	0x04, 0x05
        /*005a*/ 	.short	(.L_355 - .L_354)
.L_354:
        /*005c*/ 	.word	0x00000080
        /*0060*/ 	.word	0x00000001
        /*0064*/ 	.word	0x00000001
.L_355:


//--------------------- .nv.info.tvmgen_default_fused_nn_conv2d_add_nn_relu_9_kernel --------------------------
	.section	.nv.info.tvmgen_default_fused_nn_conv2d_add_nn_relu_9_kernel,"",@"SHT_CUDA_INFO"
	.sectionflags	@""
	.align	4


	//----- nvinfo : EIATTR_CUDA_API_VERSION
	.align		4
        /*0000*/ 	.byte	0x04, 0x37
        /*0002*/ 	.short	(.L_357 - .L_356)
.L_356:
        /*0004*/ 	.word	0x0000007e


	//----- nvinfo : EIATTR_SW2861232_WAR
	.align		4
.L_357:
        /*0008*/ 	.byte	0x01, 0x35
	.zero		2


	//----- nvinfo : EIATTR_PARAM_CBANK
	.align		4
        /*000c*/ 	.byte	0x04, 0x0a
        /*000e*/ 	.short	(.L_359 - .L_358)
	.align		4
.L_358:
        /*0010*/ 	.word	index@(.nv.constant0.tvmgen_default_fused_nn_conv2d_add_nn_relu_9_kernel)
        /*0014*/ 	.short	0x0160
        /*0016*/ 	.short	0x0020


	//----- nvinfo : EIATTR_CBANK_PARAM_SIZE
	.align		4
.L_359:
        /*0018*/ 	.byte	0x03, 0x19
        /*001a*/ 	.short	0x0020


	//----- nvinfo : EIATTR_KPARAM_INFO
	.align		4
        /*001c*/ 	.byte	0x04, 0x17
        /*001e*/ 	.short	(.L_361 - .L_360)
.L_360:
        /*0020*/ 	.word	0x00000000
        /*0024*/ 	.short	0x0003
        /*0026*/ 	.short	0x0018
        /*0028*/ 	.byte	0x00, 0xf0, 0x21, 0x00


	//----- nvinfo : EIATTR_KPARAM_INFO
	.align		4
.L_361:
        /*002c*/ 	.byte	0x04, 0x17
        /*002e*/ 	.short	(.L_363 - .L_362)
.L_362:
        /*0030*/ 	.word	0x00000000
        /*0034*/ 	.short	0x0002
        /*0036*/ 	.short	0x0010
        /*0038*/ 	.byte	0x00, 0xf0, 0x21, 0x00


	//----- nvinfo : EIATTR_KPARAM_INFO
	.align		4
.L_363:
        /*003c*/ 	.byte	0x04, 0x17
        /*003e*/ 	.short	(.L_365 - .L_364)
.L_364:
        /*0040*/ 	.word	0x00000000
        /*0044*/ 	.short	0x0001
        /*0046*/ 	.short	0x0008
        /*0048*/ 	.byte	0x00, 0xf0, 0x21, 0x00


	//----- nvinfo : EIATTR_KPARAM_INFO
	.align		4
.L_365:
        /*004c*/ 	.byte	0x04, 0x17
        /*004e*/ 	.short	(.L_367 - .L_366)
.L_366:
        /*0050*/ 	.word	0x00000000
        /*0054*/ 	.short	0x0000
        /*0056*/ 	.short	0x0000
        /*0058*/ 	.byte	0x00, 0xf0, 0x21, 0x00


	//----- nvinfo : EIATTR_MAXREG_COUNT
	.align		4
.L_367:
        /*005c*/ 	.byte	0x03, 0x1b
        /*005e*/ 	.short	0x00ff


	//----- nvinfo : EIATTR_EXIT_INSTR_OFFSETS
	.align		4
        /*0060*/ 	.byte	0x04, 0x1c
        /*0062*/ 	.short	(.L_369 - .L_368)


	//   ....[0]....
.L_368:
        /*0064*/ 	.word	0x00000dd0


	//----- nvinfo : EIATTR_CTAIDZ_USED
	.align		4
.L_369:
        /*0068*/ 	.byte	0x01, 0x04
	.zero		2


	//----- nvinfo : EIATTR_MAX_THREADS
	.align		4
        /*006c*/ 	.byte	0x04, 0x05
        /*006e*/ 	.short	(.L_371 - .L_370)
.L_370:
        /*0070*/ 	.word	0x000000e0
        /*0074*/ 	.word	0x00000001
        /*0078*/ 	.word	0x00000001
.L_371:


//--------------------- .nv.info.tvmgen_default_fused_nn_conv2d_add_add_nn_relu_1_kernel --------------------------
	.section	.nv.info.tvmgen_default_fused_nn_conv2d_add_add_nn_relu_1_kernel,"",@"SHT_CUDA_INFO"
	.sectionflags	@""
	.align	4


	//----- nvinfo : EIATTR_CUDA_API_VERSION
	.align		4
        /*0000*/ 	.byte	0x04, 0x37
        /*0002*/ 	.short	(.L_373 - .L_372)
.L_372:
        /*0004*/ 	.word	0x0000007e


	//----- nvinfo : EIATTR_SW2861232_WAR
	.align		4
.L_373:
        /*0008*/ 	.byte	0x01, 0x35
	.zero		2


	//----- nvinfo : EIATTR_PARAM_CBANK
	.align		4
        /*000c*/ 	.byte	0x04, 0x0a
        /*000e*/ 	.short	(.L_375 - .L_374)
	.align		4
.L_374:
        /*0010*/ 	.word	index@(.nv.constant0.tvmgen_default_fused_nn_conv2d_add_add_nn_relu_1_kernel)
        /*0014*/ 	.short	0x0160
        /*0016*/ 	.short	0x0028


	//----- nvinfo : EIATTR_CBANK_PARAM_SIZE
	.align		4
.L_375:
        /*0018*/ 	.byte	0x03, 0x19
        /*001a*/ 	.short	0x0028


	//----- nvinfo : EIATTR_KPARAM_INFO
	.align		4
        /*001c*/ 	.byte	0x04, 0x17
        /*001e*/ 	.short	(.L_377 - .L_376)
.L_376:
        /*0020*/ 	.word	0x00000000
        /*0024*/ 	.short	0x0004
        /*0026*/ 	.short	0x0020
        /*0028*/ 	.byte	0x00, 0xf0, 0x21, 0x00


	//----- nvinfo : EIATTR_KPARAM_INFO
	.align		4
.L_377:
        /*002c*/ 	.byte	0x04, 0x17
        /*002e*/ 	.short	(.L_379 - .L_378)
.L_378:
        /*0030*/ 	.word	0x00000000
        /*0034*/ 	.short	0x0003
        /*0036*/ 	.short	0x0018
        /*0038*/ 	.byte	0x00, 0xf0, 0x21, 0x00


	//----- nvinfo : EIATTR_KPARAM_INFO
	.align		4
.L_379:
        /*003c*/ 	.byte	0x04, 0x17
        /*003e*/ 	.short	(.L_381 - .L_380)
.L_380:
        /*0040*/ 	.word	0x00000000
        /*0044*/ 	.short	0x0002
        /*0046*/ 	.short	0x0010
        /*0048*/ 	.byte	0x00, 0xf0, 0x21, 0x00


	//----- nvinfo : EIATTR_KPARAM_INFO
	.align		4
.L_381:
        /*004c*/ 	.byte	0x04, 0x17
        /*004e*/ 	.short	(.L_383 - .L_382)
.L_382:
        /*0050*/ 	.word	0x00000000
        /*0054*/ 	.short	0x0001
        /*0056*/ 	.short	0x0008
        /*0058*/ 	.byte	0x00, 0xf0, 0x21, 0x00


	//----- nvinfo : EIATTR_KPARAM_INFO
	.align		4
.L_383:
        /*005c*/ 	.byte	0x04, 0x17
        /*005e*/ 	.short	(.L_385 - .L_384)
.L_384:
        /*0060*/ 	.word	0x00000000
        /*0064*/ 	.short	0x0000
        /*0066*/ 	.short	0x0000
        /*0068*/ 	.byte	0x00, 0xf0, 0x21, 0x00


	//----- nvinfo : EIATTR_MAXREG_COUNT
	.align		4
.L_385:
        /*006c*/ 	.byte	0x03, 0x1b
        /*006e*/ 	.short	0x0048


	//----- nvinfo : EIATTR_EXIT_INSTR_OFFSETS
	.align		4
        /*0070*/ 	.byte	0x04, 0x1c
        /*0072*/ 	.short	(.L_387 - .L_386)


	//   ....[0]....
.L_386:
        /*0074*/ 	.word	0x000013c0


	//----- nvinfo : EIATTR_CTAIDZ_USED
	.align		4
.L_387:
        /*0078*/ 	.byte	0x01, 0x04
	.zero		2


	//----- nvinfo : EIATTR_MAX_THREADS
	.align		4
        /*007c*/ 	.byte	0x04, 0x05
        /*007e*/ 	.short	(.L_389 - .L_388)
.L_388:
        /*0080*/ 	.word	0x00000380
        /*0084*/ 	.word	0x00000001
        /*0088*/ 	.word	0x00000001
.L_389:


//--------------------- .nv.info.tvmgen_default_fused_nn_contrib_conv2d_winograd_without_weight_transform_add_nn_relu_1_kernel_1 --------------------------
	.section	.nv.info.tvmgen_default_fused_nn_contrib_conv2d_winograd_without_weight_transform_add_nn_relu_1_kernel_1,"",@"SHT_CUDA_INFO"
	.sectionflags	@""
	.align	4


	//----- nvinfo : EIATTR_CUDA_API_VERSION
	.align		4
        /*0000*/ 	.byte	0x04, 0x37
        /*0002*/ 	.short	(.L_391 - .L_390)
.L_390:
        /*0004*/ 	.word	0x0000007e


	//----- nvinfo : EIATTR_SW2861232_WAR
	.align		4
.L_391:
        /*0008*/ 	.byte	0x01, 0x35
	.zero		2


	//----- nvinfo : EIATTR_PARAM_CBANK
	.align		4
        /*000c*/ 	.byte	0x04, 0x0a
        /*000e*/ 	.short	(.L_393 - .L_392)
	.align		4
.L_392:
        /*0010*/ 	.word	index@(.nv.constant0.tvmgen_default_fused_nn_contrib_conv2d_winograd_without_weight_transform_add_nn_relu_1_kernel_1)
        /*0014*/ 	.short	0x0160
        /*0016*/ 	.short	0x0018


	//----- nvinfo : EIATTR_CBANK_PARAM_SIZE
	.align		4
.L_393:
        /*0018*/ 	.byte	0x03, 0x19
        /*001a*/ 	.short	0x0018


	//----- nvinfo : EIATTR_KPARAM_INFO
	.align		4
        /*001c*/ 	.byte	0x04, 0x17
        /*001e*/ 	.short	(.L_395 - .L_394)
.L_394:
        /*0020*/ 	.word	0x00000000
        /*0024*/ 	.short	0x0002
        /*0026*/ 	.short	0x0010
        /*0028*/ 	.byte	0x00, 0xf0, 0x21, 0x00


	//----- nvinfo : EIATTR_KPARAM_INFO
	.align		4
.L_395:
        /*002c*/ 	.byte	0x04, 0x17
        /*002e*/ 	.short	(.L_397 - .L_396)
.L_396:
        /*0030*/ 	.word	0x00000000
        /*0034*/ 	.short	0x0001
        /*0036*/ 	.short	0x0008
        /*0038*/ 	.byte	0x00, 0xf0, 0x21, 0x00


	//----- nvinfo : EIATTR_KPARAM_INFO
	.align		4
.L_397:
        /*003c*/ 	.byte	0x04, 0x17
        /*003e*/ 	.short	(.L_399 - .L_398)
.L_398:
        /*0040*/ 	.word	0x00000000
        /*0044*/ 	.short	0x0000
        /*0046*/ 	.short	0x0000
        /*0048*/ 	.byte	0x00, 0xf0, 0x21, 0x00


	//----- nvinfo : EIATTR_MAXREG_COUNT
	.align		4
.L_399:
        /*004c*/ 	.byte	0x03, 0x1b
        /*004e*/ 	.short	0x00ff


	//----- nvinfo : EIATTR_EXIT_INSTR_OFFSETS
	.align		4
        /*0050*/ 	.byte	0x04, 0x1c
        /*0052*/ 	.short	(.L_401 - .L_400)


	//   ....[0]....
.L_400:
        /*0054*/ 	.word	0x00001200


	//----- nvinfo : EIATTR_CTAIDZ_USED
	.align		4
.L_401:
        /*0058*/ 	.byte	0x01, 0x04
	.zero		2


	//----- nvinfo : EIATTR_MAX_THREADS
	.align		4
        /*005c*/ 	.byte	0x04, 0x05
        /*005e*/ 	.short	(.L_403 - .L_402)
.L_402:
        /*0060*/ 	.word	0x000000c4
        /*0064*/ 	.word	0x00000001
        /*0068*/ 	.word	0x00000001
.L_403:


//--------------------- .nv.info.tvmgen_default_fused_nn_conv2d_add_nn_relu_7_kernel --------------------------
	.section	.nv.info.tvmgen_default_fused_nn_conv2d_add_nn_relu_7_kernel,"",@"SHT_CUDA_INFO"
	.sectionflags	@""
	.align	4


	//----- nvinfo : EIATTR_CUDA_API_VERSION
	.align		4
        /*0000*/ 	.byte	0x04, 0x37
        /*0002*/ 	.short	(.L_405 - .L_404)
.L_404:
        /*0004*/ 	.word	0x0000007e


	//----- nvinfo : EIATTR_SW2861232_WAR
	.align		4
.L_405:
        /*0008*/ 	.byte	0x01, 0x35
	.zero		2


	//----- nvinfo : EIATTR_PARAM_CBANK
	.align		4
        /*000c*/ 	.byte	0x04, 0x0a
        /*000e*/ 	.short	(.L_407 - .L_406)
	.align		4
.L_406:
        /*0010*/ 	.word	index@(.nv.constant0.tvmgen_default_fused_nn_conv2d_add_nn_relu_7_kernel)
        /*0014*/ 	.short	0x0160
        /*0016*/ 	.short	0x0020


	//----- nvinfo : EIATTR_CBANK_PARAM_SIZE
	.align		4
.L_407:
        /*0018*/ 	.byte	0x03, 0x19
        /*001a*/ 	.short	0x0020


	//----- nvinfo : EIATTR_KPARAM_INFO
	.align		4
        /*001c*/ 	.byte	0x04, 0x17
        /*001e*/ 	.short	(.L_409 - .L_408)
.L_408:
        /*0020*/ 	.word	0x00000000
        /*0024*/ 	.short	0x0003
        /*0026*/ 	.short	0x0018
        /*0028*/ 	.byte	0x00, 0xf0, 0x21, 0x00


	//----- nvinfo : EIATTR_KPARAM_INFO
	.align		4
.L_409:
        /*002c*/ 	.byte	0x04, 0x17
        /*002e*/ 	.short	(.L_411 - .L_410)
.L_410:
        /*0030*/ 	.word	0x00000000
        /*0034*/ 	.short	0x0002
        /*0036*/ 	.short	0x0010
        /*0038*/ 	.byte	0x00, 0xf0, 0x21, 0x00


	//----- nvinfo : EIATTR_KPARAM_INFO
	.align		4
.L_411:
        /*003c*/ 	.byte	0x04, 0x17
        /*003e*/ 	.short	(.L_413 - .L_412)
.L_412:
        /*0040*/ 	.word	0x00000000
        /*0044*/ 	.short	0x0001
        /*0046*/ 	.short	0x0008
        /*0048*/ 	.byte	0x00, 0xf0, 0x21, 0x00


	//----- nvinfo : EIATTR_KPARAM_INFO
	.align		4
.L_413:
        /*004c*/ 	.byte	0x04, 0x17
        /*004e*/ 	.short	(.L_415 - .L_414)
.L_414:
        /*0050*/ 	.word	0x00000000
        /*0054*/ 	.short	0x0000
        /*0056*/ 	.short	0x0000
        /*0058*/ 	.byte	0x00, 0xf0, 0x21, 0x00


	//----- nvinfo : EIATTR_MAXREG_COUNT
	.align		4
.L_415:
        /*005c*/ 	.byte	0x03, 0x1b
        /*005e*/ 	.short	0x00ff


	//----- nvinfo : EIATTR_EXIT_INSTR_OFFSETS
	.align		4
        /*0060*/ 	.byte	0x04, 0x1c
        /*0062*/ 	.short	(.L_417 - .L_416)


	//   ....[0]....
.L_416:
        /*0064*/ 	.word	0x00003e20


	//----- nvinfo : EIATTR_CTAIDZ_USED
	.align		4
.L_417:
        /*0068*/ 	.byte	0x01, 0x04
	.zero		2


	//----- nvinfo : EIATTR_MAX_THREADS
	.align		4
        /*006c*/ 	.byte	0x04, 0x05
        /*006e*/ 	.short	(.L_419 - .L_418)
.L_418:
        /*0070*/ 	.word	0x00000070
        /*0074*/ 	.word	0x00000001
        /*0078*/ 	.word	0x00000001


	//----- nvinfo : EIATTR_CRS_STACK_SIZE
	.align		4
.L_419:
        /*007c*/ 	.byte	0x04, 0x1e
        /*007e*/ 	.short	(.L_421 - .L_420)
.L_420:
        /*0080*/ 	.word	0x00000000
.L_421:


//--------------------- .nv.info.tvmgen_default_fused_nn_contrib_conv2d_winograd_without_weight_transform_add_nn_relu_1_kernel --------------------------
	.section	.nv.info.tvmgen_default_fused_nn_contrib_conv2d_winograd_without_weight_transform_add_nn_relu_1_kernel,"",@"SHT_CUDA_INFO"
	.sectionflags	@""
	.align	4


	//----- nvinfo : EIATTR_CUDA_API_VERSION
	.align		4
        /*0000*/ 	.byte	0x04, 0x37
        /*0002*/ 	.short	(.L_423 - .L_422)
.L_422:
        /*0004*/ 	.word	0x0000007e


	//----- nvinfo : EIATTR_SW2861232_WAR
	.align		4
.L_423:
        /*0008*/ 	.byte	0x01, 0x35
	.zero		2


	//----- nvinfo : EIATTR_PARAM_CBANK
	.align		4
        /*000c*/ 	.byte	0x04, 0x0a
        /*000e*/ 	.short	(.L_425 - .L_424)
	.align		4
.L_424:
        /*0010*/ 	.word	index@(.nv.constant0.tvmgen_default_fused_nn_contrib_conv2d_winograd_without_weight_transform_add_nn_relu_1_kernel)
        /*0014*/ 	.short	0x0160
        /*0016*/ 	.short	0x0010


	//----- nvinfo : EIATTR_CBANK_PARAM_SIZE
	.align		4
.L_425:
        /*0018*/ 	.byte	0x03, 0x19
        /*001a*/ 	.short	0x0010


	//----- nvinfo : EIATTR_KPARAM_INFO
	.align		4
        /*001c*/ 	.byte	0x04, 0x17
        /*001e*/ 	.short	(.L_427 - .L_426)
.L_426:
        /*0020*/ 	.word	0x00000000
        /*0024*/ 	.short	0x0001
        /*0026*/ 	.short	0x0008
        /*0028*/ 	.byte	0x00, 0xf0, 0x21, 0x00


	//----- nvinfo : EIATTR_KPARAM_INFO
	.align		4
.L_427:
        /*002c*/ 	.byte	0x04, 0x17
        /*002e*/ 	.short	(.L_429 - .L_428)
.L_428:
        /*0030*/ 	.word	0x00000000
        /*0034*/ 	.short	0x0000
        /*0036*/ 	.short	0x0000
        /*0038*/ 	.byte	0x00, 0xf0, 0x21, 0x00


	//----- nvinfo : EIATTR_MAXREG_COUNT
	.align		4
.L_429:
        /*003c*/ 	.byte	0x03, 0x1b
        /*003e*/ 	.short	0x00ff


	//----- nvinfo : EIATTR_EXIT_INSTR_OFFSETS
	.align		4
        /*0040*/ 	.byte	0x04, 0x1c
        /*0042*/ 	.short	(.L_431 - .L_430)


	//   ....[0]....
.L_430:
        /*0044*/ 	.word	0x00000970


	//----- nvinfo : EIATTR_MAX_THREADS
	.align		4
.L_431:
        /*0048*/ 	.byte	0x04, 0x05
        /*004a*/ 	.short	(.L_433 - .L_432)
.L_432:
        /*004c*/ 	.word	0x00000080
        /*0050*/ 	.word	0x00000001
        /*0054*/ 	.word	0x00000001
.L_433:


//--------------------- .nv.info.tvmgen_default_fused_nn_dense_add_kernel --------------------------
	.section	.nv.info.tvmgen_default_fused_nn_dense_add_kernel,"",@"SHT_CUDA_INFO"
	.sectionflags	@""
	.align	4


	//----- nvinfo : EIATTR_CUDA_API_VERSION
	.align		4
        /*0000*/ 	.byte	0x04, 0x37
        /*0002*/ 	.short	(.L_435 - .L_434)
.L_434:
        /*0004*/ 	.word	0x0000007e


	//----- nvinfo : EIATTR_SW2861232_WAR
	.align		4
.L_435:
        /*0008*/ 	.byte	0x01, 0x35
	.zero		2


	//----- nvinfo : EIATTR_PARAM_CBANK
	.align		4
        /*000c*/ 	.byte	0x04, 0x0a
        /*000e*/ 	.short	(.L_437 - .L_436)
	.align		4
.L_436:
        /*0010*/ 	.word	index@(.nv.constant0.tvmgen_default_fused_nn_dense_add_kernel)
        /*0014*/ 	.short	0x0160
        /*0016*/ 	.short	0x0020


	//----- nvinfo : EIATTR_CBANK_PARAM_SIZE
	.align		4
.L_437:
        /*0018*/ 	.byte	0x03, 0x19
        /*001a*/ 	.short	0x0020


	//----- nvinfo : EIATTR_KPARAM_INFO
	.align		4
        /*001c*/ 	.byte	0x04, 0x17
        /*001e*/ 	.short	(.L_439 - .L_438)
.L_438:
        /*0020*/ 	.word	0x00000000
        /*0024*/ 	.short	0x0003
        /*0026*/ 	.short	0x0018
        /*0028*/ 	.byte	0x00, 0xf0, 0x21, 0x00


	//----- nvinfo : EIATTR_KPARAM_INFO
	.align		4
.L_439:
        /*002c*/ 	.byte	0x04, 0x17
        /*002e*/ 	.short	(.L_441 - .L_440)
.L_440:
        /*0030*/ 	.word	0x00000000
        /*0034*/ 	.short	0x0002
        /*0036*/ 	.short	0x0010
        /*0038*/ 	.byte	0x00, 0xf0, 0x21, 0x00


	//----- nvinfo : EIATTR_KPARAM_INFO
	.align		4
.L_441:
        /*003c*/ 	.byte	0x04, 0x17
        /*003e*/ 	.short	(.L_443 - .L_442)
.L_442:
        /*0040*/ 	.word	0x00000000
        /*0044*/ 	.short	0x0001
        /*0046*/ 	.short	0x0008
        /*0048*/ 	.byte	0x00, 0xf0, 0x21, 0x00


	//----- nvinfo : EIATTR_KPARAM_INFO
	.align		4
.L_443:
        /*004c*/ 	.byte	0x04, 0x17
        /*004e*/ 	.short	(.L_445 - .L_444)
.L_444:
        /*0050*/ 	.word	0x00000000
        /*0054*/ 	.short	0x0000
        /*0056*/ 	.short	0x0000
        /*0058*/ 	.byte	0x00, 0xf0, 0x21, 0x00


	//----- nvinfo : EIATTR_MAXREG_COUNT
	.align		4
.L_445:
        /*005c*/ 	.byte	0x03, 0x1b
        /*005e*/ 	.short	0x00ff


	//----- nvinfo : EIATTR_COOP_GROUP_MASK_REGIDS
	.align		4
        /*0060*/ 	.byte	0x04, 0x29
        /*0062*/ 	.short	(.L_447 - .L_446)


	//   ....[0]....
.L_446:
        /*0064*/ 	.word	0x05000003


	//   ....[1]....
        /*0068*/ 	.word	0x05000003


	//   ....[2]....
        /*006c*/ 	.word	0x05000003


	//   ....[3]....
        /*0070*/ 	.word	0x05000003


	//   ....[4]....
        /*0074*/ 	.word	0x05000003


	//   ....[5]....
        /*0078*/ 	.word	0x05000005


	//----- nvinfo : EIATTR_COOP_GROUP_INSTR_OFFSETS
	.align		4
.L_447:
        /*007c*/ 	.byte	0x04, 0x28
        /*007e*/ 	.short	(.L_449 - .L_448)


	//   ....[0]....
.L_448:
        /*0080*/ 	.word	0x00000690


	//   ....[1]....
        /*0084*/ 	.word	0x000006b0


	//   ....[2]....
        /*0088*/ 	.word	0x000006d0


	//   ....[3]....
        /*008c*/ 	.word	0x000006f0


	//   ....[4]....
        /*0090*/ 	.word	0x00000720


	//   ....[5]....
        /*0094*/ 	.word	0x000007b0


	//----- nvinfo : EIATTR_EXIT_INSTR_OFFSETS
	.align		4
.L_449:
        /*0098*/ 	.byte	0x04, 0x1c
        /*009a*/ 	.short	(.L_451 - .L_450)


	//   ....[0]....
.L_450:
        /*009c*/ 	.word	0x00000820


	//   ....[1]....
        /*00a0*/ 	.word	0x00000890


	//----- nvinfo : EIATTR_MAX_THREADS
	.align		4
.L_451:
        /*00a4*/ 	.byte	0x04, 0x05
        /*00a6*/ 	.short	(.L_453 - .L_452)
.L_452:
        /*00a8*/ 	.word	0x00000040
        /*00ac*/ 	.word	0x00000001
        /*00b0*/ 	.word	0x00000001
.L_453:


//--------------------- .nv.info.tvmgen_default_fused_nn_conv2d_add_nn_relu_2_kernel --------------------------
	.section	.nv.info.tvmgen_default_fused_nn_conv2d_add_nn_relu_2_kernel,"",@"SHT_CUDA_INFO"
	.sectionflags	@""
	.align	4


	//----- nvinfo : EIATTR_CUDA_API_VERSION
	.align		4
        /*0000*/ 	.byte	0x04, 0x37
        /*0002*/ 	.short	(.L_455 - .L_454)
.L_454:
        /*0004*/ 	.word	0x0000007e


	//----- nvinfo : EIATTR_SW2861232_WAR
	.align		4
.L_455:
        /*0008*/ 	.byte	0x01, 0x35
	.zero		2


	//----- nvinfo : EIATTR_PARAM_CBANK
	.align		4
        /*000c*/ 	.byte	0x04, 0x0a
        /*000e*/ 	.short	(.L_457 - .L_456)
	.align		4
.L_456:
        /*0010*/ 	.word	index@(.nv.constant0.tvmgen_default_fused_nn_conv2d_add_nn_relu_2_kernel)
        /*0014*/ 	.short	0x0160
        /*0016*/ 	.short	0x0020


	//----- nvinfo : EIATTR_CBANK_PARAM_SIZE
	.align		4
.L_457:
        /*0018*/ 	.byte	0x03, 0x19
        /*001a*/ 	.short	0x0020


	//----- nvinfo : EIATTR_KPARAM_INFO
	.align		4
        /*001c*/ 	.byte	0x04, 0x17
        /*001e*/ 	.short	(.L_459 - .L_458)
.L_458:
        /*0020*/ 	.word	0x00000000
        /*0024*/ 	.short	0x0003
        /*0026*/ 	.short	0x0018
        /*0028*/ 	.byte	0x00, 0xf0, 0x21, 0x00


	//----- nvinfo : EIATTR_KPARAM_INFO
	.align		4
.L_459:
        /*002c*/ 	.byte	0x04, 0x17
        /*002e*/ 	.short	(.L_461 - .L_460)
.L_460:
        /*0030*/ 	.word	0x00000000
        /*0034*/ 	.short	0x0002
        /*0036*/ 	.short	0x0010
        /*0038*/ 	.byte	0x00, 0xf0, 0x21, 0x00


	//----- nvinfo : EIATTR_KPARAM_INFO
	.align		4
.L_461:
        /*003c*/ 	.byte	0x04, 0x17
        /*003e*/ 	.short	(.L_463 - .L_462)
.L_462:
        /*0040*/ 	.word	0x00000000
        /*0044*/ 	.short	0x0001
        /*0046*/ 	.short	0x0008
        /*0048*/ 	.byte	0x00, 0xf0, 0x21, 0x00


	//----- nvinfo : EIATTR_KPARAM_INFO
	.align		4
.L_463:
        /*004c*/ 	.byte	0x04, 0x17
        /*004e*/ 	.short	(.L_465 - .L_464)
.L_464:
        /*0050*/ 	.word	0x00000000
        /*0054*/ 	.short	0x0000
        /*0056*/ 	.short	0x0000
        /*0058*/ 	.byte	0x00, 0xf0, 0x21, 0x00


	//----- nvinfo : EIATTR_MAXREG_COUNT
	.align		4
.L_465:
        /*005c*/ 	.byte	0x03, 0x1b
        /*005e*/ 	.short	0x00ff


	//----- nvinfo : EIATTR_EXIT_INSTR_OFFSETS
	.align		4
        /*0060*/ 	.byte	0x04, 0x1c
        /*0062*/ 	.short	(.L_467 - .L_466)


	//   ....[0]....
.L_466:
        /*0064*/ 	.word	0x00001240


	//----- nvinfo : EIATTR_CTAIDZ_USED
	.align		4
.L_467:
        /*0068*/ 	.byte	0x01, 0x04
	.zero		2


	//----- nvinfo : EIATTR_MAX_THREADS
	.align		4
        /*006c*/ 	.byte	0x04, 0x05
        /*006e*/ 	.short	(.L_469 - .L_468)
.L_468:
        /*0070*/ 	.word	0x000000e0
        /*0074*/ 	.word	0x00000001
        /*0078*/ 	.word	0x00000001
.L_469:


//--------------------- .nv.info.tvmgen_default_fused_nn_conv2d_add_nn_relu_8_kernel --------------------------
	.section	.nv.info.tvmgen_default_fused_nn_conv2d_add_nn_relu_8_kernel,"",@"SHT_CUDA_INFO"
	.sectionflags	@""
	.align	4


	//----- nvinfo : EIATTR_CUDA_API_VERSION
	.align		4
        /*0000*/ 	.byte	0x04, 0x37
        /*0002*/ 	.short	(.L_471 - .L_470)
.L_470:
        /*0004*/ 	.word	0x0000007e


	//----- nvinfo : EIATTR_SW2861232_WAR
	.align		4
.L_471:
        /*0008*/ 	.byte	0x01, 0x35
	.zero		2


	//----- nvinfo : EIATTR_PARAM_CBANK
	.align		4
        /*000c*/ 	.byte	0x04, 0x0a
        /*000e*/ 	.short	(.L_473 - .L_472)
	.align		4
.L_472:
        /*0010*/ 	.word	index@(.nv.constant0.tvmgen_default_fused_nn_conv2d_add_nn_relu_8_kernel)
        /*0014*/ 	.short	0x0160
        /*0016*/ 	.short	0x0020


	//----- nvinfo : EIATTR_CBANK_PARAM_SIZE
	.align		4
.L_473:
        /*0018*/ 	.byte	0x03, 0x19
        /*001a*/ 	.short	0x0020


	//----- nvinfo : EIATTR_KPARAM_INFO
	.align		4
        /*001c*/ 	.byte	0x04, 0x17
        /*001e*/ 	.short	(.L_475 - .L_474)
.L_474:
        /*0020*/ 	.word	0x00000000
        /*0024*/ 	.short	0x0003
        /*0026*/ 	.short	0x0018
        /*0028*/ 	.byte	0x00, 0xf0, 0x21, 0x00


	//----- nvinfo : EIATTR_KPARAM_INFO
	.align		4
.L_475:
        /*002c*/ 	.byte	0x04, 0x17
        /*002e*/ 	.short	(.L_477 - .L_476)
.L_476:
        /*0030*/ 	.word	0x00000000
        /*0034*/ 	.short	0x0002
        /*0036*/ 	.short	0x0010
        /*0038*/ 	.byte	0x00, 0xf0, 0x21, 0x00


	//----- nvinfo : EIATTR_KPARAM_INFO
	.align		4
.L_477:
        /*003c*/ 	.byte	0x04, 0x17
        /*003e*/ 	.short	(.L_479 - .L_478)
.L_478:
        /*0040*/ 	.word	0x00000000
        /*0044*/ 	.short	0x0001
        /*0046*/ 	.short	0x0008
        /*0048*/ 	.byte	0x00, 0xf0, 0x21, 0x00


	//----- nvinfo : EIATTR_KPARAM_INFO
	.align		4
.L_479:
        /*004c*/ 	.byte	0x04, 0x17
        /*004e*/ 	.short	(.L_481 - .L_480)
.L_480:
        /*0050*/ 	.word	0x00000000
        /*0054*/ 	.short	0x0000
        /*0056*/ 	.short	0x0000
        /*0058*/ 	.byte	0x00, 0xf0, 0x21, 0x00


	//----- nvinfo : EIATTR_MAXREG_COUNT
	.align		4
.L_481:
        /*005c*/ 	.byte	0x03, 0x1b
        /*005e*/ 	.short	0x0080


	//----- nvinfo : EIATTR_EXIT_INSTR_OFFSETS
	.align		4
        /*0060*/ 	.byte	0x04, 0x1c
        /*0062*/ 	.short	(.L_483 - .L_482)


	//   ....[0]....
.L_482:
        /*0064*/ 	.word	0x00000750


	//----- nvinfo : EIATTR_CTAIDZ_USED
	.align		4
.L_483:
        /*0068*/ 	.byte	0x01, 0x04
	.zero		2


	//----- nvinfo : EIATTR_MAX_THREADS
	.align		4
        /*006c*/ 	.byte	0x04, 0x05
        /*006e*/ 	.short	(.L_485 - .L_484)
.L_484:
        /*0070*/ 	.word	0x000001c0
        /*0074*/ 	.word	0x00000001
        /*0078*/ 	.word	0x00000001
.L_485:


//--------------------- .nv.info.tvmgen_default_fused_nn_conv2d_add_nn_relu_1_kernel --------------------------
	.section	.nv.info.tvmgen_default_fused_nn_conv2d_add_nn_relu_1_kernel,"",@"SHT_CUDA_INFO"
	.sectionflags	@""
	.align	4


	//----- nvinfo : EIATTR_CUDA_API_VERSION
	.align		4
        /*0000*/ 	.byte	0x04, 0x37
        /*0002*/ 	.short	(.L_487 - .L_486)
.L_486:
        /*0004*/ 	.word	0x0000007e


	//----- nvinfo : EIATTR_SW2861232_WAR
	.align		4
.L_487:
        /*0008*/ 	.byte	0x01, 0x35
	.zero		2


	//----- nvinfo : EIATTR_PARAM_CBANK
	.align		4
        /*000c*/ 	.byte	0x04, 0x0a
        /*000e*/ 	.short	(.L_489 - .L_488)
	.align		4
.L_488:
        /*0010*/ 	.word	index@(.nv.constant0.tvmgen_default_fused_nn_conv2d_add_nn_relu_1_kernel)
        /*0014*/ 	.short	0x0160
        /*0016*/ 	.short	0x0020


	//----- nvinfo : EIATTR_CBANK_PARAM_SIZE
	.align		4
.L_489:
        /*0018*/ 	.byte	0x03, 0x19
        /*001a*/ 	.short	0x0020


	//----- nvinfo : EIATTR_KPARAM_INFO
	.align		4
        /*001c*/ 	.byte	0x04, 0x17
        /*001e*/ 	.short	(.L_491 - .L_490)
.L_490:
        /*0020*/ 	.word	0x00000000
        /*0024*/ 	.short	0x0003
        /*0026*/ 	.short	0x0018
        /*0028*/ 	.byte	0x00, 0xf0, 0x21, 0x00


	//----- nvinfo : EIATTR_KPARAM_INFO
	.align		4
.L_491:
        /*002c*/ 	.byte	0x04, 0x17
        /*002e*/ 	.short	(.L_493 - .L_492)
.L_492:
        /*0030*/ 	.word	0x00000000
        /*0034*/ 	.short	0x0002
        /*0036*/ 	.short	0x0010
        /*0038*/ 	.byte	0x00, 0xf0, 0x21, 0x00


	//----- nvinfo : EIATTR_KPARAM_INFO
	.align		4
.L_493:
        /*003c*/ 	.byte	0x04, 0x17
        /*003e*/ 	.short	(.L_495 - .L_494)
.L_494:
        /*0040*/ 	.word	0x00000000
        /*0044*/ 	.short	0x0001
        /*0046*/ 	.short	0x0008
        /*0048*/ 	.byte	0x00, 0xf0, 0x21, 0x00


	//----- nvinfo : EIATTR_KPARAM_INFO
	.align		4
.L_495:
        /*004c*/ 	.byte	0x04, 0x17
        /*004e*/ 	.short	(.L_497 - .L_496)
.L_496:
        /*0050*/ 	.word	0x00000000
        /*0054*/ 	.short	0x0000
        /*0056*/ 	.short	0x0000
        /*0058*/ 	.byte	0x00, 0xf0, 0x21, 0x00


	//----- nvinfo : EIATTR_MAXREG_COUNT
	.align		4
.L_497:
        /*005c*/ 	.byte	0x03, 0x1b
        /*005e*/ 	.short	0x00ff


	//----- nvinfo : EIATTR_EXIT_INSTR_OFFSETS
	.align		4
        /*0060*/ 	.byte	0x04, 0x1c
        /*0062*/ 	.short	(.L_499 - .L_498)


	//   ....[0]....
.L_498:
        /*0064*/ 	.word	0x00001590


	//----- nvinfo : EIATTR_MAX_THREADS
	.align		4
.L_499:
        /*0068*/ 	.byte	0x04, 0x05
        /*006a*/ 	.short	(.L_501 - .L_500)
.L_500:
        /*006c*/ 	.word	0x000000e0
        /*0070*/ 	.word	0x00000001
        /*0074*/ 	.word	0x00000001
.L_501:


//--------------------- .nv.info.tvmgen_default_fused_nn_batch_flatten_kernel --------------------------
	.section	.nv.info.tvmgen_default_fused_nn_batch_flatten_kernel,"",@"SHT_CUDA_INFO"
	.sectionflags	@""
	.align	4


	//----- nvinfo : EIATTR_CUDA_API_VERSION
	.align		4
        /*0000*/ 	.byte	0x04, 0x37
        /*0002*/ 	.short	(.L_503 - .L_502)
.L_502:
        /*0004*/ 	.word	0x0000007e


	//----- nvinfo : EIATTR_SW2861232_WAR
	.align		4
.L_503:
        /*0008*/ 	.byte	0x01, 0x35
	.zero		2


	//----- nvinfo : EIATTR_PARAM_CBANK
	.align		4
        /*000c*/ 	.byte	0x04, 0x0a
        /*000e*/ 	.short	(.L_505 - .L_504)
	.align		4
.L_504:
        /*0010*/ 	.word	index@(.nv.constant0.tvmgen_default_fused_nn_batch_flatten_kernel)
        /*0014*/ 	.short	0x0160
        /*0016*/ 	.short	0x0010


	//----- nvinfo : EIATTR_CBANK_PARAM_SIZE
	.align		4
.L_505:
        /*0018*/ 	.byte	0x03, 0x19
        /*001a*/ 	.short	0x0010


	//----- nvinfo : EIATTR_KPARAM_INFO
	.align		4
        /*001c*/ 	.byte	0x04, 0x17
        /*001e*/ 	.short	(.L_507 - .L_506)
.L_506:
        /*0020*/ 	.word	0x00000000
        /*0024*/ 	.short	0x0001
        /*0026*/ 	.short	0x0008
        /*0028*/ 	.byte	0x00, 0xf0, 0x21, 0x00


	//----- nvinfo : EIATTR_KPARAM_INFO
	.align		4
.L_507:
        /*002c*/ 	.byte	0x04, 0x17
        /*002e*/ 	.short	(.L_509 - .L_508)
.L_508:
        /*0030*/ 	.word	0x00000000
        /*0034*/ 	.short	0x0000
        /*0036*/ 	.short	0x0000
        /*0038*/ 	.byte	0x00, 0xf0, 0x21, 0x00


	//----- nvinfo : EIATTR_MAXREG_COUNT
	.align		4
.L_509:
        /*003c*/ 	.byte	0x03, 0x1b
        /*003e*/ 	.short	0x0040


	//----- nvinfo : EIATTR_EXIT_INSTR_OFFSETS
	.align		4
        /*0040*/ 	.byte	0x04, 0x1c
        /*0042*/ 	.short	(.L_511 - .L_510)


	//   ....[0]....
.L_510:
        /*0044*/ 	.word	0x000000a0


	//----- nvinfo : EIATTR_MAX_THREADS
	.align		4
.L_511:
        /*0048*/ 	.byte	0x04, 0x05
        /*004a*/ 	.short	(.L_513 - .L_512)
.L_512:
        /*004c*/ 	.word	0x00000400
        /*0050*/ 	.word	0x00000001
        /*0054*/ 	.word	0x00000001
.L_513:


//--------------------- .nv.info.tvmgen_default_fused_nn_conv2d_add_nn_relu_10_kernel --------------------------
	.section	.nv.info.tvmgen_default_fused_nn_conv2d_add_nn_relu_10_kernel,"",@"SHT_CUDA_INFO"
	.sectionflags	@""
	.align	4


	//----- nvinfo : EIATTR_CUDA_API_VERSION
	.align		4
        /*0000*/ 	.byte	0x04, 0x37
        /*0002*/ 	.short	(.L_515 - .L_514)
.L_514:
        /*0004*/ 	.word	0x0000007e


	//----- nvinfo : EIATTR_SW2861232_WAR
	.align		4
.L_515:
        /*0008*/ 	.byte	0x01, 0x35
	.zero		2


	//----- nvinfo : EIATTR_PARAM_CBANK
	.align		4
        /*000c*/ 	.byte	0x04, 0x0a
        /*000e*/ 	.short	(.L_517 - .L_516)
	.align		4
.L_516:
        /*0010*/ 	.word	index@(.nv.constant0.tvmgen_default_fused_nn_conv2d_add_nn_relu_10_kernel)
        /*0014*/ 	.short	0x0160
        /*0016*/ 	.short	0x0020


	//----- nvinfo : EIATTR_CBANK_PARAM_SIZE
	.align		4
.L_517:
        /*0018*/ 	.byte	0x03, 0x19
        /*001a*/ 	.short	0x0020


	//----- nvinfo : EIATTR_KPARAM_INFO
	.align		4
        /*001c*/ 	.byte	0x04, 0x17
        /*001e*/ 	.short	(.L_519 - .L_518)
.L_518:
        /*0020*/ 	.word	0x00000000
        /*0024*/ 	.short	0x0003
        /*0026*/ 	.short	0x0018
        /*0028*/ 	.byte	0x00, 0xf0, 0x21, 0x00


	//----- nvinfo : EIATTR_KPARAM_INFO
	.align		4
.L_519:
        /*002c*/ 	.byte	0x04, 0x17
        /*002e*/ 	.short	(.L_521 - .L_520)
.L_520:
        /*0030*/ 	.word	0x00000000
        /*0034*/ 	.short	0x0002
        /*0036*/ 	.short	0x0010
        /*0038*/ 	.byte	0x00, 0xf0, 0x21, 0x00


	//----- nvinfo : EIATTR_KPARAM_INFO
	.align		4
.L_521:
        /*003c*/ 	.byte	0x04, 0x17
        /*003e*/ 	.short	(.L_523 - .L_522)
.L_522:
        /*0040*/ 	.word	0x00000000
        /*0044*/ 	.short	0x0001
        /*0046*/ 	.short	0x0008
        /*0048*/ 	.byte	0x00, 0xf0, 0x21, 0x00


	//----- nvinfo : EIATTR_KPARAM_INFO
	.align		4
.L_523:
        /*004c*/ 	.byte	0x04, 0x17
        /*004e*/ 	.short	(.L_525 - .L_524)
.L_524:
        /*0050*/ 	.word	0x00000000
        /*0054*/ 	.short	0x0000
        /*0056*/ 	.short	0x0000
        /*0058*/ 	.byte	0x00, 0xf0, 0x21, 0x00


	//----- nvinfo : EIATTR_MAXREG_COUNT
	.align		4
.L_525:
        /*005c*/ 	.byte	0x03, 0x1b
        /*005e*/ 	.short	0x00ff


	//----- nvinfo : EIATTR_EXIT_INSTR_OFFSETS
	.align		4
        /*0060*/ 	.byte	0x04, 0x1c
        /*0062*/ 	.short	(.L_527 - .L_526)


	//   ....[0]....
.L_526:
        /*0064*/ 	.word	0x00001d20


	//----- nvinfo : EIATTR_CTAIDZ_USED
	.align		4
.L_527:
        /*0068*/ 	.byte	0x01, 0x04
	.zero		2


	//----- nvinfo : EIATTR_MAX_THREADS
	.align		4
        /*006c*/ 	.byte	0x04, 0x05
        /*006e*/ 	.short	(.L_529 - .L_528)
.L_528:
        /*0070*/ 	.word	0x000000e0
        /*0074*/ 	.word	0x00000001
        /*0078*/ 	.word	0x00000001


	//----- nvinfo : EIATTR_CRS_STACK_SIZE
	.align		4
.L_529:
        /*007c*/ 	.byte	0x04, 0x1e
        /*007e*/ 	.short	(.L_531 - .L_530)
.L_530:
        /*0080*/ 	.word	0x00000000
.L_531:


//--------------------- .nv.info.tvmgen_default_fused_nn_contrib_conv2d_winograd_without_weight_transform_add_nn_relu_3_kernel --------------------------
	.section	.nv.info.tvmgen_default_fused_nn_contrib_conv2d_winograd_without_weight_transform_add_nn_relu_3_kernel,"",@"SHT_CUDA_INFO"
	.sectionflags	@""
	.align	4


	//----- nvinfo : EIATTR_CUDA_API_VERSION
	.align		4
        /*0000*/ 	.byte	0x04, 0x37
        /*0002*/ 	.short	(.L_533 - .L_532)
.L_532:
        /*0004*/ 	.word	0x0000007e


	//----- nvinfo : EIATTR_SW2861232_WAR
	.align		4
.L_533:
        /*0008*/ 	.byte	0x01, 0x35
	.zero		2


	//----- nvinfo : EIATTR_PARAM_CBANK
	.align		4
        /*000c*/ 	.byte	0x04, 0x0a
        /*000e*/ 	.short	(.L_535 - .L_534)
	.align		4
.L_534:
        /*0010*/ 	.word	index@(.nv.constant0.tvmgen_default_fused_nn_contrib_conv2d_winograd_without_weight_transform_add_nn_relu_3_kernel)
        /*0014*/ 	.short	0x0160
        /*0016*/ 	.short	0x0010


	//----- nvinfo : EIATTR_CBANK_PARAM_SIZE
	.align		4
.L_535:
        /*0018*/ 	.byte	0x03, 0x19
        /*001a*/ 	.short	0x0010


	//----- nvinfo : EIATTR_KPARAM_INFO
	.align		4
        /*001c*/ 	.byte	0x04, 0x17
        /*001e*/ 	.short	(.L_537 - .L_536)
.L_536:
        /*0020*/ 	.word	0x00000000
        /*0024*/ 	.short	0x0001
        /*0026*/ 	.short	0x0008
        /*0028*/ 	.byte	0x00, 0xf0, 0x21, 0x00


	//----- nvinfo : EIATTR_KPARAM_INFO
	.align		4
.L_537:
        /*002c*/ 	.byte	0x04, 0x17
        /*002e*/ 	.short	(.L_539 - .L_538)
.L_538:
        /*0030*/ 	.word	0x00000000
        /*0034*/ 	.short	0x0000
        /*0036*/ 	.short	0x0000
        /*0038*/ 	.byte	0x00, 0xf0, 0x21, 0x00


	//----- nvinfo : EIATTR_MAXREG_COUNT
	.align		4
.L_539:
        /*003c*/ 	.byte	0x03, 0x1b
        /*003e*/ 	.short	0x00ff


	//----- nvinfo : EIATTR_EXIT_INSTR_OFFSETS
	.align		4
        /*0040*/ 	.byte	0x04, 0x1c
        /*0042*/ 	.short	(.L_541 - .L_540)


	//   ....[0]....
.L_540:
        /*0044*/ 	.word	0x000007a0


	//----- nvinfo : EIATTR_MAX_THREADS
	.align		4
.L_541:
        /*0048*/ 	.byte	0x04, 0x05
        /*004a*/ 	.short	(.L_543 - .L_542)
.L_542:
        /*004c*/ 	.word	0x00000080
        /*0050*/ 	.word	0x00000001
        /*0054*/ 	.word	0x00000001
.L_543:


//--------------------- .nv.info.tvmgen_default_fused_nn_conv2d_add_add_nn_relu_kernel --------------------------
	.section	.nv.info.tvmgen_default_fused_nn_conv2d_add_add_nn_relu_kernel,"",@"SHT_CUDA_INFO"
	.sectionflags	@""
	.align	4


	//----- nvinfo : EIATTR_CUDA_API_VERSION
	.align		4
        /*0000*/ 	.byte	0x04, 0x37
        /*0002*/ 	.short	(.L_545 - .L_544)
.L_544:
        /*0004*/ 	.word	0x0000007e


	//----- nvinfo : EIATTR_SW2861232_WAR
	.align		4
.L_545:
        /*0008*/ 	.byte	0x01, 0x35
	.zero		2


	//----- nvinfo : EIATTR_PARAM_CBANK
	.align		4
        /*000c*/ 	.byte	0x04, 0x0a
        /*000e*/ 	.short	(.L_547 - .L_546)
	.align		4
.L_546:
        /*0010*/ 	.word	index@(.nv.constant0.tvmgen_default_fused_nn_conv2d_add_add_nn_relu_kernel)
        /*0014*/ 	.short	0x0160
        /*0016*/ 	.short	0x0028


	//----- nvinfo : EIATTR_CBANK_PARAM_SIZE
	.align		4
.L_547:
        /*0018*/ 	.byte	0x03, 0x19
        /*001a*/ 	.short	0x0028


	//----- nvinfo : EIATTR_KPARAM_INFO
	.align		4
        /*001c*/ 	.byte	0x04, 0x17
        /*001e*/ 	.short	(.L_549 - .L_548)
.L_548:
        /*0020*/ 	.word	0x00000000
        /*0024*/ 	.short	0x0004
        /*0026*/ 	.short	0x0020
        /*0028*/ 	.byte	0x00, 0xf0, 0x21, 0x00


	//----- nvinfo : EIATTR_KPARAM_INFO
	.align		4
.L_549:
        /*002c*/ 	.byte	0x04, 0x17
        /*002e*/ 	.short	(.L_551 - .L_550)
.L_550:
        /*0030*/ 	.word	0x00000000
        /*0034*/ 	.short	0x0003
        /*0036*/ 	.short	0x0018
        /*0038*/ 	.byte	0x00, 0xf0, 0x21, 0x00


	//----- nvinfo : EIATTR_KPARAM_INFO
	.align		4
.L_551:
        /*003c*/ 	.byte	0x04, 0x17
        /*003e*/ 	.short	(.L_553 - .L_552)
.L_552:
        /*0040*/ 	.word	0x00000000
        /*0044*/ 	.short	0x0002
        /*0046*/ 	.short	0x0010
        /*0048*/ 	.byte	0x00, 0xf0, 0x21, 0x00


	//----- nvinfo : EIATTR_KPARAM_INFO
	.align		4
.L_553:
        /*004c*/ 	.byte	0x04, 0x17
        /*004e*/ 	.short	(.L_555 - .L_554)
.L_554:
        /*0050*/ 	.word	0x00000000
        /*0054*/ 	.short	0x0001
        /*0056*/ 	.short	0x0008
        /*0058*/ 	.byte	0x00, 0xf0, 0x21, 0x00


	//----- nvinfo : EIATTR_KPARAM_INFO
	.align		4
.L_555:
        /*005c*/ 	.byte	0x04, 0x17
        /*005e*/ 	.short	(.L_557 - .L_556)
.L_556:
        /*0060*/ 	.word	0x00000000
        /*0064*/ 	.short	0x0000
        /*0066*/ 	.short	0x0000
        /*0068*/ 	.byte	0x00, 0xf0, 0x21, 0x00


	//----- nvinfo : EIATTR_MAXREG_COUNT
	.align		4
.L_557:
        /*006c*/ 	.byte	0x03, 0x1b
        /*006e*/ 	.short	0x0080


	//----- nvinfo : EIATTR_EXIT_INSTR_OFFSETS
	.align		4
        /*0070*/ 	.byte	0x04, 0x1c
        /*0072*/ 	.short	(.L_559 - .L_558)


	//   ....[0]....
.L_558:
        /*0074*/ 	.word	0x000016f0


	//----- nvinfo : EIATTR_CTAIDZ_USED
	.align		4
.L_559:
        /*0078*/ 	.byte	0x01, 0x04
	.zero		2


	//----- nvinfo : EIATTR_MAX_THREADS
	.align		4
        /*007c*/ 	.byte	0x04, 0x05
        /*007e*/ 	.short	(.L_561 - .L_560)
.L_560:
        /*0080*/ 	.word	0x000001c0
        /*0084*/ 	.word	0x00000001
        /*0088*/ 	.word	0x00000001
.L_561:


//--------------------- .nv.info.tvmgen_default_fused_nn_global_avg_pool2d_kernel --------------------------
	.section	.nv.info.tvmgen_default_fused_nn_global_avg_pool2d_kernel,"",@"SHT_CUDA_INFO"
	.sectionflags	@""
	.align	4


	//----- nvinfo : EIATTR_CUDA_API_VERSION
	.align		4
        /*0000*/ 	.byte	0x04, 0x37
        /*0002*/ 	.short	(.L_563 - .L_562)
.L_562:
        /*0004*/ 	.word	0x0000007e


	//----- nvinfo : EIATTR_SW2861232_WAR
	.align		4
.L_563:
        /*0008*/ 	.byte	0x01, 0x35
	.zero		2


	//----- nvinfo : EIATTR_PARAM_CBANK
	.align		4
        /*000c*/ 	.byte	0x04, 0x0a
        /*000e*/ 	.short	(.L_565 - .L_564)
	.align		4
.L_564:
        /*0010*/ 	.word	index@(.nv.constant0.tvmgen_default_fused_nn_global_avg_pool2d_kernel)
        /*0014*/ 	.short	0x0160
        /*0016*/ 	.short	0x0010


	//----- nvinfo : EIATTR_CBANK_PARAM_SIZE
	.align		4
.L_565:
        /*0018*/ 	.byte	0x03, 0x19
        /*001a*/ 	.short	0x0010


	//----- nvinfo : EIATTR_KPARAM_INFO
	.align		4
        /*001c*/ 	.byte	0x04, 0x17
        /*001e*/ 	.short	(.L_567 - .L_566)
.L_566:
        /*0020*/ 	.word	0x00000000
        /*0024*/ 	.short	0x0001
        /*0026*/ 	.short	0x0008
        /*0028*/ 	.byte	0x00, 0xf0, 0x21, 0x00


	//----- nvinfo : EIATTR_KPARAM_INFO
	.align		4
.L_567:
        /*002c*/ 	.byte	0x04, 0x17
        /*002e*/ 	.short	(.L_569 - .L_568)
.L_568:
        /*0030*/ 	.word	0x00000000
        /*0034*/ 	.short	0x0000
        /*0036*/ 	.short	0x0000
        /*0038*/ 	.byte	0x00, 0xf0, 0x21, 0x00


	//----- nvinfo : EIATTR_MAXREG_COUNT
	.align		4
.L_569:
        /*003c*/ 	.byte	0x03, 0x1b
        /*003e*/ 	.short	0x0040


	//----- nvinfo : EIATTR_COOP_GROUP_MASK_REGIDS
	.align		4
        /*0040*/ 	.byte	0x04, 0x29
        /*0042*/ 	.short	(.L_571 - .L_570)


	//   ....[0]....
.L_570:
        /*0044*/ 	.word	0x05000007


	//   ....[1]....
        /*0048*/ 	.word	0x05000007


	//   ....[2]....
        /*004c*/ 	.word	0x05000007


	//   ....[3]....
        /*0050*/ 	.word	0x05000007


	//   ....[4]....
        /*0054*/ 	.word	0x05000007


	//   ....[5]....
        /*0058*/ 	.word	0x05000007


	//----- nvinfo : EIATTR_COOP_GROUP_INSTR_OFFSETS
	.align		4
.L_571:
        /*005c*/ 	.byte	0x04, 0x28
        /*005e*/ 	.short	(.L_573 - .L_572)


	//   ....[0]....
.L_572:
        /*0060*/ 	.word	0x00000120


	//   ....[1]....
        /*0064*/ 	.word	0x00000140


	//   ....[2]....
        /*0068*/ 	.word	0x00000160


	//   ....[3]....
        /*006c*/ 	.word	0x00000190


	//   ....[4]....
        /*0070*/ 	.word	0x000001b0


	//   ....[5]....
        /*0074*/ 	.word	0x000001d0


	//----- nvinfo : EIATTR_EXIT_INSTR_OFFSETS
	.align		4
.L_573:
        /*0078*/ 	.byte	0x04, 0x1c
        /*007a*/ 	.short	(.L_575 - .L_574)


	//   ....[0]....
.L_574:
        /*007c*/ 	.word	0x000001e0


	//   ....[1]....
        /*0080*/ 	.word	0x00000220


	//----- nvinfo : EIATTR_MAX_THREADS
	.align		4
.L_575:
        /*0084*/ 	.byte	0x04, 0x05
        /*0086*/ 	.short	(.L_577 - .L_576)
.L_576:
        /*0088*/ 	.word	0x00000400
        /*008c*/ 	.word	0x00000001
        /*0090*/ 	.word	0x00000001
.L_577:


//--------------------- .nv.info.tvmgen_default_fused_nn_contrib_conv2d_winograd_without_weight_transform_add_nn_relu_1_kernel_2 --------------------------
	.section	.nv.info.tvmgen_default_fused_nn_contrib_conv2d_winograd_without_weight_transform_add_nn_relu_1_kernel_2,"",@"SHT_CUDA_INFO"
	.sectionflags	@""
	.align	4


	//----- nvinfo : EIATTR_CUDA_API_VERSION
	.align		4
        /*0000*/ 	.byte	0x04, 0x37
        /*0002*/ 	.short	(.L_579 - .L_578)
.L_578:
        /*0004*/ 	.word	0x0000007e


	//----- nvinfo : EIATTR_SW2861232_WAR
	.align		4
.L_579:
        /*0008*/ 	.byte	0x01, 0x35
	.zero		2


	//----- nvinfo : EIATTR_PARAM_CBANK
	.align		4
        /*000c*/ 	.byte	0x04, 0x0a
        /*000e*/ 	.short	(.L_581 - .L_580)
	.align		4
.L_580:
        /*0010*/ 	.word	index@(.nv.constant0.tvmgen_default_fused_nn_contrib_conv2d_winograd_without_weight_transform_add_nn_relu_1_kernel_2)
        /*0014*/ 	.short	0x0160
        /*0016*/ 	.short	0x0018


	//----- nvinfo : EIATTR_CBANK_PARAM_SIZE
	.align		4
.L_581:
        /*0018*/ 	.byte	0x03, 0x19
        /*001a*/ 	.short	0x0018


	//----- nvinfo : EIATTR_KPARAM_INFO
	.align		4
        /*001c*/ 	.byte	0x04, 0x17
        /*001e*/ 	.short	(.L_583 - .L_582)
.L_582:
        /*0020*/ 	.word	0x00000000
        /*0024*/ 	.short	0x0002
        /*0026*/ 	.short	0x0010
        /*0028*/ 	.byte	0x00, 0xf0, 0x21, 0x00


	//----- nvinfo : EIATTR_KPARAM_INFO
	.align		4
.L_583:
        /*002c*/ 	.byte	0x04, 0x17
        /*002e*/ 	.short	(.L_585 - .L_584)
.L_584:
        /*0030*/ 	.word	0x00000000
        /*0034*/ 	.short	0x0001
        /*0036*/ 	.short	0x0008
        /*0038*/ 	.byte	0x00, 0xf0, 0x21, 0x00


	//----- nvinfo : EIATTR_KPARAM_INFO
	.align		4
.L_585:
        /*003c*/ 	.byte	0x04, 0x17
        /*003e*/ 	.short	(.L_587 - .L_586)
.L_586:
        /*0040*/ 	.word	0x00000000
        /*0044*/ 	.short	0x0000
        /*0046*/ 	.short	0x0000
        /*0048*/ 	.byte	0x00, 0xf0, 0x21, 0x00


	//----- nvinfo : EIATTR_MAXREG_COUNT
	.align		4
.L_587:
        /*004c*/ 	.byte	0x03, 0x1b
        /*004e*/ 	.short	0x00ff


	//----- nvinfo : EIATTR_EXIT_INSTR_OFFSETS
	.align		4
        /*0050*/ 	.byte	0x04, 0x1c
        /*0052*/ 	.short	(.L_589 - .L_588)


	//   ....[0]....
.L_588:
        /*0054*/ 	.word	0x000005d0


	//----- nvinfo : EIATTR_MAX_THREADS
	.align		4
.L_589:
        /*0058*/ 	.byte	0x04, 0x05
        /*005a*/ 	.short	(.L_591 - .L_590)
.L_590:
        /*005c*/ 	.word	0x00000080
        /*0060*/ 	.word	0x00000001
        /*0064*/ 	.word	0x00000001
.L_591:


//--------------------- .nv.info.tvmgen_default_fused_nn_conv2d_add_add_nn_relu_2_kernel --------------------------
	.section	.nv.info.tvmgen_default_fused_nn_conv2d_add_add_nn_relu_2_kernel,"",@"SHT_CUDA_INFO"
	.sectionflags	@""
	.align	4


	//----- nvinfo : EIATTR_CUDA_API_VERSION
	.align		4
        /*0000*/ 	.byte	0x04, 0x37
        /*0002*/ 	.short	(.L_593 - .L_592)
.L_592:
        /*0004*/ 	.word	0x0000007e


	//----- nvinfo : EIATTR_SW2861232_WAR
	.align		4
.L_593:
        /*0008*/ 	.byte	0x01, 0x35
	.zero		2


	//----- nvinfo : EIATTR_PARAM_CBANK
	.align		4
        /*000c*/ 	.byte	0x04, 0x0a
        /*000e*/ 	.short	(.L_595 - .L_594)
	.align		4
.L_594:
        /*0010*/ 	.word	index@(.nv.constant0.tvmgen_default_fused_nn_conv2d_add_add_nn_relu_2_kernel)
        /*0014*/ 	.short	0x0160
        /*0016*/ 	.short	0x0028


	//----- nvinfo : EIATTR_CBANK_PARAM_SIZE
	.align		4
.L_595:
        /*0018*/ 	.byte	0x03, 0x19
        /*001a*/ 	.short	0x0028


	//----- nvinfo : EIATTR_KPARAM_INFO
	.align		4
        /*001c*/ 	.byte	0x04, 0x17
        /*001e*/ 	.short	(.L_597 - .L_596)
.L_596:
        /*0020*/ 	.word	0x00000000
        /*0024*/ 	.short	0x0004
        /*0026*/ 	.short	0x0020
        /*0028*/ 	.byte	0x00, 0xf0, 0x21, 0x00


	//----- nvinfo : EIATTR_KPARAM_INFO
	.align		4
.L_597:
        /*002c*/ 	.byte	0x04, 0x17
        /*002e*/ 	.short	(.L_599 - .L_598)
.L_598:
        /*0030*/ 	.word	0x00000000
        /*0034*/ 	.short	0x0003
        /*0036*/ 	.short	0x0018
        /*0038*/ 	.byte	0x00, 0xf0, 0x21, 0x00


	//----- nvinfo : EIATTR_KPARAM_INFO
	.align		4
.L_599:
        /*003c*/ 	.byte	0x04, 0x17
        /*003e*/ 	.short	(.L_601 - .L_600)
.L_600:
        /*0040*/ 	.word	0x00000000
        /*0044*/ 	.short	0x0002
        /*0046*/ 	.short	0x0010
        /*0048*/ 	.byte	0x00, 0xf0, 0x21, 0x00


	//----- nvinfo : EIATTR_KPARAM_INFO
	.align		4
.L_601:
        /*004c*/ 	.byte	0x04, 0x17
        /*004e*/ 	.short	(.L_603 - .L_602)
.L_602:
        /*0050*/ 	.word	0x00000000
        /*0054*/ 	.short	0x0001
        /*0056*/ 	.short	0x0008
        /*0058*/ 	.byte	0x00, 0xf0, 0x21, 0x00


	//----- nvinfo : EIATTR_KPARAM_INFO
	.align		4
.L_603:
        /*005c*/ 	.byte	0x04, 0x17
        /*005e*/ 	.short	(.L_605 - .L_604)
.L_604:
        /*0060*/ 	.word	0x00000000
        /*0064*/ 	.short	0x0000
        /*0066*/ 	.short	0x0000
        /*0068*/ 	.byte	0x00, 0xf0, 0x21, 0x00


	//----- nvinfo : EIATTR_MAXREG_COUNT
	.align		4
.L_605:
        /*006c*/ 	.byte	0x03, 0x1b
        /*006e*/ 	.short	0x00ff


	//----- nvinfo : EIATTR_EXIT_INSTR_OFFSETS
	.align		4
        /*0070*/ 	.byte	0x04, 0x1c
        /*0072*/ 	.short	(.L_607 - .L_606)


	//   ....[0]....
.L_606:
        /*0074*/ 	.word	0x00000dd0


	//----- nvinfo : EIATTR_CTAIDZ_USED
	.align		4
.L_607:
        /*0078*/ 	.byte	0x01, 0x04
	.zero		2


	//----- nvinfo : EIATTR_MAX_THREADS
	.align		4
        /*007c*/ 	.byte	0x04, 0x05
        /*007e*/ 	.short	(.L_609 - .L_608)
.L_608:
        /*0080*/ 	.word	0x000000e0
        /*0084*/ 	.word	0x00000001
        /*0088*/ 	.word	0x00000001
.L_609:


//--------------------- .nv.info.tvmgen_default_fused_nn_contrib_conv2d_winograd_without_weight_transform_add_nn_relu_kernel --------------------------
	.section	.nv.info.tvmgen_default_fused_nn_contrib_conv2d_winograd_without_weight_transform_add_nn_relu_kernel,"",@"SHT_CUDA_INFO"
	.sectionflags	@""
	.align	4


	//----- nvinfo : EIATTR_CUDA_API_VERSION
	.align		4
        /*0000*/ 	.byte	0x04, 0x37
        /*0002*/ 	.short	(.L_611 - .L_610)
.L_610:
        /*0004*/ 	.word	0x0000007e


	//----- nvinfo : EIATTR_SW2861232_WAR
	.align		4
.L_611:
        /*0008*/ 	.byte	0x01, 0x35
	.zero		2


	//----- nvinfo : EIATTR_PARAM_CBANK
	.align		4
        /*000c*/ 	.byte	0x04, 0x0a
        /*000e*/ 	.short	(.L_613 - .L_612)
	.align		4
.L_612:
        /*0010*/ 	.word	index@(.nv.constant0.tvmgen_default_fused_nn_contrib_conv2d_winograd_without_weight_transform_add_nn_relu_kernel)
        /*0014*/ 	.short	0x0160
        /*0016*/ 	.short	0x0010


	//----- nvinfo : EIATTR_CBANK_PARAM_SIZE
	.align		4
.L_613:
        /*0018*/ 	.byte	0x03, 0x19
        /*001a*/ 	.short	0x0010


	//----- nvinfo : EIATTR_KPARAM_INFO
	.align		4
        /*001c*/ 	.byte	0x04, 0x17
        /*001e*/ 	.short	(.L_615 - .L_614)
.L_614:
        /*0020*/ 	.word	0x00000000
        /*0024*/ 	.short	0x0001
        /*0026*/ 	.short	0x0008
        /*0028*/ 	.byte	0x00, 0xf0, 0x21, 0x00


	//----- nvinfo : EIATTR_KPARAM_INFO
	.align		4
.L_615:
        /*002c*/ 	.byte	0x04, 0x17
        /*002e*/ 	.short	(.L_617 - .L_616)
.L_616:
        /*0030*/ 	.word	0x00000000
        /*0034*/ 	.short	0x0000
        /*0036*/ 	.short	0x0000
        /*0038*/ 	.byte	0x00, 0xf0, 0x21, 0x00


	//----- nvinfo : EIATTR_MAXREG_COUNT
	.align		4
.L_617:
        /*003c*/ 	.byte	0x03, 0x1b
        /*003e*/ 	.short	0x00ff


	//----- nvinfo : EIATTR_EXIT_INSTR_OFFSETS
	.align		4
        /*0040*/ 	.byte	0x04, 0x1c
        /*0042*/ 	.short	(.L_619 - .L_618)


	//   ....[0]....
.L_618:
        /*0044*/ 	.word	0x00003ad0


	//----- nvinfo : EIATTR_MAX_THREADS
	.align		4
.L_619:
        /*0048*/ 	.byte	0x04, 0x05
        /*004a*/ 	.short	(.L_621 - .L_620)
.L_620:
        /*004c*/ 	.word	0x00000080
        /*0050*/ 	.word	0x00000001
        /*0054*/ 	.word	0x00000001
.L_621:


//--------------------- .nv.info.tvmgen_default_fused_nn_max_pool2d_kernel --------------------------
	.section	.nv.info.tvmgen_default_fused_nn_max_pool2d_kernel,"",@"SHT_CUDA_INFO"
	.sectionflags	@""
	.align	4


	//----- nvinfo : EIATTR_CUDA_API_VERSION
	.align		4
        /*0000*/ 	.byte	0x04, 0x37
        /*0002*/ 	.short	(.L_623 - .L_622)
.L_622:
        /*0004*/ 	.word	0x0000007e


	//----- nvinfo : EIATTR_SW2861232_WAR
	.align		4
.L_623:
        /*0008*/ 	.byte	0x01, 0x35
	.zero		2


	//----- nvinfo : EIATTR_PARAM_CBANK
	.align		4
        /*000c*/ 	.byte	0x04, 0x0a
        /*000e*/ 	.short	(.L_625 - .L_624)
	.align		4
.L_624:
        /*0010*/ 	.word	index@(.nv.constant0.tvmgen_default_fused_nn_max_pool2d_kernel)
        /*0014*/ 	.short	0x0160
        /*0016*/ 	.short	0x0010


	//----- nvinfo : EIATTR_CBANK_PARAM_SIZE
	.align		4
.L_625:
        /*0018*/ 	.byte	0x03, 0x19
        /*001a*/ 	.short	0x0010


	//----- nvinfo : EIATTR_KPARAM_INFO
	.align		4
        /*001c*/ 	.byte	0x04, 0x17
        /*001e*/ 	.short	(.L_627 - .L_626)
.L_626:
        /*0020*/ 	.word	0x00000000
        /*0024*/ 	.short	0x0001
        /*0026*/ 	.short	0x0008
        /*0028*/ 	.byte	0x00, 0xf0, 0x21, 0x00


	//----- nvinfo : EIATTR_KPARAM_INFO
	.align		4
.L_627:
        /*002c*/ 	.byte	0x04, 0x17
        /*002e*/ 	.short	(.L_629 - .L_628)
.L_628:
        /*0030*/ 	.word	0x00000000
        /*0034*/ 	.short	0x0000
        /*0036*/ 	.short	0x0000
        /*0038*/ 	.byte	0x00, 0xf0, 0x21, 0x00


	//----- nvinfo : EIATTR_MAXREG_COUNT
	.align		4
.L_629:
        /*003c*/ 	.byte	0x03, 0x1b
        /*003e*/ 	.short	0x0040


	//----- nvinfo : EIATTR_EXIT_INSTR_OFFSETS
	.align		4
        /*0040*/ 	.byte	0x04, 0x1c
        /*0042*/ 	.short	(.L_631 - .L_630)


	//   ....[0]....
.L_630:
        /*0044*/ 	.word	0x000003d0


	//----- nvinfo : EIATTR_MAX_THREADS
	.align		4
.L_631:
        /*0048*/ 	.byte	0x04, 0x05
        /*004a*/ 	.short	(.L_633 - .L_632)
.L_632:
        /*004c*/ 	.word	0x00000400
        /*0050*/ 	.word	0x00000001
        /*0054*/ 	.word	0x00000001
.L_633:


//--------------------- .nv.info.tvmgen_default_fused_nn_conv2d_add_kernel --------------------------
	.section	.nv.info.tvmgen_default_fused_nn_conv2d_add_kernel,"",@"SHT_CUDA_INFO"
	.sectionflags	@""
	.align	4


	//----- nvinfo : EIATTR_CUDA_API_VERSION
	.align		4
        /*0000*/ 	.byte	0x04, 0x37
        /*0002*/ 	.short	(.L_635 - .L_634)
.L_634:
        /*0004*/ 	.word	0x0000007e


	//----- nvinfo : EIATTR_SW2861232_WAR
	.align		4
.L_635:
        /*0008*/ 	.byte	0x01, 0x35
	.zero		2


	//----- nvinfo : EIATTR_PARAM_CBANK
	.align		4
        /*000c*/ 	.byte	0x04, 0x0a
        /*000e*/ 	.short	(.L_637 - .L_636)
	.align		4
.L_636:
        /*0010*/ 	.word	index@(.nv.constant0.tvmgen_default_fused_nn_conv2d_add_kernel)
        /*0014*/ 	.short	0x0160
        /*0016*/ 	.short	0x0020


	//----- nvinfo : EIATTR_CBANK_PARAM_SIZE
	.align		4
.L_637:
        /*0018*/ 	.byte	0x03, 0x19
        /*001a*/ 	.short	0x0020


	//----- nvinfo : EIATTR_KPARAM_INFO
	.align		4
        /*001c*/ 	.byte	0x04, 0x17
        /*001e*/ 	.short	(.L_639 - .L_638)
.L_638:
        /*0020*/ 	.word	0x00000000
        /*0024*/ 	.short	0x0003
        /*0026*/ 	.short	0x0018
        /*0028*/ 	.byte	0x00, 0xf0, 0x21, 0x00


	//----- nvinfo : EIATTR_KPARAM_INFO
	.align		4
.L_639:
        /*002c*/ 	.byte	0x04, 0x17
        /*002e*/ 	.short	(.L_641 - .L_640)
.L_640:
        /*0030*/ 	.word	0x00000000
        /*0034*/ 	.short	0x0002
        /*0036*/ 	.short	0x0010
        /*0038*/ 	.byte	0x00, 0xf0, 0x21, 0x00


	//----- nvinfo : EIATTR_KPARAM_INFO
	.align		4
.L_641:
        /*003c*/ 	.byte	0x04, 0x17
        /*003e*/ 	.short	(.L_643 - .L_642)
.L_642:
        /*0040*/ 	.word	0x00000000
        /*0044*/ 	.short	0x0001
        /*0046*/ 	.short	0x0008
        /*0048*/ 	.byte	0x00, 0xf0, 0x21, 0x00


	//----- nvinfo : EIATTR_KPARAM_INFO
	.align		4
.L_643:
        /*004c*/ 	.byte	0x04, 0x17
        /*004e*/ 	.short	(.L_645 - .L_644)
.L_644:
        /*0050*/ 	.word	0x00000000
        /*0054*/ 	.short	0x0000
        /*0056*/ 	.short	0x0000
        /*0058*/ 	.byte	0x00, 0xf0, 0x21, 0x00


	//----- nvinfo : EIATTR_MAXREG_COUNT
	.align		4
.L_645:
        /*005c*/ 	.byte	0x03, 0x1b
        /*005e*/ 	.short	0x0080


	//----- nvinfo : EIATTR_EXIT_INSTR_OFFSETS
	.align		4
        /*0060*/ 	.byte	0x04, 0x1c
        /*0062*/ 	.short	(.L_647 - .L_646)


	//   ....[0]....
.L_646:
        /*0064*/ 	.word	0x000013e0


	//----- nvinfo : EIATTR_CTAIDZ_USED
	.align		4
.L_647:
        /*0068*/ 	.byte	0x01, 0x04
	.zero		2


	//----- nvinfo : EIATTR_MAX_THREADS
	.align		4
        /*006c*/ 	.byte	0x04, 0x05
        /*006e*/ 	.short	(.L_649 - .L_648)
.L_648:
        /*0070*/ 	.word	0x000001c0
        /*0074*/ 	.word	0x00000001
        /*0078*/ 	.word	0x00000001
.L_649:


//--------------------- .nv.info.tvmgen_default_fused_nn_conv2d_add_3_kernel --------------------------
	.section	.nv.info.tvmgen_default_fused_nn_conv2d_add_3_kernel,"",@"SHT_CUDA_INFO"
	.sectionflags	@""
	.align	4


	//----- nvinfo : EIATTR_CUDA_API_VERSION
	.align		4
        /*0000*/ 	.byte	0x04, 0x37
        /*0002*/ 	.short	(.L_651 - .L_650)
.L_650:
        /*0004*/ 	.word	0x0000007e


	//----- nvinfo : EIATTR_SW2861232_WAR
	.align		4
.L_651:
        /*0008*/ 	.byte	0x01, 0x35
	.zero		2


	//----- nvinfo : EIATTR_PARAM_CBANK
	.align		4
        /*000c*/ 	.byte	0x04, 0x0a
        /*000e*/ 	.short	(.L_653 - .L_652)
	.align		4
.L_652:
        /*0010*/ 	.word	index@(.nv.constant0.tvmgen_default_fused_nn_conv2d_add_3_kernel)
        /*0014*/ 	.short	0x0160
        /*0016*/ 	.short	0x0020


	//----- nvinfo : EIATTR_CBANK_PARAM_SIZE
	.align		4
.L_653:
        /*0018*/ 	.byte	0x03, 0x19
        /*001a*/ 	.short	0x0020


	//----- nvinfo : EIATTR_KPARAM_INFO
	.align		4
        /*001c*/ 	.byte	0x04, 0x17
        /*001e*/ 	.short	(.L_655 - .L_654)
.L_654:
        /*0020*/ 	.word	0x00000000
        /*0024*/ 	.short	0x0003
        /*0026*/ 	.short	0x0018
        /*0028*/ 	.byte	0x00, 0xf0, 0x21, 0x00


	//----- nvinfo : EIATTR_KPARAM_INFO
	.align		4
.L_655:
        /*002c*/ 	.byte	0x04, 0x17
        /*002e*/ 	.short	(.L_657 - .L_656)
.L_656:
        /*0030*/ 	.word	0x00000000
        /*0034*/ 	.short	0x0002
        /*0036*/ 	.short	0x0010
        /*0038*/ 	.byte	0x00, 0xf0, 0x21, 0x00


	//----- nvinfo : EIATTR_KPARAM_INFO
	.align		4
.L_657:
        /*003c*/ 	.byte	0x04, 0x17
        /*003e*/ 	.short	(.L_659 - .L_658)
.L_658:
        /*0040*/ 	.word	0x00000000
        /*0044*/ 	.short	0x0001
        /*0046*/ 	.short	0x0008
        /*0048*/ 	.byte	0x00, 0xf0, 0x21, 0x00


	//----- nvinfo : EIATTR_KPARAM_INFO
	.align		4
.L_659:
        /*004c*/ 	.byte	0x04, 0x17
        /*004e*/ 	.short	(.L_661 - .L_660)
.L_660:
        /*0050*/ 	.word	0x00000000
        /*0054*/ 	.short	0x0000
        /*0056*/ 	.short	0x0000
        /*0058*/ 	.byte	0x00, 0xf0, 0x21, 0x00


	//----- nvinfo : EIATTR_MAXREG_COUNT
	.align		4
.L_661:
        /*005c*/ 	.byte	0x03, 0x1b
        /*005e*/ 	.short	0x00ff


	//----- nvinfo : EIATTR_EXIT_INSTR_OFFSETS
	.align		4
        /*0060*/ 	.byte	0x04, 0x1c
        /*0062*/ 	.short	(.L_663 - .L_662)


	//   ....[0]....
.L_662:
        /*0064*/ 	.word	0x00000b10


	//----- nvinfo : EIATTR_CTAIDZ_USED
	.align		4
.L_663:
        /*0068*/ 	.byte	0x01, 0x04
	.zero		2


	//----- nvinfo : EIATTR_MAX_THREADS
	.align		4
        /*006c*/ 	.byte	0x04, 0x05
        /*006e*/ 	.short	(.L_665 - .L_664)
.L_664:
        /*0070*/ 	.word	0x000000e0
        /*0074*/ 	.word	0x00000001
        /*0078*/ 	.word	0x00000001
.L_665:


//--------------------- .nv.info.tvmgen_default_fused_nn_conv2d_add_1_kernel --------------------------
	.section	.nv.info.tvmgen_default_fused_nn_conv2d_add_1_kernel,"",@"SHT_CUDA_INFO"
	.sectionflags	@""
	.align	4


	//----- nvinfo : EIATTR_CUDA_API_VERSION
	.align		4
        /*0000*/ 	.byte	0x04, 0x37
        /*0002*/ 	.short	(.L_667 - .L_666)
.L_666:
        /*0004*/ 	.word	0x0000007e


	//----- nvinfo : EIATTR_SW2861232_WAR
	.align		4
.L_667:
        /*0008*/ 	.byte	0x01, 0x35
	.zero		2


	//----- nvinfo : EIATTR_PARAM_CBANK
	.align		4
        /*000c*/ 	.byte	0x04, 0x0a
        /*000e*/ 	.short	(.L_669 - .L_668)
	.align		4
.L_668:
        /*0010*/ 	.word	index@(.nv.constant0.tvmgen_default_fused_nn_conv2d_add_1_kernel)
        /*0014*/ 	.short	0x0160
        /*0016*/ 	.short	0x0020


	//----- nvinfo : EIATTR_CBANK_PARAM_SIZE
	.align		4
.L_669:
        /*0018*/ 	.byte	0x03, 0x19
        /*001a*/ 	.short	0x0020


	//----- nvinfo : EIATTR_KPARAM_INFO
	.align		4
        /*001c*/ 	.byte	0x04, 0x17
        /*001e*/ 	.short	(.L_671 - .L_670)
.L_670:
        /*0020*/ 	.word	0x00000000
        /*0024*/ 	.short	0x0003
        /*0026*/ 	.short	0x0018
        /*0028*/ 	.byte	0x00, 0xf0, 0x21, 0x00


	//----- nvinfo : EIATTR_KPARAM_INFO
	.align		4
.L_671:
        /*002c*/ 	.byte	0x04, 0x17
        /*002e*/ 	.short	(.L_673 - .L_672)
.L_672:
        /*0030*/ 	.word	0x00000000
        /*0034*/ 	.short	0x0002
        /*0036*/ 	.short	0x0010
        /*0038*/ 	.byte	0x00, 0xf0, 0x21, 0x00


	//----- nvinfo : EIATTR_KPARAM_INFO
	.align		4
.L_673:
        /*003c*/ 	.byte	0x04, 0x17
        /*003e*/ 	.short	(.L_675 - .L_674)
.L_674:
        /*0040*/ 	.word	0x00000000
        /*0044*/ 	.short	0x0001
        /*0046*/ 	.short	0x0008
        /*0048*/ 	.byte	0x00, 0xf0, 0x21, 0x00


	//----- nvinfo : EIATTR_KPARAM_INFO
	.align		4
.L_675:
        /*004c*/ 	.byte	0x04, 0x17
        /*004e*/ 	.short	(.L_677 - .L_676)
.L_676:
        /*0050*/ 	.word	0x00000000
        /*0054*/ 	.short	0x0000
        /*0056*/ 	.short	0x0000
        /*0058*/ 	.byte	0x00, 0xf0, 0x21, 0x00


	//----- nvinfo : EIATTR_MAXREG_COUNT
	.align		4
.L_677:
        /*005c*/ 	.byte	0x03, 0x1b
        /*005e*/ 	.short	0x00ff


	//----- nvinfo : EIATTR_EXIT_INSTR_OFFSETS
	.align		4
        /*0060*/ 	.byte	0x04, 0x1c
        /*0062*/ 	.short	(.L_679 - .L_678)


	//   ....[0]....
.L_678:
        /*0064*/ 	.word	0x00001d30


	//----- nvinfo : EIATTR_CTAIDZ_USED
	.align		4
.L_679:
        /*0068*/ 	.byte	0x01, 0x04
	.zero		2


	//----- nvinfo : EIATTR_MAX_THREADS
	.align		4
        /*006c*/ 	.byte	0x04, 0x05
        /*006e*/ 	.short	(.L_681 - .L_680)
.L_680:
        /*0070*/ 	.word	0x00000080
        /*0074*/ 	.word	0x00000001
        /*0078*/ 	.word	0x00000001
.L_681:


//--------------------- .nv.info.tvmgen_default_fused_nn_conv2d_add_nn_relu_kernel --------------------------
	.section	.nv.info.tvmgen_default_fused_nn_conv2d_add_nn_relu_kernel,"",@"SHT_CUDA_INFO"
	.sectionflags	@""
	.align	4


	//----- nvinfo : EIATTR_CUDA_API_VERSION
	.align		4
        /*0000*/ 	.byte	0x04, 0x37
        /*0002*/ 	.short	(.L_683 - .L_682)
.L_682:
        /*0004*/ 	.word	0x0000007e


	//----- nvinfo : EIATTR_SW2861232_WAR
	.align		4
.L_683:
        /*0008*/ 	.byte	0x01, 0x35
	.zero		2


	//----- nvinfo : EIATTR_PARAM_CBANK
	.align		4
        /*000c*/ 	.byte	0x04, 0x0a
        /*000e*/ 	.short	(.L_685 - .L_684)
	.align		4
.L_684:
        /*0010*/ 	.word	index@(.nv.constant0.tvmgen_default_fused_nn_conv2d_add_nn_relu_kernel)
        /*0014*/ 	.short	0x0160
        /*0016*/ 	.short	0x0020


	//----- nvinfo : EIATTR_CBANK_PARAM_SIZE
	.align		4
.L_685:
        /*0018*/ 	.byte	0x03, 0x19
        /*001a*/ 	.short	0x0020


	//----- nvinfo : EIATTR_KPARAM_INFO
	.align		4
        /*001c*/ 	.byte	0x04, 0x17
        /*001e*/ 	.short	(.L_687 - .L_686)
.L_686:
        /*0020*/ 	.word	0x00000000
        /*0024*/ 	.short	0x0003
        /*0026*/ 	.short	0x0018
        /*0028*/ 	.byte	0x00, 0xf0, 0x21, 0x00


	//----- nvinfo : EIATTR_KPARAM_INFO
	.align		4
.L_687:
        /*002c*/ 	.byte	0x04, 0x17
        /*002e*/ 	.short	(.L_689 - .L_688)
.L_688:
        /*0030*/ 	.word	0x00000000
        /*0034*/ 	.short	0x0002
        /*0036*/ 	.short	0x0010
        /*0038*/ 	.byte	0x00, 0xf0, 0x21, 0x00


	//----- nvinfo : EIATTR_KPARAM_INFO
	.align		4
.L_689:
        /*003c*/ 	.byte	0x04, 0x17
        /*003e*/ 	.short	(.L_691 - .L_690)
.L_690:
        /*0040*/ 	.word	0x00000000
        /*0044*/ 	.short	0x0001
        /*0046*/ 	.short	0x0008
        /*0048*/ 	.byte	0x00, 0xf0, 0x21, 0x00


	//----- nvinfo : EIATTR_KPARAM_INFO
	.align		4
.L_691:
        /*004c*/ 	.byte	0x04, 0x17
        /*004e*/ 	.short	(.L_693 - .L_692)
.L_692:
        /*0050*/ 	.word	0x00000000
        /*0054*/ 	.short	0x0000
        /*0056*/ 	.short	0x0000
        /*0058*/ 	.byte	0x00, 0xf0, 0x21, 0x00


	//----- nvinfo : EIATTR_MAXREG_COUNT
	.align		4
.L_693:
        /*005c*/ 	.byte	0x03, 0x1b
        /*005e*/ 	.short	0x00ff


	//----- nvinfo : EIATTR_EXIT_INSTR_OFFSETS
	.align		4
        /*0060*/ 	.byte	0x04, 0x1c
        /*0062*/ 	.short	(.L_695 - .L_694)


	//   ....[0]....
.L_694:
        /*0064*/ 	.word	0x000019d0


	//----- nvinfo : EIATTR_MAX_THREADS
	.align		4
.L_695:
        /*0068*/ 	.byte	0x04, 0x05
        /*006a*/ 	.short	(.L_697 - .L_696)
.L_696:
        /*006c*/ 	.word	0x00000080
        /*0070*/ 	.word	0x00000001
        /*0074*/ 	.word	0x00000001


	//----- nvinfo : EIATTR_CRS_STACK_SIZE
	.align		4
.L_697:
        /*0078*/ 	.byte	0x04, 0x1e
        /*007a*/ 	.short	(.L_699 - .L_698)
.L_698:
        /*007c*/ 	.word	0x00000000
.L_699:


//--------------------- .nv.info.tvmgen_default_fused_nn_conv2d_add_nn_relu_11_kernel --------------------------
	.section	.nv.info.tvmgen_default_fused_nn_conv2d_add_nn_relu_11_kernel,"",@"SHT_CUDA_INFO"
	.sectionflags	@""
	.align	4


	//----- nvinfo : EIATTR_CUDA_API_VERSION
	.align		4
        /*0000*/ 	.byte	0x04, 0x37
        /*0002*/ 	.short	(.L_701 - .L_700)
.L_700:
        /*0004*/ 	.word	0x0000007e


	//----- nvinfo : EIATTR_SW2861232_WAR
	.align		4
.L_701:
        /*0008*/ 	.byte	0x01, 0x35
	.zero		2


	//----- nvinfo : EIATTR_PARAM_CBANK
	.align		4
        /*000c*/ 	.byte	0x04, 0x0a
        /*000e*/ 	.short	(.L_703 - .L_702)
	.align		4
.L_702:
        /*0010*/ 	.word	index@(.nv.constant0.tvmgen_default_fused_nn_conv2d_add_nn_relu_11_kernel)
        /*0014*/ 	.short	0x0160
        /*0016*/ 	.short	0x0020


	//----- nvinfo : EIATTR_CBANK_PARAM_SIZE
	.align		4
.L_703:
        /*0018*/ 	.byte	0x03, 0x19
        /*001a*/ 	.short	0x0020


	//----- nvinfo : EIATTR_KPARAM_INFO
	.align		4
        /*001c*/ 	.byte	0x04, 0x17
        /*001e*/ 	.short	(.L_705 - .L_704)
.L_704:
        /*0020*/ 	.word	0x00000000
        /*0024*/ 	.short	0x0003
        /*0026*/ 	.short	0x0018
        /*0028*/ 	.byte	0x00, 0xf0, 0x21, 0x00


	//----- nvinfo : EIATTR_KPARAM_INFO
	.align		4
.L_705:
        /*002c*/ 	.byte	0x04, 0x17
        /*002e*/ 	.short	(.L_707 - .L_706)
.L_706:
        /*0030*/ 	.word	0x00000000
        /*0034*/ 	.short	0x0002
        /*0036*/ 	.short	0x0010
        /*0038*/ 	.byte	0x00, 0xf0, 0x21, 0x00


	//----- nvinfo : EIATTR_KPARAM_INFO
	.align		4
.L_707:
        /*003c*/ 	.byte	0x04, 0x17
        /*003e*/ 	.short	(.L_709 - .L_708)
.L_708:
        /*0040*/ 	.word	0x00000000
        /*0044*/ 	.short	0x0001
        /*0046*/ 	.short	0x0008
        /*0048*/ 	.byte	0x00, 0xf0, 0x21, 0x00


	//----- nvinfo : EIATTR_KPARAM_INFO
	.align		4
.L_709:
        /*004c*/ 	.byte	0x04, 0x17
        /*004e*/ 	.short	(.L_711 - .L_710)
.L_710:
        /*0050*/ 	.word	0x00000000
        /*0054*/ 	.short	0x0000
        /*0056*/ 	.short	0x0000
        /*0058*/ 	.byte	0x00, 0xf0, 0x21, 0x00


	//----- nvinfo : EIATTR_MAXREG_COUNT
	.align		4
.L_711:
        /*005c*/ 	.byte	0x03, 0x1b
        /*005e*/ 	.short	0x00ff


	//----- nvinfo : EIATTR_EXIT_INSTR_OFFSETS
	.align		4
        /*0060*/ 	.byte	0x04, 0x1c
        /*0062*/ 	.short	(.L_713 - .L_712)


	//   ....[0]....
.L_712:
        /*0064*/ 	.word	0x00000980


	//----- nvinfo : EIATTR_CTAIDZ_USED
	.align		4
.L_713:
        /*0068*/ 	.byte	0x01, 0x04
	.zero		2


	//----- nvinfo : EIATTR_MAX_THREADS
	.align		4
        /*006c*/ 	.byte	0x04, 0x05
        /*006e*/ 	.short	(.L_715 - .L_714)
.L_714:
        /*0070*/ 	.word	0x000000e0
        /*0074*/ 	.word	0x00000001
        /*0078*/ 	.word	0x00000001
.L_715:


//--------------------- .nv.info.tvmgen_default_fused_nn_contrib_conv2d_winograd_without_weight_transform_add_nn_relu_2_kernel --------------------------
	.section	.nv.info.tvmgen_default_fused_nn_contrib_conv2d_winograd_without_weight_transform_add_nn_relu_2_kernel,"",@"SHT_CUDA_INFO"
	.sectionflags	@""
	.align	4


	//----- nvinfo : EIATTR_CUDA_API_VERSION
	.align		4
        /*0000*/ 	.byte	0x04, 0x37
        /*0002*/ 	.short	(.L_717 - .L_716)
.L_716:
        /*0004*/ 	.word	0x0000007e


	//----- nvinfo : EIATTR_SW2861232_WAR
	.align		4
.L_717:
        /*0008*/ 	.byte	0x01, 0x35
	.zero		2


	//----- nvinfo : EIATTR_PARAM_CBANK
	.align		4
        /*000c*/ 	.byte	0x04, 0x0a
        /*000e*/ 	.short	(.L_719 - .L_718)
	.align		4
.L_718:
        /*0010*/ 	.word	index@(.nv.constant0.tvmgen_default_fused_nn_contrib_conv2d_winograd_without_weight_transform_add_nn_relu_2_kernel)
        /*0014*/ 	.short	0x0160
        /*0016*/ 	.short	0x0010


	//----- nvinfo : EIATTR_CBANK_PARAM_SIZE
	.align		4
.L_719:
        /*0018*/ 	.byte	0x03, 0x19
        /*001a*/ 	.short	0x0010


	//----- nvinfo : EIATTR_KPARAM_INFO
	.align		4
        /*001c*/ 	.byte	0x04, 0x17
        /*001e*/ 	.short	(.L_721 - .L_720)
.L_720:
        /*0020*/ 	.word	0x00000000
        /*0024*/ 	.short	0x0001
        /*0026*/ 	.short	0x0008
        /*0028*/ 	.byte	0x00, 0xf0, 0x21, 0x00


	//----- nvinfo : EIATTR_KPARAM_INFO
	.align		4
.L_721:
        /*002c*/ 	.byte	0x04, 0x17
        /*002e*/ 	.short	(.L_723 - .L_722)
.L_722:
        /*0030*/ 	.word	0x00000000
        /*0034*/ 	.short	0x0000
        /*0036*/ 	.short	0x0000
        /*0038*/ 	.byte	0x00, 0xf0, 0x21, 0x00


	//----- nvinfo : EIATTR_MAXREG_COUNT
	.align		4
.L_723:
        /*003c*/ 	.byte	0x03, 0x1b
        /*003e*/ 	.short	0x00ff


	//----- nvinfo : EIATTR_EXIT_INSTR_OFFSETS
	.align		4
        /*0040*/ 	.byte	0x04, 0x1c
        /*0042*/ 	.short	(.L_725 - .L_724)


	//   ....[0]....
.L_724:
        /*0044*/ 	.word	0x00000990


	//----- nvinfo : EIATTR_MAX_THREADS
	.align		4
.L_725:
        /*0048*/ 	.byte	0x04, 0x05
        /*004a*/ 	.short	(.L_727 - .L_726)
.L_726:
        /*004c*/ 	.word	0x00000080
        /*0050*/ 	.word	0x00000001
        /*0054*/ 	.word	0x00000001
.L_727:


//--------------------- .nv.info.tvmgen_default_fused_nn_conv2d_add_nn_relu_3_kernel --------------------------
	.section	.nv.info.tvmgen_default_fused_nn_conv2d_add_nn_relu_3_kernel,"",@"SHT_CUDA_INFO"
	.sectionflags	@""
	.align	4


	//----- nvinfo : EIATTR_CUDA_API_VERSION
	.align		4
        /*0000*/ 	.byte	0x04, 0x37
        /*0002*/ 	.short	(.L_729 - .L_728)
.L_728:
        /*0004*/ 	.word	0x0000007e


	//----- nvinfo : EIATTR_SW2861232_WAR
	.align		4
.L_729:
        /*0008*/ 	.byte	0x01, 0x35
	.zero		2


	//----- nvinfo : EIATTR_PARAM_CBANK
	.align		4
        /*000c*/ 	.byte	0x04, 0x0a
        /*000e*/ 	.short	(.L_731 - .L_730)
	.align		4
.L_730:
        /*0010*/ 	.word	index@(.nv.constant0.tvmgen_default_fused_nn_conv2d_add_nn_relu_3_kernel)
        /*0014*/ 	.short	0x0160
        /*0016*/ 	.short	0x0020


	//----- nvinfo : EIATTR_CBANK_PARAM_SIZE
	.align		4
.L_731:
        /*0018*/ 	.byte	0x03, 0x19
        /*001a*/ 	.short	0x0020


	//----- nvinfo : EIATTR_KPARAM_INFO
	.align		4
        /*001c*/ 	.byte	0x04, 0x17
        /*001e*/ 	.short	(.L_733 - .L_732)
.L_732:
        /*0020*/ 	.word	0x00000000
        /*0024*/ 	.short	0x0003
        /*0026*/ 	.short	0x0018
        /*0028*/ 	.byte	0x00, 0xf0, 0x21, 0x00


	//----- nvinfo : EIATTR_KPARAM_INFO
	.align		4
.L_733:
        /*002c*/ 	.byte	0x04, 0x17
        /*002e*/ 	.short	(.L_735 - .L_734)
.L_734:
        /*0030*/ 	.word	0x00000000
        /*0034*/ 	.short	0x0002
        /*0036*/ 	.short	0x0010
        /*0038*/ 	.byte	0x00, 0xf0, 0x21, 0x00


	//----- nvinfo : EIATTR_KPARAM_INFO
	.align		4
.L_735:
        /*003c*/ 	.byte	0x04, 0x17
        /*003e*/ 	.short	(.L_737 - .L_736)
.L_736:
        /*0040*/ 	.word	0x00000000
        /*0044*/ 	.short	0x0001
        /*0046*/ 	.short	0x0008
        /*0048*/ 	.byte	0x00, 0xf0, 0x21, 0x00


	//----- nvinfo : EIATTR_KPARAM_INFO
	.align		4
.L_737:
        /*004c*/ 	.byte	0x04, 0x17
        /*004e*/ 	.short	(.L_739 - .L_738)
.L_738:
        /*0050*/ 	.word	0x00000000
        /*0054*/ 	.short	0x0000
        /*0056*/ 	.short	0x0000
        /*0058*/ 	.byte	0x00, 0xf0, 0x21, 0x00


	//----- nvinfo : EIATTR_MAXREG_COUNT
	.align		4
.L_739:
        /*005c*/ 	.byte	0x03, 0x1b
        /*005e*/ 	.short	0x00ff


	//----- nvinfo : EIATTR_EXIT_INSTR_OFFSETS
	.align		4
        /*0060*/ 	.byte	0x04, 0x1c
        /*0062*/ 	.short	(.L_741 - .L_740)


	//   ....[0]....
.L_740:
        /*0064*/ 	.word	0x00001230


	//----- nvinfo : EIATTR_CTAIDZ_USED
	.align		4
.L_741:
        /*0068*/ 	.byte	0x01, 0x04
	.zero		2


	//----- nvinfo : EIATTR_MAX_THREADS
	.align		4
        /*006c*/ 	.byte	0x04, 0x05
        /*006e*/ 	.short	(.L_743 - .L_742)
.L_742:
        /*0070*/ 	.word	0x000000e0
        /*0074*/ 	.word	0x00000001
        /*0078*/ 	.word	0x00000001
.L_743:


//--------------------- .nv.info.tvmgen_default_fused_nn_conv2d_add_2_kernel --------------------------
	.section	.nv.info.tvmgen_default_fused_nn_conv2d_add_2_kernel,"",@"SHT_CUDA_INFO"
	.sectionflags	@""
	.align	4


	//----- nvinfo : EIATTR_CUDA_API_VERSION
	.align		4
        /*0000*/ 	.byte	0x04, 0x37
        /*0002*/ 	.short	(.L_745 - .L_744)
.L_744:
        /*0004*/ 	.word	0x0000007e


	//----- nvinfo : EIATTR_SW2861232_WAR
	.align		4
.L_745:
        /*0008*/ 	.byte	0x01, 0x35
	.zero		2


	//----- nvinfo : EIATTR_PARAM_CBANK
	.align		4
        /*000c*/ 	.byte	0x04, 0x0a
        /*000e*/ 	.short	(.L_747 - .L_746)
	.align		4
.L_746:
        /*0010*/ 	.word	index@(.nv.constant0.tvmgen_default_fused_nn_conv2d_add_2_kernel)
        /*0014*/ 	.short	0x0160
        /*0016*/ 	.short	0x0020


	//----- nvinfo : EIATTR_CBANK_PARAM_SIZE
	.align		4
.L_747:
        /*0018*/ 	.byte	0x03, 0x19
        /*001a*/ 	.short	0x0020


	//----- nvinfo : EIATTR_KPARAM_INFO
	.align		4
        /*001c*/ 	.byte	0x04, 0x17
        /*001e*/ 	.short	(.L_749 - .L_748)
.L_748:
        /*0020*/ 	.word	0x00000000
        /*0024*/ 	.short	0x0003
        /*0026*/ 	.short	0x0018
        /*0028*/ 	.byte	0x00, 0xf0, 0x21, 0x00


	//----- nvinfo : EIATTR_KPARAM_INFO
	.align		4
.L_749:
        /*002c*/ 	.byte	0x04, 0x17
        /*002e*/ 	.short	(.L_751 - .L_750)
.L_750:
        /*0030*/ 	.word	0x00000000
        /*0034*/ 	.short	0x0002
        /*0036*/ 	.short	0x0010
        /*0038*/ 	.byte	0x00, 0xf0, 0x21, 0x00


	//----- nvinfo : EIATTR_KPARAM_INFO
	.align		4
.L_751:
        /*003c*/ 	.byte	0x04, 0x17
        /*003e*/ 	.short	(.L_753 - .L_752)
.L_752:
        /*0040*/ 	.word	0x00000000
        /*0044*/ 	.short	0x0001
        /*0046*/ 	.short	0x0008
        /*0048*/ 	.byte	0x00, 0xf0, 0x21, 0x00


	//----- nvinfo : EIATTR_KPARAM_INFO
	.align		4
.L_753:
        /*004c*/ 	.byte	0x04, 0x17
        /*004e*/ 	.short	(.L_755 - .L_754)
.L_754:
        /*0050*/ 	.word	0x00000000
        /*0054*/ 	.short	0x0000
        /*0056*/ 	.short	0x0000
        /*0058*/ 	.byte	0x00, 0xf0, 0x21, 0x00


	//----- nvinfo : EIATTR_MAXREG_COUNT
	.align		4
.L_755:
        /*005c*/ 	.byte	0x03, 0x1b
        /*005e*/ 	.short	0x00ff


	//----- nvinfo : EIATTR_EXIT_INSTR_OFFSETS
	.align		4
        /*0060*/ 	.byte	0x04, 0x1c
        /*0062*/ 	.short	(.L_757 - .L_756)


	//   ....[0]....
.L_756:
        /*0064*/ 	.word	0x000011b0


	//----- nvinfo : EIATTR_CTAIDZ_USED
	.align		4
.L_757:
        /*0068*/ 	.byte	0x01, 0x04
	.zero		2


	//----- nvinfo : EIATTR_MAX_THREADS
	.align		4
        /*006c*/ 	.byte	0x04, 0x05
        /*006e*/ 	.short	(.L_759 - .L_758)
.L_758:
        /*0070*/ 	.word	0x00000070
        /*0074*/ 	.word	0x00000001
        /*0078*/ 	.word	0x00000001
.L_759:


//--------------------- .nv.info.tvmgen_default_fused_nn_conv2d_add_nn_relu_4_kernel --------------------------
	.section	.nv.info.tvmgen_default_fused_nn_conv2d_add_nn_relu_4_kernel,"",@"SHT_CUDA_INFO"
	.sectionflags	@""
	.align	4


	//----- nvinfo : EIATTR_CUDA_API_VERSION
	.align		4
        /*0000*/ 	.byte	0x04, 0x37
        /*0002*/ 	.short	(.L_761 - .L_760)
.L_760:
        /*0004*/ 	.word	0x0000007e


	//----- nvinfo : EIATTR_SW2861232_WAR
	.align		4
.L_761:
        /*0008*/ 	.byte	0x01, 0x35
	.zero		2


	//----- nvinfo : EIATTR_PARAM_CBANK
	.align		4
        /*000c*/ 	.byte	0x04, 0x0a
        /*000e*/ 	.short	(.L_763 - .L_762)
	.align		4
.L_762:
        /*0010*/ 	.word	index@(.nv.constant0.tvmgen_default_fused_nn_conv2d_add_nn_relu_4_kernel)
        /*0014*/ 	.short	0x0160
        /*0016*/ 	.short	0x0020


	//----- nvinfo : EIATTR_CBANK_PARAM_SIZE
	.align		4
.L_763:
        /*0018*/ 	.byte	0x03, 0x19
        /*001a*/ 	.short	0x0020


	//----- nvinfo : EIATTR_KPARAM_INFO
	.align		4
        /*001c*/ 	.byte	0x04, 0x17
        /*001e*/ 	.short	(.L_765 - .L_764)
.L_764:
        /*0020*/ 	.word	0x00000000
        /*0024*/ 	.short	0x0003
        /*0026*/ 	.short	0x0018
        /*0028*/ 	.byte	0x00, 0xf0, 0x21, 0x00


	//----- nvinfo : EIATTR_KPARAM_INFO
	.align		4
.L_765:
        /*002c*/ 	.byte	0x04, 0x17
        /*002e*/ 	.short	(.L_767 - .L_766)
.L_766:
        /*0030*/ 	.word	0x00000000
        /*0034*/ 	.short	0x0002
        /*0036*/ 	.short	0x0010
        /*0038*/ 	.byte	0x00, 0xf0, 0x21, 0x00


	//----- nvinfo : EIATTR_KPARAM_INFO
	.align		4
.L_767:
        /*003c*/ 	.byte	0x04, 0x17
        /*003e*/ 	.short	(.L_769 - .L_768)
.L_768:
        /*0040*/ 	.word	0x00000000
        /*0044*/ 	.short	0x0001
        /*0046*/ 	.short	0x0008
        /*0048*/ 	.byte	0x00, 0xf0, 0x21, 0x00


	//----- nvinfo : EIATTR_KPARAM_INFO
	.align		4
.L_769:
        /*004c*/ 	.byte	0x04, 0x17
        /*004e*/ 	.short	(.L_771 - .L_770)
.L_770:
        /*0050*/ 	.word	0x00000000
        /*0054*/ 	.short	0x0000
        /*0056*/ 	.short	0x0000
        /*0058*/ 	.byte	0x00, 0xf0, 0x21, 0x00


	//----- nvinfo : EIATTR_MAXREG_COUNT
	.align		4
.L_771:
        /*005c*/ 	.byte	0x03, 0x1b
        /*005e*/ 	.short	0x00ff


	//----- nvinfo : EIATTR_EXIT_INSTR_OFFSETS
	.align		4
        /*0060*/ 	.byte	0x04, 0x1c
        /*0062*/ 	.short	(.L_773 - .L_772)


	//   ....[0]....
.L_772:
        /*0064*/ 	.word	0x000022f0


	//----- nvinfo : EIATTR_CTAIDZ_USED
	.align		4
.L_773:
        /*0068*/ 	.byte	0x01, 0x04
	.zero		2


	//----- nvinfo : EIATTR_MAX_THREADS
	.align		4
        /*006c*/ 	.byte	0x04, 0x05
        /*006e*/ 	.short	(.L_775 - .L_774)
.L_774:
        /*0070*/ 	.word	0x000000e0
        /*0074*/ 	.word	0x00000001
        /*0078*/ 	.word	0x00000001


	//----- nvinfo : EIATTR_CRS_STACK_SIZE
	.align		4
.L_775:
        /*007c*/ 	.byte	0x04, 0x1e
        /*007e*/ 	.short	(.L_777 - .L_776)
.L_776:
        /*0080*/ 	.word	0x00000000
.L_777:


//--------------------- .nv.info.tvmgen_default_fused_nn_global_avg_pool2d_kernel_1 --------------------------
	.section	.nv.info.tvmgen_default_fused_nn_global_avg_pool2d_kernel_1,"",@"SHT_CUDA_INFO"
	.sectionflags	@""
	.align	4


	//----- nvinfo : EIATTR_CUDA_API_VERSION
	.align		4
        /*0000*/ 	.byte	0x04, 0x37
        /*0002*/ 	.short	(.L_779 - .L_778)
.L_778:
        /*0004*/ 	.word	0x0000007e


	//----- nvinfo : EIATTR_SW2861232_WAR
	.align		4
.L_779:
        /*0008*/ 	.byte	0x01, 0x35
	.zero		2


	//----- nvinfo : EIATTR_PARAM_CBANK
	.align		4
        /*000c*/ 	.byte	0x04, 0x0a
        /*000e*/ 	.short	(.L_781 - .L_780)
	.align		4
.L_780:
        /*0010*/ 	.word	index@(.nv.constant0.tvmgen_default_fused_nn_global_avg_pool2d_kernel_1)
        /*0014*/ 	.short	0x0160
        /*0016*/ 	.short	0x0010


	//----- nvinfo : EIATTR_CBANK_PARAM_SIZE
	.align		4
.L_781:
        /*0018*/ 	.byte	0x03, 0x19
        /*001a*/ 	.short	0x0010


	//----- nvinfo : EIATTR_KPARAM_INFO
	.align		4
        /*001c*/ 	.byte	0x04, 0x17
        /*001e*/ 	.short	(.L_783 - .L_782)
.L_782:
        /*0020*/ 	.word	0x00000000
        /*0024*/ 	.short	0x0001
        /*0026*/ 	.short	0x0008
        /*0028*/ 	.byte	0x00, 0xf0, 0x21, 0x00


	//----- nvinfo : EIATTR_KPARAM_INFO
	.align		4
.L_783:
        /*002c*/ 	.byte	0x04, 0x17
        /*002e*/ 	.short	(.L_785 - .L_784)
.L_784:
        /*0030*/ 	.word	0x00000000
        /*0034*/ 	.short	0x0000
        /*0036*/ 	.short	0x0000
        /*0038*/ 	.byte	0x00, 0xf0, 0x21, 0x00


	//----- nvinfo : EIATTR_MAXREG_COUNT
	.align		4
.L_785:
        /*003c*/ 	.byte	0x03, 0x1b
        /*003e*/ 	.short	0x0040


	//----- nvinfo : EIATTR_EXIT_INSTR_OFFSETS
	.align		4
        /*0040*/ 	.byte	0x04, 0x1c
        /*0042*/ 	.short	(.L_787 - .L_786)


	//   ....[0]....
.L_786:
        /*0044*/ 	.word	0x000000b0


	//----- nvinfo : EIATTR_MAX_THREADS
	.align		4
.L_787:
        /*0048*/ 	.byte	0x04, 0x05
        /*004a*/ 	.short	(.L_789 - .L_788)
.L_788:
        /*004c*/ 	.word	0x00000400
        /*0050*/ 	.word	0x00000001
        /*0054*/ 	.word	0x00000001
.L_789:


//--------------------- .nv.callgraph             --------------------------
	.section	.nv.callgraph,"",@"SHT_CUDA_CALLGRAPH"
	.align	4
	.sectionentsize	8
	.align		4
        /*0000*/ 	.word	0x00000000
	.align		4
        /*0004*/ 	.word	0xffffffff
	.align		4
        /*0008*/ 	.word	0x00000000
	.align		4
        /*000c*/ 	.word	0xfffffffe
	.align		4
        /*0010*/ 	.word	0x00000000
	.align		4
        /*0014*/ 	.word	0xfffffffd
	.align		4
        /*0018*/ 	.word	0x00000000
	.align		4
        /*001c*/ 	.word	0xfffffffc


//--------------------- .nv.rel.action            --------------------------
	.section	.nv.rel.action,"",@"SHT_CUDA_RELOCINFO"
	.align	8
	.sectionentsize	8
        /*0000*/ 	.byte	0x73, 0x00, 0x00, 0x00, 0x00, 0x00, 0x00, 0x00, 0x00, 0x00, 0x00, 0x11, 0x25, 0x00, 0x05, 0x36


//--------------------- .nv.constant0.tvmgen_default_fused_nn_contrib_conv2d_winograd_without_weight_transform_add_nn_relu_kernel_2 --------------------------
	.section	.nv.constant0.tvmgen_default_fused_nn_contrib_conv2d_winograd_without_weight_transform_add_nn_relu_kernel_2,"a",@progbits
	.sectionflags	@""
	.align	4
.nv.constant0.tvmgen_default_fused_nn_contrib_conv2d_winograd_without_weight_transform_add_nn_relu_kernel_2:
	.zero		376


//--------------------- .nv.constant0.tvmgen_default_fused_nn_contrib_conv2d_winograd_without_weight_transform_add_nn_relu_kernel_1 --------------------------
	.section	.nv.constant0.tvmgen_default_fused_nn_contrib_conv2d_winograd_without_weight_transform_add_nn_relu_kernel_1,"a",@progbits
	.sectionflags	@""
	.align	4
.nv.constant0.tvmgen_default_fused_nn_contrib_conv2d_winograd_without_weight_transform_add_nn_relu_kernel_1:
	.zero		376


//--------------------- .nv.constant0.tvmgen_default_fused_nn_conv2d_add_nn_relu_6_kernel --------------------------
	.section	.nv.constant0.tvmgen_default_fused_nn_conv2d_add_nn_relu_6_kernel,"a",@progbits
	.sectionflags	@""
	.align	4
.nv.constant0.tvmgen_default_fused_nn_conv2d_add_nn_relu_6_kernel:
	.zero		384


//--------------------- .nv.constant0.tvmgen_default_fused_nn_conv2d_add_add_nn_relu_3_kernel --------------------------
	.section	.nv.constant0.tvmgen_default_fused_nn_conv2d_add_add_nn_relu_3_kernel,"a",@progbits
	.sectionflags	@""
	.align	4
.nv.constant0.tvmgen_default_fused_nn_conv2d_add_add_nn_relu_3_kernel:
	.zero		392


//--------------------- .nv.constant0.tvmgen_default_fused_nn_conv2d_add_nn_relu_5_kernel --------------------------
	.section	.nv.constant0.tvmgen_default_fused_nn_conv2d_add_nn_relu_5_kernel,"a",@progbits
	.sectionflags	@""
	.align	4
.nv.constant0.tvmgen_default_fused_nn_conv2d_add_nn_relu_5_kernel:
	.zero		384


//--------------------- .nv.constant0.tvmgen_default_fused_nn_contrib_conv2d_winograd_without_weight_transform_add_nn_relu_3_kernel_1 --------------------------
	.section	.nv.constant0.tvmgen_default_fused_nn_contrib_conv2d_winograd_without_weight_transform_add_nn_relu_3_kernel_1,"a",@progbits
	.sectionflags	@""
	.align	4
.nv.constant0.tvmgen_default_fused_nn_contrib_conv2d_winograd_without_weight_transform_add_nn_relu_3_kernel_1:
	.zero		376


//--------------------- .nv.constant0.tvmgen_default_fused_nn_contrib_conv2d_winograd_without_weight_transform_add_nn_relu_3_kernel_2 --------------------------
	.section	.nv.constant0.tvmgen_default_fused_nn_contrib_conv2d_winograd_without_weight_transform_add_nn_relu_3_kernel_2,"a",@progbits
	.sectionflags	@""
	.align	4
.nv.constant0.tvmgen_default_fused_nn_contrib_conv2d_winograd_without_weight_transform_add_nn_relu_3_kernel_2:
	.zero		376


//--------------------- .nv.constant0.tvmgen_default_fused_nn_contrib_conv2d_winograd_without_weight_transform_add_nn_relu_2_kernel_1 --------------------------
	.section	.nv.constant0.tvmgen_default_fused_nn_contrib_conv2d_winograd_without_weight_transform_add_nn_relu_2_kernel_1,"a",@progbits
	.sectionflags	@""
	.align	4
.nv.constant0.tvmgen_default_fused_nn_contrib_conv2d_winograd_without_weight_transform_add_nn_relu_2_kernel_1:
	.zero		376


//--------------------- .nv.constant0.tvmgen_default_fused_nn_contrib_conv2d_winograd_without_weight_transform_add_nn_relu_2_kernel_2 --------------------------
	.section	.nv.constant0.tvmgen_default_fused_nn_contrib_conv2d_winograd_without_weight_transform_add_nn_relu_2_kernel_2,"a",@progbits
	.sectionflags	@""
	.align	4
.nv.constant0.tvmgen_default_fused_nn_contrib_conv2d_winograd_without_weight_transform_add_nn_relu_2_kernel_2:
	.zero		376


//--------------------- .nv.constant0.tvmgen_default_fused_nn_conv2d_add_nn_relu_9_kernel --------------------------
	.section	.nv.constant0.tvmgen_default_fused_nn_conv2d_add_nn_relu_9_kernel,"a",@progbits
	.sectionflags	@""
	.align	4
.nv.constant0.tvmgen_default_fused_nn_conv2d_add_nn_relu_9_kernel:
	.zero		384


//--------------------- .nv.constant0.tvmgen_default_fused_nn_conv2d_add_add_nn_relu_1_kernel --------------------------
	.section	.nv.constant0.tvmgen_default_fused_nn_conv2d_add_add_nn_relu_1_kernel,"a",@progbits
	.sectionflags	@""
	.align	4
.nv.constant0.tvmgen_default_fused_nn_conv2d_add_add_nn_relu_1_kernel:
	.zero		392


//--------------------- .nv.constant0.tvmgen_default_fused_nn_contrib_conv2d_winograd_without_weight_transform_add_nn_relu_1_kernel_1 --------------------------
	.section	.nv.constant0.tvmgen_default_fused_nn_contrib_conv2d_winograd_without_weight_transform_add_nn_relu_1_kernel_1,"a",@progbits
	.sectionflags	@""
	.align	4
.nv.constant0.tvmgen_default_fused_nn_contrib_conv2d_winograd_without_weight_transform_add_nn_relu_1_kernel_1:
	.zero		376


//--------------------- .nv.constant0.tvmgen_default_fused_nn_conv2d_add_nn_relu_7_kernel --------------------------
	.section	.nv.constant0.tvmgen_default_fused_nn_conv2d_add_nn_relu_7_kernel,"a",@progbits
	.sectionflags	@""
	.align	4
.nv.constant0.tvmgen_default_fused_nn_conv2d_add_nn_relu_7_kernel:
	.zero		384


//--------------------- .nv.constant0.tvmgen_default_fused_nn_contrib_conv2d_winograd_without_weight_transform_add_nn_relu_1_kernel --------------------------
	.section	.nv.constant0.tvmgen_default_fused_nn_contrib_conv2d_winograd_without_weight_transform_add_nn_relu_1_kernel,"a",@progbits
	.sectionflags	@""
	.align	4
.nv.constant0.tvmgen_default_fused_nn_contrib_conv2d_winograd_without_weight_transform_add_nn_relu_1_kernel:
	.zero		368


//--------------------- .nv.constant0.tvmgen_default_fused_nn_dense_add_kernel --------------------------
	.section	.nv.constant0.tvmgen_default_fused_nn_dense_add_kernel,"a",@progbits
	.sectionflags	@""
	.align	4
.nv.constant0.tvmgen_default_fused_nn_dense_add_kernel:
	.zero		384


//--------------------- .nv.constant0.tvmgen_default_fused_nn_conv2d_add_nn_relu_2_kernel --------------------------
	.section	.nv.constant0.tvmgen_default_fused_nn_conv2d_add_nn_relu_2_kernel,"a",@progbits
	.sectionflags	@""
	.align	4
.nv.constant0.tvmgen_default_fused_nn_conv2d_add_nn_relu_2_kernel:
	.zero		384


//--------------------- .nv.constant0.tvmgen_default_fused_nn_conv2d_add_nn_relu_8_kernel --------------------------
	.section	.nv.constant0.tvmgen_default_fused_nn_conv2d_add_nn_relu_8_kernel,"a",@progbits
	.sectionflags	@""
	.align	4
.nv.constant0.tvmgen_default_fused_nn_conv2d_add_nn_relu_8_kernel:
	.zero		384


//--------------------- .nv.constant0.tvmgen_default_fused_nn_conv2d_add_nn_relu_1_kernel --------------------------
	.section	.nv.constant0.tvmgen_default_fused_nn_conv2d_add_nn_relu_1_kernel,"a",@progbits
	.sectionflags	@""
	.align	4
.nv.constant0.tvmgen_default_fused_nn_conv2d_add_nn_relu_1_kernel:
	.zero		384


//--------------------- .nv.constant0.tvmgen_default_fused_nn_batch_flatten_kernel --------------------------
	.section	.nv.constant0.tvmgen_default_fused_nn_batch_flatten_kernel,"a",@progbits
	.sectionflags	@""
	.align	4
.nv.constant0.tvmgen_default_fused_nn_batch_flatten_kernel:
	.zero		368


//--------------------- .nv.constant0.tvmgen_default_fused_nn_conv2d_add_nn_relu_10_kernel --------------------------
	.section	.nv.constant0.tvmgen_default_fused_nn_conv2d_add_nn_relu_10_kernel,"a",@progbits
	.sectionflags	@""
	.align	4
.nv.constant0.tvmgen_default_fused_nn_conv2d_add_nn_relu_10_kernel:
	.zero		384


//--------------------- .nv.constant0.tvmgen_default_fused_nn_contrib_conv2d_winograd_without_weight_transform_add_nn_relu_3_kernel --------------------------
	.section	.nv.constant0.tvmgen_default_fused_nn_contrib_conv2d_winograd_without_weight_transform_add_nn_relu_3_kernel,"a",@progbits
	.sectionflags	@""
	.align	4
.nv.constant0.tvmgen_default_fused_nn_contrib_conv2d_winograd_without_weight_transform_add_nn_relu_3_kernel:
	.zero		368


//--------------------- .nv.constant0.tvmgen_default_fused_nn_conv2d_add_add_nn_relu_kernel --------------------------
	.section	.nv.constant0.tvmgen_default_fused_nn_conv2d_add_add_nn_relu_kernel,"a",@progbits
	.sectionflags	@""
	.align	4
.nv.constant0.tvmgen_default_fused_nn_conv2d_add_add_nn_relu_kernel:
	.zero		392


//--------------------- .nv.constant0.tvmgen_default_fused_nn_global_avg_pool2d_kernel --------------------------
	.section	.nv.constant0.tvmgen_default_fused_nn_global_avg_pool2d_kernel,"a",@progbits
	.sectionflags	@""
	.align	4
.nv.constant0.tvmgen_default_fused_nn_global_avg_pool2d_kernel:
	.zero		368


//--------------------- .nv.constant0.tvmgen_default_fused_nn_contrib_conv2d_winograd_without_weight_transform_add_nn_relu_1_kernel_2 --------------------------
	.section	.nv.constant0.tvmgen_default_fused_nn_contrib_conv2d_winograd_without_weight_transform_add_nn_relu_1_kernel_2,"a",@progbits
	.sectionflags	@""
	.align	4
.nv.constant0.tvmgen_default_fused_nn_contrib_conv2d_winograd_without_weight_transform_add_nn_relu_1_kernel_2:
	.zero		376


//--------------------- .nv.constant0.tvmgen_default_fused_nn_conv2d_add_add_nn_relu_2_kernel --------------------------
	.section	.nv.constant0.tvmgen_default_fused_nn_conv2d_add_add_nn_relu_2_kernel,"a",@progbits
	.sectionflags	@""
	.align	4
.nv.constant0.tvmgen_default_fused_nn_conv2d_add_add_nn_relu_2_kernel:
	.zero		392


//--------------------- .nv.constant0.tvmgen_default_fused_nn_contrib_conv2d_winograd_without_weight_transform_add_nn_relu_kernel --------------------------
	.section	.nv.constant0.tvmgen_default_fused_nn_contrib_conv2d_winograd_without_weight_transform_add_nn_relu_kernel,"a",@progbits
	.sectionflags	@""
	.align	4
.nv.constant0.tvmgen_default_fused_nn_contrib_conv2d_winograd_without_weight_transform_add_nn_relu_kernel:
	.zero		368


//--------------------- .nv.constant0.tvmgen_default_fused_nn_max_pool2d_kernel --------------------------
	.section	.nv.constant0.tvmgen_default_fused_nn_max_pool2d_kernel,"a",@progbits
	.sectionflags	@""
	.align	4
.nv.constant0.tvmgen_default_fused_nn_max_pool2d_kernel:
	.zero		368


//--------------------- .nv.constant0.tvmgen_default_fused_nn_conv2d_add_kernel --------------------------
	.section	.nv.constant0.tvmgen_default_fused_nn_conv2d_add_kernel,"a",@progbits
	.sectionflags	@""
	.align	4
.nv.constant0.tvmgen_default_fused_nn_conv2d_add_kernel:
	.zero		384


//--------------------- .nv.constant0.tvmgen_default_fused_nn_conv2d_add_3_kernel --------------------------
	.section	.nv.constant0.tvmgen_default_fused_nn_conv2d_add_3_kernel,"a",@progbits
	.sectionflags	@""
	.align	4
.nv.constant0.tvmgen_default_fused_nn_conv2d_add_3_kernel:
	.zero		384


//--------------------- .nv.constant0.tvmgen_default_fused_nn_conv2d_add_1_kernel --------------------------
	.section	.nv.constant0.tvmgen_default_fused_nn_conv2d_add_1_kernel,"a",@progbits
	.sectionflags	@""
	.align	4
.nv.constant0.tvmgen_default_fused_nn_conv2d_add_1_kernel:
	.zero		384


//--------------------- .nv.constant0.tvmgen_default_fused_nn_conv2d_add_nn_relu_kernel --------------------------
	.section	.nv.constant0.tvmgen_default_fused_nn_conv2d_add_nn_relu_kernel,"a",@progbits
	.sectionflags	@""
	.align	4
.nv.constant0.tvmgen_default_fused_nn_conv2d_add_nn_relu_kernel:
	.zero		384


//--------------------- .nv.constant0.tvmgen_default_fused_nn_conv2d_add_nn_relu_11_kernel --------------------------
	.section	.nv.constant0.tvmgen_default_fused_nn_conv2d_add_nn_relu_11_kernel,"a",@progbits
	.sectionflags	@""
	.align	4
.nv.constant0.tvmgen_default_fused_nn_conv2d_add_nn_relu_11_kernel:
	.zero		384


//--------------------- .nv.constant0.tvmgen_default_fused_nn_contrib_conv2d_winograd_without_weight_transform_add_nn_relu_2_kernel --------------------------
	.section	.nv.constant0.tvmgen_default_fused_nn_contrib_conv2d_winograd_without_weight_transform_add_nn_relu_2_kernel,"a",@progbits
	.sectionflags	@""
	.align	4
.nv.constant0.tvmgen_default_fused_nn_contrib_conv2d_winograd_without_weight_transform_add_nn_relu_2_kernel:
	.zero		368


//--------------------- .nv.constant0.tvmgen_default_fused_nn_conv2d_add_nn_relu_3_kernel --------------------------
	.section	.nv.constant0.tvmgen_default_fused_nn_conv2d_add_nn_relu_3_kernel,"a",@progbits
	.sectionflags	@""
	.align	4
.nv.constant0.tvmgen_default_fused_nn_conv2d_add_nn_relu_3_kernel:
	.zero		384


//--------------------- .nv.constant0.tvmgen_default_fused_nn_conv2d_add_2_kernel --------------------------
	.section	.nv.constant0.tvmgen_default_fused_nn_conv2d_add_2_kernel,"a",@progbits
	.sectionflags	@""
	.align	4
.nv.constant0.tvmgen_default_fused_nn_conv2d_add_2_kernel:
	.zero		384


//--------------------- .nv.constant0.tvmgen_default_fused_nn_conv2d_add_nn_relu_4_kernel --------------------------
	.section	.nv.constant0.tvmgen_default_fused_nn_conv2d_add_nn_relu_4_kernel,"a",@progbits
	.sectionflags	@""
	.align	4
.nv.constant0.tvmgen_default_fused_nn_conv2d_add_nn_relu_4_kernel:
	.zero		384


//--------------------- .nv.constant0.tvmgen_default_fused_nn_global_avg_pool2d_kernel_1 --------------------------
	.section	.nv.constant0.tvmgen_default_fused_nn_global_avg_pool2d_kernel_1,"a",@progbits
	.sectionflags	@""
	.align	4
.nv.constant0.tvmgen_default_fused_nn_global_avg_pool2d_kernel_1:
	.zero		368


//--------------------- .text.tvmgen_default_fused_nn_contrib_conv2d_winograd_without_weight_transform_add_nn_relu_kernel_2 --------------------------
	.section	.text.tvmgen_default_fused_nn_contrib_conv2d_winograd_without_weight_transform_add_nn_relu_kernel_2,"ax",@progbits
	.sectioninfo	@"SHI_REGISTERS=40"
	.align	128
        .global         tvmgen_default_fused_nn_contrib_conv2d_winograd_without_weight_transform_add_nn_relu_kernel_2
        .type           tvmgen_default_fused_nn_contrib_conv2d_winograd_without_weight_transform_add_nn_relu_kernel_2,@function
        .size           tvmgen_default_fused_nn_contrib_conv2d_winograd_without_weight_transform_add_nn_relu_kernel_2,(.L_x_111 - tvmgen_default_fused_nn_contrib_conv2d_winograd_without_weight_transform_add_nn_relu_kernel_2)
        .other          tvmgen_default_fused_nn_contrib_conv2d_winograd_without_weight_transform_add_nn_relu_kernel_2,@"STO_CUDA_ENTRY STV_DEFAULT"
tvmgen_default_fused_nn_contrib_conv2d_winograd_without_weight_transform_add_nn_relu_kernel_2:
.text.tvmgen_default_fused_nn_contrib_conv2d_winograd_without_weight_transform_add_nn_relu_kernel_2:
[----:B------:R-:W-:Y:S02]  /*0000*/  MOV R1, c[0x0][0x28] ;  /* 0x00000a0000017a02 */ /* 0x000fe40000000f00 */
[----:B------:R-:W0:Y:S01]  /*0010*/  S2R R33, SR_CTAID.X ;  /* 0x0000000000217919 */ /* 0x000e220000002500 */
[----:B------:R-:W-:Y:S01]  /*0020*/  MOV R12, 0x4 ;  /* 0x00000004000c7802 */ /* 0x000fe20000000f00 */
[----:B------:R-:W-:Y:S02]  /*0030*/  ULDC.64 UR4, c[0x0][0x118] ;  /* 0x0000460000047ab9 */ /* 0x000fe40000000a00 */
[----:B------:R-:W0:Y:S02]  /*0040*/  S2R R30, SR_TID.X ;  /* 0x00000000001e7919 */ /* 0x000e240000002100 */
[----:B0-----:R-:W-:-:S05]  /*0050*/  LEA R3, R33, R30, 0x7 ;  /* 0x0000001e21037211 */ /* 0x001fca00078e38ff */
[----:B------:R-:W-:-:S05]  /*0060*/  IMAD.WIDE R2, R3, R12, c[0x0][0x168] ;  /* 0x00005a0003027625 */ /* 0x000fca00078e020c */
[----:B------:R-:W2:Y:S04]  /*0070*/  LDG.E.CONSTANT R28, [R2.64] ;  /* 0x00000004021c7981 */ /* 0x000ea8000c1e9900 */
[----:B------:R-:W3:Y:S04]  /*0080*/  LDG.E.CONSTANT R10, [R2.64+0xc400] ;  /* 0x00c40004020a7981 */ /* 0x000ee8000c1e9900 */
[----:B------:R-:W4:Y:S04]  /*0090*/  LDG.E.CONSTANT R26, [R2.64+0x18800] ;  /* 0x01880004021a7981 */ /* 0x000f28000c1e9900 */
[----:B------:R-:W5:Y:S04]  /*00a0*/  LDG.E.CONSTANT R25, [R2.64+0x24c00] ;  /* 0x024c000402197981 */ /* 0x000f68000c1e9900 */
        /* <DEDUP_REMOVED lines=18> */
[----:B------:R-:W5:Y:S01]  /*01d0*/  LDG.E.CONSTANT R4, [R2.64+0x10d800] ;  /* 0x10d8000402047981 */ /* 0x000f62000c1e9900 */
[----:B------:R-:W-:-:S02]  /*01e0*/  SHF.R.S32.HI R18, RZ, 0x1, R30 ;  /* 0x00000001ff127819 */ /* 0x000fc4000001141e */
[C---:B------:R-:W-:Y:S02]  /*01f0*/  LEA R7, R33.reuse, R30, 0x1 ;  /* 0x0000001e21077211 */ /* 0x040fe400078e08ff */
[----:B------:R-:W-:Y:S02]  /*0200*/  MOV R6, RZ ;  /* 0x000000ff00067202 */ /* 0x000fe40000000f00 */
[----:B------:R-:W-:Y:S02]  /*0210*/  LEA R19, R33, R18, 0x6 ;  /* 0x0000001221137211 */ /* 0x000fe400078e30ff */
[----:B------:R-:W-:Y:S01]  /*0220*/  MOV R18, RZ ;  /* 0x000000ff00127202 */ /* 0x000fe20000000f00 */
[----:B------:R-:W-:Y:S01]  /*0230*/  IMAD.HI R29, R7, -0x6db6db6d, R6 ;  /* 0x92492493071d7827 */ /* 0x000fe200078e0206 */
[----:B------:R-:W-:-:S03]  /*0240*/  SHF.R.S32.HI R6, RZ, 0x2, R30 ;  /* 0x00000002ff067819 */ /* 0x000fc6000001141e */
[----:B------:R-:W-:Y:S01]  /*0250*/  IMAD.HI R19, R19, -0x6db6db6d, R18 ;  /* 0x9249249313137827 */ /* 0x000fe200078e0212 */
[----:B------:R-:W-:Y:S02]  /*0260*/  LEA R6, R33, R6, 0x5 ;  /* 0x0000000621067211 */ /* 0x000fe400078e28ff */
[----:B------:R-:W-:Y:S02]  /*0270*/  SHF.R.U32.HI R18, RZ, 0x1f, R29 ;  /* 0x0000001fff127819 */ /* 0x000fe4000001161d */
[----:B------:R-:W-:Y:S02]  /*0280*/  SHF.R.U32.HI R30, RZ, 0x1f, R19 ;  /* 0x0000001fff1e7819 */ /* 0x000fe40000011613 */
[----:B------:R-:W-:Y:S01]  /*0290*/  LEA.HI.SX32 R29, R29, R18, 0x1d ;  /* 0x000000121d1d7211 */ /* 0x000fe200078feaff */
[----:B------:R-:W-:Y:S01]  /*02a0*/  IMAD.HI R18, R6, 0x5397829d, RZ ;  /* 0x5397829d06127827 */ /* 0x000fe200078e02ff */
[----:B------:R-:W-:-:S03]  /*02b0*/  LEA.HI.SX32 R35, R19, R30, 0x1e ;  /* 0x0000001e13237211 */ /* 0x000fc600078ff2ff */
[----:B------:R-:W-:Y:S01]  /*02c0*/  IMAD R6, R29, -0xe, R7 ;  /* 0xfffffff21d067824 */ /* 0x000fe200078e0207 */
[----:B------:R-:W-:-:S04]  /*02d0*/  SHF.R.U32.HI R7, RZ, 0x1f, R18 ;  /* 0x0000001fff077819 */ /* 0x000fc80000011612 */
[----:B------:R-:W-:Y:S01]  /*02e0*/  LEA.HI.SX32 R7, R18, R7, 0x1c ;  /* 0x0000000712077211 */ /* 0x000fe200078fe2ff */
[----:B--2---:R-:W-:Y:S01]  /*02f0*/  FADD R19, RZ, R28 ;  /* 0x0000001cff137221 */ /* 0x004fe20000000000 */
[--C-:B---3--:R-:W-:Y:S01]  /*0300*/  FADD R33, RZ, R10.reuse ;  /* 0x0000000aff217221 */ /* 0x108fe20000000000 */
[--C-:B------:R-:W-:Y:S02]  /*0310*/  FADD R29, RZ, -R10.reuse ;  /* 0x8000000aff1d7221 */ /* 0x100fe40000000000 */
[----:B------:R-:W-:Y:S01]  /*0320*/  FADD R19, R19, R10 ;  /* 0x0000000a13137221 */ /* 0x000fe20000000000 */
[C---:B----4-:R-:W-:Y:S01]  /*0330*/  FADD R28, R26.reuse, R33 ;  /* 0x000000211a1c7221 */ /* 0x050fe20000000000 */
[----:B------:R-:W-:Y:S02]  /*0340*/  FADD R18, R26, R29 ;  /* 0x0000001d1a127221 */ /* 0x000fe40000000000 */
[----:B------:R-:W-:Y:S01]  /*0350*/  FADD R26, R19, R26 ;  /* 0x0000001a131a7221 */ /* 0x000fe20000000000 */
[----:B------:R-:W-:Y:S01]  /*0360*/  IMAD R10, R35, 0x38, R6 ;  /* 0x00000038230a7824 */ /* 0x000fe200078e0206 */
[C---:B-----5:R-:W-:Y:S01]  /*0370*/  FFMA R28, R25.reuse, 0.25, R28 ;  /* 0x3e800000191c7823 */ /* 0x060fe2000000001c */
[C-C-:B------:R-:W-:Y:S01]  /*0380*/  FFMA R6, R25.reuse, 0.125, R18.reuse ;  /* 0x3e00000019067823 */ /* 0x140fe20000000012 */
[----:B------:R-:W-:Y:S01]  /*0390*/  FADD R26, R26, R25 ;  /* 0x000000191a1a7221 */ /* 0x000fe20000000000 */
[----:B------:R-:W-:Y:S01]  /*03a0*/  FFMA R18, R25, 0.5, R18 ;  /* 0x3f00000019127823 */ /* 0x000fe20000000012 */
[C-C-:B------:R-:W-:Y:S01]  /*03b0*/  FADD R25, R21.reuse, R21.reuse ;  /* 0x0000001515197221 */ /* 0x140fe20000000000 */
[C---:B------:R-:W-:Y:S01]  /*03c0*/  FFMA R29, R21.reuse, -8, R6 ;  /* 0xc1000000151d7823 */ /* 0x040fe20000000006 */
[----:B------:R-:W-:Y:S01]  /*03d0*/  FFMA R19, R21, 4, R28 ;  /* 0x4080000015137823 */ /* 0x000fe2000000001c */
[----:B------:R-:W-:Y:S01]  /*03e0*/  FADD R21, R26, R21 ;  /* 0x000000151a157221 */ /* 0x000fe20000000000 */
[----:B------:R-:W-:Y:S01]  /*03f0*/  FADD R25, R18, -R25 ;  /* 0x8000001912197221 */ /* 0x000fe20000000000 */
[----:B------:R-:W-:Y:S01]  /*0400*/  FADD R29, R29, R24 ;  /* 0x000000181d1d7221 */ /* 0x000fe20000000000 */
[--C-:B------:R-:W-:Y:S01]  /*0410*/  FADD R33, RZ, -R20.reuse ;  /* 0x80000014ff217221 */ /* 0x100fe20000000000 */
[--C-:B------:R-:W-:Y:S01]  /*0420*/  FADD R35, RZ, R20.reuse ;  /* 0x00000014ff237221 */ /* 0x100fe20000000000 */
[----:B------:R-:W-:Y:S01]  /*0430*/  FADD R21, R21, R20 ;  /* 0x0000001415157221 */ /* 0x000fe20000000000 */
[--C-:B------:R-:W-:Y:S01]  /*0440*/  FADD R28, RZ, -R0.reuse ;  /* 0x80000000ff1c7221 */ /* 0x100fe20000000000 */
[--C-:B------:R-:W-:Y:S01]  /*0450*/  FADD R18, RZ, R0.reuse ;  /* 0x00000000ff127221 */ /* 0x100fe20000000000 */
[C---:B------:R-:W-:Y:S01]  /*0460*/  FADD R24, -R0.reuse, R33 ;  /* 0x0000002100187221 */ /* 0x040fe20000000100 */
[C---:B------:R-:W-:Y:S01]  /*0470*/  FADD R30, R0.reuse, R35 ;  /* 0x00000023001e7221 */ /* 0x040fe20000000000 */
[C---:B------:R-:W-:Y:S01]  /*0480*/  FADD R6, R0.reuse, R19 ;  /* 0x0000001300067221 */ /* 0x040fe20000000000 */
[C---:B------:R-:W-:Y:S01]  /*0490*/  FADD R26, -R0.reuse, R25 ;  /* 0x00000019001a7221 */ /* 0x040fe20000000100 */
[----:B------:R-:W-:Y:S01]  /*04a0*/  FADD R20, -R0, R29 ;  /* 0x0000001d00147221 */ /* 0x000fe20000000100 */
[----:B------:R-:W-:Y:S01]  /*04b0*/  FADD R0, R21, R0 ;  /* 0x0000000015007221 */ /* 0x000fe20000000000 */
[C-C-:B------:R-:W-:Y:S01]  /*04c0*/  FADD R25, -R31.reuse, R28.reuse ;  /* 0x0000001c1f197221 */ /* 0x140fe20000000100 */
[C---:B------:R-:W-:Y:S01]  /*04d0*/  FADD R35, R31.reuse, R28 ;  /* 0x0000001c1f237221 */ /* 0x040fe20000000000 */
[C-C-:B------:R-:W-:Y:S01]  /*04e0*/  FADD R21, -R31.reuse, R18.reuse ;  /* 0x000000121f157221 */ /* 0x140fe20000000100 */
[C---:B------:R-:W-:Y:S01]  /*04f0*/  FADD R28, R31.reuse, R18 ;  /* 0x000000121f1c7221 */ /* 0x040fe20000000000 */
[C---:B------:R-:W-:Y:S01]  /*0500*/  FADD R37, -R31.reuse, R24 ;  /* 0x000000181f257221 */ /* 0x040fe20000000100 */
[C---:B------:R-:W-:Y:S01]  /*0510*/  FADD R30, R31.reuse, R30 ;  /* 0x0000001e1f1e7221 */ /* 0x040fe20000000000 */
[C---:B------:R-:W-:Y:S01]  /*0520*/  FADD R19, R31.reuse, R26 ;  /* 0x0000001a1f137221 */ /* 0x040fe20000000000 */
[C---:B------:R-:W-:Y:S01]  /*0530*/  FADD R33, R31.reuse, R6 ;  /* 0x000000061f217221 */ /* 0x040fe20000000000 */
[----:B------:R-:W-:Y:S01]  /*0540*/  FADD R29, R31, R20 ;  /* 0x000000141f1d7221 */ /* 0x000fe20000000000 */
[----:B------:R-:W-:Y:S01]  /*0550*/  FADD R31, R0, R31 ;  /* 0x0000001f001f7221 */ /* 0x000fe20000000000 */
[C---:B------:R-:W-:Y:S01]  /*0560*/  FFMA R18, R36.reuse, -0.25, R25 ;  /* 0xbe80000024127823 */ /* 0x040fe20000000019 */
[C---:B------:R-:W-:Y:S01]  /*0570*/  FFMA R20, R36.reuse, 0.25, R28 ;  /* 0x3e80000024147823 */ /* 0x040fe2000000001c */
[C-C-:B------:R-:W-:Y:S01]  /*0580*/  FFMA R25, R36.reuse, -0.5, R21.reuse ;  /* 0xbf00000024197823 */ /* 0x140fe20000000015 */
[C---:B------:R-:W-:Y:S01]  /*0590*/  FFMA R24, R36.reuse, -0.125, R21 ;  /* 0xbe00000024187823 */ /* 0x040fe20000000015 */
[----:B------:R-:W-:Y:S01]  /*05a0*/  IMAD.WIDE R6, R7, R12, c[0x0][0x170] ;  /* 0x00005c0007067625 */ /* 0x000fe200078e020c */
[C-C-:B------:R-:W-:Y:S01]  /*05b0*/  FFMA R21, R36.reuse, 0.5, R35.reuse ;  /* 0x3f00000024157823 */ /* 0x140fe20000000023 */
[C---:B------:R-:W-:Y:S01]  /*05c0*/  FFMA R26, R36.reuse, 0.125, R35 ;  /* 0x3e000000241a7823 */ /* 0x040fe20000000023 */
[C---:B------:R-:W-:Y:S01]  /*05d0*/  FADD R28, -R36.reuse, R37 ;  /* 0x00000025241c7221 */ /* 0x040fe20000000100 */
[C---:B------:R-:W-:Y:S01]  /*05e0*/  FADD R30, R36.reuse, R30 ;  /* 0x0000001e241e7221 */ /* 0x040fe20000000000 */
[C---:B------:R-:W-:Y:S01]  /*05f0*/  FFMA R19, R36.reuse, 0.5, R19 ;  /* 0x3f00000024137823 */ /* 0x040fe20000000013 */
[C---:B------:R-:W-:Y:S01]  /*0600*/  FFMA R32, R36.reuse, 0.25, R33 ;  /* 0x3e80000024207823 */ /* 0x040fe20000000021 */
[----:B------:R-:W-:Y:S01]  /*0610*/  FFMA R34, R36, 0.125, R29 ;  /* 0x3e00000024227823 */ /* 0x000fe2000000001d */
[----:B------:R-:W-:Y:S01]  /*0620*/  FADD R36, R31, R36 ;  /* 0x000000241f247221 */ /* 0x000fe20000000000 */
[C---:B------:R-:W-:Y:S01]  /*0630*/  FADD R31, R17.reuse, R17 ;  /* 0x00000011111f7221 */ /* 0x040fe20000000000 */
[----:B------:R0:W2:Y:S01]  /*0640*/  LDG.E.CONSTANT R0, [R6.64] ;  /* 0x0000000406007981 */ /* 0x0000a2000c1e9900 */
[C---:B------:R-:W-:Y:S01]  /*0650*/  FADD R35, -R17.reuse, R28 ;  /* 0x0000001c11237221 */ /* 0x040fe20000000100 */
[C---:B------:R-:W-:Y:S01]  /*0660*/  FADD R37, R17.reuse, R30 ;  /* 0x0000001e11257221 */ /* 0x040fe20000000000 */
[----:B------:R-:W-:Y:S01]  /*0670*/  FFMA R26, R17, -8, R26 ;  /* 0xc1000000111a7823 */ /* 0x000fe2000000001a */
[C---:B------:R-:W-:Y:S01]  /*0680*/  FADD R29, R31.reuse, R25 ;  /* 0x000000191f1d7221 */ /* 0x040fe20000000000 */
[----:B------:R-:W-:Y:S01]  /*0690*/  FADD R21, -R31, R21 ;  /* 0x000000151f157221 */ /* 0x000fe20000000100 */
[----:B------:R-:W-:Y:S01]  /*06a0*/  FADD R19, R19, -R31 ;  /* 0x8000001f13137221 */ /* 0x000fe20000000000 */
[C---:B------:R-:W-:Y:S01]  /*06b0*/  FFMA R33, R17.reuse, -4, R18 ;  /* 0xc080000011217823 */ /* 0x040fe20000000012 */
[----:B0-----:R-:W-:Y:S01]  /*06c0*/  FADD R7, R36, R17 ;  /* 0x0000001124077221 */ /* 0x001fe20000000000 */
[C---:B------:R-:W-:Y:S01]  /*06d0*/  FFMA R31, R17.reuse, 4, R20 ;  /* 0x40800000111f7823 */ /* 0x040fe20000000014 */
[C---:B------:R-:W-:Y:S01]  /*06e0*/  FFMA R24, R17.reuse, 8, R24 ;  /* 0x4100000011187823 */ /* 0x040fe20000000018 */
[C---:B------:R-:W-:Y:S01]  /*06f0*/  FFMA R25, R17.reuse, 4, R32 ;  /* 0x4080000011197823 */ /* 0x040fe20000000020 */
[----:B------:R-:W-:Y:S01]  /*0700*/  FFMA R34, R17, -8, R34 ;  /* 0xc100000011227823 */ /* 0x000fe20000000022 */
[C---:B------:R-:W-:Y:S01]  /*0710*/  FADD R35, R16.reuse, R35 ;  /* 0x0000002310237221 */ /* 0x040fe20000000000 */
[----:B------:R-:W-:Y:S01]  /*0720*/  FADD R17, R16, R37 ;  /* 0x0000002510117221 */ /* 0x000fe20000000000 */
[----:B------:R-:W-:Y:S01]  /*0730*/  FADD R7, R7, R16 ;  /* 0x0000001007077221 */ /* 0x000fe20000000000 */
[C---:B------:R-:W-:Y:S01]  /*0740*/  FADD R16, R11.reuse, R26 ;  /* 0x0000001a0b107221 */ /* 0x040fe20000000000 */
[----:B------:R-:W-:Y:S01]  /*0750*/  FADD R37, -R11, R24 ;  /* 0x000000180b257221 */ /* 0x000fe20000000100 */
[----:B------:R-:W-:Y:S01]  /*0760*/  FADD R11, R34, R11 ;  /* 0x0000000b220b7221 */ /* 0x000fe20000000000 */
[C---:B------:R-:W-:Y:S01]  /*0770*/  FADD R30, -R8.reuse, R21 ;  /* 0x00000015081e7221 */ /* 0x040fe20000000100 */
[----:B------:R-:W3:Y:S01]  /*0780*/  LDG.E.CONSTANT R6, [R2.64+0x126000] ;  /* 0x1260000402067981 */ /* 0x000ee2000c1e9900 */
[C---:B------:R-:W-:Y:S01]  /*0790*/  FADD R32, R8.reuse, R31 ;  /* 0x0000001f08207221 */ /* 0x040fe20000000000 */
[C---:B------:R-:W-:Y:S01]  /*07a0*/  FADD R16, -R8.reuse, R16 ;  /* 0x0000001008107221 */ /* 0x040fe20000000100 */
[C---:B------:R-:W-:Y:S01]  /*07b0*/  FADD R18, R8.reuse, R35 ;  /* 0x0000002308127221 */ /* 0x040fe20000000000 */
[C---:B------:R-:W-:Y:S01]  /*07c0*/  FADD R20, R8.reuse, R17 ;  /* 0x0000001108147221 */ /* 0x040fe20000000000 */
[----:B------:R-:W-:Y:S01]  /*07d0*/  FADD R21, R7, R8 ;  /* 0x0000000807157221 */ /* 0x000fe20000000000 */
[C---:B------:R-:W-:Y:S01]  /*07e0*/  FADD R26, R8.reuse, R25 ;  /* 0x00000019081a7221 */ /* 0x040fe20000000000 */
[C---:B------:R-:W-:Y:S01]  /*07f0*/  FADD R24, -R8.reuse, R19 ;  /* 0x0000001308187221 */ /* 0x040fe20000000100 */
[C---:B------:R-:W-:Y:S01]  /*0800*/  FADD R17, -R8.reuse, R11 ;  /* 0x0000000b08117221 */ /* 0x040fe20000000100 */
[C---:B------:R-:W-:Y:S01]  /*0810*/  FADD R30, R5.reuse, R30 ;  /* 0x0000001e051e7221 */ /* 0x040fe20000000000 */
[C---:B------:R-:W-:Y:S01]  /*0820*/  FADD R36, -R8.reuse, R29 ;  /* 0x0000001d08247221 */ /* 0x040fe20000000100 */
[C---:B------:R-:W-:Y:S01]  /*0830*/  FADD R34, R8.reuse, R33 ;  /* 0x0000002108227221 */ /* 0x040fe20000000000 */
[----:B------:R-:W-:Y:S01]  /*0840*/  FADD R28, -R8, R37 ;  /* 0x00000025081c7221 */ /* 0x000fe20000000100 */
[C---:B------:R-:W-:Y:S01]  /*0850*/  FADD R32, R5.reuse, R32 ;  /* 0x0000002005207221 */ /* 0x040fe20000000000 */
[C---:B------:R-:W-:Y:S01]  /*0860*/  FADD R16, R5.reuse, R16 ;  /* 0x0000001005107221 */ /* 0x040fe20000000000 */
[----:B------:R-:W4:Y:S01]  /*0870*/  LDG.E.CONSTANT R11, [R2.64+0x119c00] ;  /* 0x119c0004020b7981 */ /* 0x000f22000c1e9900 */
[C---:B------:R-:W-:Y:S01]  /*0880*/  FADD R18, R5.reuse, R18 ;  /* 0x0000001205127221 */ /* 0x040fe20000000000 */
[----:B------:R-:W-:Y:S01]  /*0890*/  FADD R20, R5, R20 ;  /* 0x0000001405147221 */ /* 0x000fe20000000000 */
[----:B------:R-:W-:Y:S01]  /*08a0*/  FADD R21, R21, R5 ;  /* 0x0000000515157221 */ /* 0x000fe20000000000 */
[----:B------:R0:W5:Y:S01]  /*08b0*/  LDG.E.CONSTANT R8, [R2.64+0x132400] ;  /* 0x1324000402087981 */ /* 0x000162000c1e9900 */
[C---:B------:R-:W-:Y:S01]  /*08c0*/  FADD R26, R5.reuse, R26 ;  /* 0x0000001a051a7221 */ /* 0x040fe20000000000 */
[C---:B------:R-:W-:Y:S01]  /*08d0*/  FADD R24, R5.reuse, R24 ;  /* 0x0000001805187221 */ /* 0x040fe20000000000 */
[----:B------:R-:W-:Y:S01]  /*08e0*/  FADD R17, R5, R17 ;  /* 0x0000001105117221 */ /* 0x000fe20000000000 */
[----:B------:R-:W-:Y:S01]  /*08f0*/  FFMA R25, R15, 0.5, R30 ;  /* 0x3f0000000f197823 */ /* 0x000fe2000000001e */
[----:B------:R-:W-:Y:S01]  /*0900*/  FADD R36, R5, R36 ;  /* 0x0000002405247221 */ /* 0x000fe20000000000 */
[C---:B------:R-:W-:Y:S01]  /*0910*/  FFMA R32, R15.reuse, 0.25, R32 ;  /* 0x3e8000000f207823 */ /* 0x040fe20000000020 */
[----:B------:R-:W-:Y:S01]  /*0920*/  FFMA R30, R15, 0.125, R16 ;  /* 0x3e0000000f1e7823 */ /* 0x000fe20000000010 */
[----:B------:R-:W-:Y:S01]  /*0930*/  FADD R28, R5, R28 ;  /* 0x0000001c051c7221 */ /* 0x000fe20000000000 */
[C---:B------:R-:W-:Y:S01]  /*0940*/  FADD R18, R15.reuse, R18 ;  /* 0x000000120f127221 */ /* 0x040fe20000000000 */
[----:B------:R-:W-:Y:S01]  /*0950*/  FADD R29, R15, R20 ;  /* 0x000000140f1d7221 */ /* 0x000fe20000000000 */
[----:B------:R-:W-:Y:S01]  /*0960*/  FADD R21, R21, R15 ;  /* 0x0000000f15157221 */ /* 0x000fe20000000000 */
[C---:B------:R-:W-:Y:S01]  /*0970*/  FFMA R31, R15.reuse, 0.25, R26 ;  /* 0x3e8000000f1f7823 */ /* 0x040fe2000000001a */
[C---:B------:R-:W-:Y:S01]  /*0980*/  FFMA R16, R15.reuse, 0.5, R24 ;  /* 0x3f0000000f107823 */ /* 0x040fe20000000018 */
[----:B------:R-:W-:Y:S01]  /*0990*/  FFMA R26, R15, 0.125, R17 ;  /* 0x3e0000000f1a7823 */ /* 0x000fe20000000011 */
[----:B------:R-:W-:Y:S01]  /*09a0*/  FADD R34, R5, R34 ;  /* 0x0000002205227221 */ /* 0x000fe20000000000 */
[----:B------:R-:W-:Y:S01]  /*09b0*/  FADD R19, R13, R13 ;  /* 0x0000000d0d137221 */ /* 0x000fe20000000000 */
[----:B------:R-:W-:Y:S01]  /*09c0*/  FFMA R36, R15, 0.5, R36 ;  /* 0x3f0000000f247823 */ /* 0x000fe20000000024 */
[C---:B------:R-:W-:Y:S01]  /*09d0*/  FFMA R24, R13.reuse, 4, R32 ;  /* 0x408000000d187823 */ /* 0x040fe20000000020 */
[----:B------:R-:W-:Y:S01]  /*09e0*/  FFMA R17, R13, -8, R30 ;  /* 0xc10000000d117823 */ /* 0x000fe2000000001e */
[----:B------:R0:W2:Y:S01]  /*09f0*/  LDG.E.CONSTANT R7, [R2.64+0x13e800] ;  /* 0x13e8000402077981 */ /* 0x0000a2000c1e9900 */
[----:B------:R-:W-:Y:S01]  /*0a00*/  FFMA R28, R15, 0.125, R28 ;  /* 0x3e0000000f1c7823 */ /* 0x000fe2000000001c */
[C---:B------:R-:W-:Y:S01]  /*0a10*/  FADD R30, R13.reuse, R18 ;  /* 0x000000120d1e7221 */ /* 0x040fe20000000000 */
[----:B------:R-:W-:Y:S01]  /*0a20*/  FADD R29, R13, R29 ;  /* 0x0000001d0d1d7221 */ /* 0x000fe20000000000 */
[----:B------:R0:W2:Y:S01]  /*0a30*/  LDG.E.CONSTANT R5, [R2.64+0x14ac00] ;  /* 0x14ac000402057981 */ /* 0x0000a2000c1e9900 */
[----:B------:R-:W-:Y:S01]  /*0a40*/  FADD R32, R21, R13 ;  /* 0x0000000d15207221 */ /* 0x000fe20000000000 */
[C---:B------:R-:W-:Y:S01]  /*0a50*/  FADD R36, -R19.reuse, R36 ;  /* 0x0000002413247221 */ /* 0x040fe20000000100 */
[----:B------:R-:W-:Y:S01]  /*0a60*/  FADD R20, -R19, R25 ;  /* 0x0000001913147221 */ /* 0x000fe20000000100 */
[----:B------:R-:W-:Y:S01]  /*0a70*/  FADD R16, R16, -R19 ;  /* 0x8000001310107221 */ /* 0x000fe20000000000 */
[----:B------:R-:W-:Y:S01]  /*0a80*/  FFMA R25, R13, -8, R28 ;  /* 0xc10000000d197823 */ /* 0x000fe2000000001c */
[C---:B------:R-:W-:Y:S01]  /*0a90*/  FFMA R37, R9.reuse, 0.25, R29 ;  /* 0x3e80000009257823 */ /* 0x040fe2000000001d */
[C-C-:B------:R-:W-:Y:S01]  /*0aa0*/  FFMA R35, R9.reuse, 0.5, R30.reuse ;  /* 0x3f00000009237823 */ /* 0x140fe2000000001e */
[----:B------:R-:W-:Y:S01]  /*0ab0*/  FFMA R19, R9, 0.125, R30 ;  /* 0x3e00000009137823 */ /* 0x000fe2000000001e */
[----:B------:R-:W-:-:S02]  /*0ac0*/  FADD R32, R32, R9 ;  /* 0x0000000920207221 */ /* 0x000fc40000000000 */
[----:B------:R0:W2:Y:S01]  /*0ad0*/  LDG.E.CONSTANT R9, [R2.64+0x157000] ;  /* 0x1570000402097981 */ /* 0x0000a2000c1e9900 */
[C---:B------:R-:W-:Y:S01]  /*0ae0*/  FADD R25, R14.reuse, R25 ;  /* 0x000000190e197221 */ /* 0x040fe20000000000 */
[----:B------:R-:W-:Y:S01]  /*0af0*/  FFMA R34, R15, 0.25, R34 ;  /* 0x3e8000000f227823 */ /* 0x000fe20000000022 */
[----:B------:R-:W-:Y:S01]  /*0b00*/  FFMA R15, R13, -8, R26 ;  /* 0xc10000000d0f7823 */ /* 0x000fe2000000001a */
[C---:B------:R-:W-:Y:S01]  /*0b10*/  FFMA R30, R27.reuse, 0.25, R24 ;  /* 0x3e8000001b1e7823 */ /* 0x040fe20000000018 */
[----:B------:R-:W-:Y:S01]  /*0b20*/  FFMA R24, R27, -0.5, R25 ;  /* 0xbf0000001b187823 */ /* 0x000fe20000000019 */
[C---:B------:R-:W-:Y:S01]  /*0b30*/  FFMA R34, R13.reuse, 4, R34 ;  /* 0x408000000d227823 */ /* 0x040fe20000000022 */
[----:B------:R-:W-:Y:S01]  /*0b40*/  FADD R28, R14, R17 ;  /* 0x000000110e1c7221 */ /* 0x000fe20000000000 */
[----:B------:R-:W-:Y:S01]  /*0b50*/  FFMA R18, R13, 4, R31 ;  /* 0x408000000d127823 */ /* 0x000fe2000000001f */
[----:B------:R-:W-:Y:S01]  /*0b60*/  FADD R14, R15, R14 ;  /* 0x0000000e0f0e7221 */ /* 0x000fe20000000000 */
[C---:B------:R-:W-:Y:S01]  /*0b70*/  FADD R33, -R27.reuse, R16 ;  /* 0x000000101b217221 */ /* 0x040fe20000000100 */
[C---:B------:R-:W-:Y:S01]  /*0b80*/  FFMA R29, R27.reuse, -0.25, R20 ;  /* 0xbe8000001b1d7823 */ /* 0x040fe20000000014 */
[----:B------:R-:W-:Y:S01]  /*0b90*/  FFMA R35, R27, 0.5, R35 ;  /* 0x3f0000001b237823 */ /* 0x000fe20000000023 */
[----:B------:R-:W-:Y:S01]  /*0ba0*/  FMUL R13, R23, 0.5 ;  /* 0x3f000000170d7820 */ /* 0x000fe20000400000 */
[----:B------:R-:W-:Y:S01]  /*0bb0*/  FFMA R24, R22, 0.5, R24 ;  /* 0x3f00000016187823 */ /* 0x000fe20000000018 */
[C---:B------:R-:W-:Y:S01]  /*0bc0*/  FFMA R20, R27.reuse, -0.5, R36 ;  /* 0xbf0000001b147823 */ /* 0x040fe20000000024 */
[C---:B------:R-:W-:Y:S01]  /*0bd0*/  FFMA R26, R27.reuse, 0.5, R34 ;  /* 0x3f0000001b1a7823 */ /* 0x040fe20000000022 */
[C---:B------:R-:W-:Y:S01]  /*0be0*/  FFMA R25, R27.reuse, -0.125, R25 ;  /* 0xbe0000001b197823 */ /* 0x040fe20000000019 */
[C---:B------:R-:W-:Y:S01]  /*0bf0*/  FFMA R31, R27.reuse, -0.125, R36 ;  /* 0xbe0000001b1f7823 */ /* 0x040fe20000000024 */
[C---:B------:R-:W-:Y:S01]  /*0c00*/  FFMA R17, R27.reuse, 0.125, R34 ;  /* 0x3e0000001b117823 */ /* 0x040fe20000000022 */
[C---:B------:R-:W-:Y:S01]  /*0c10*/  FFMA R28, R27.reuse, -0.25, R28 ;  /* 0xbe8000001b1c7823 */ /* 0x040fe2000000001c */
[C---:B------:R-:W-:Y:S01]  /*0c20*/  FFMA R37, R27.reuse, 0.25, R37 ;  /* 0x3e8000001b257823 */ /* 0x040fe20000000025 */
[C---:B------:R-:W-:Y:S01]  /*0c30*/  FFMA R19, R27.reuse, 0.125, R19 ;  /* 0x3e0000001b137823 */ /* 0x040fe20000000013 */
[C---:B------:R-:W-:Y:S01]  /*0c40*/  FADD R15, R27.reuse, R18 ;  /* 0x000000121b0f7221 */ /* 0x040fe20000000000 */
[----:B------:R-:W-:Y:S01]  /*0c50*/  FADD R21, -R27, R14 ;  /* 0x0000000e1b157221 */ /* 0x000fe20000000100 */
[----:B------:R-:W-:Y:S01]  /*0c60*/  FADD R27, R32, R27 ;  /* 0x0000001b201b7221 */ /* 0x000fe20000000000 */
[C---:B------:R-:W-:Y:S01]  /*0c70*/  FADD R14, R22.reuse, R33 ;  /* 0x00000021160e7221 */ /* 0x040fe20000000000 */
[C---:B------:R-:W-:Y:S01]  /*0c80*/  FFMA R18, R22.reuse, 0.5, R35 ;  /* 0x3f00000016127823 */ /* 0x040fe20000000023 */
[----:B------:R-:W-:Y:S01]  /*0c90*/  FFMA R33, R13, 0.125, R24 ;  /* 0x3e0000000d217823 */ /* 0x000fe20000000018 */
[C---:B------:R-:W-:Y:S01]  /*0ca0*/  FFMA R20, R22.reuse, 0.5, R20 ;  /* 0x3f00000016147823 */ /* 0x040fe20000000014 */
[C---:B------:R-:W-:Y:S01]  /*0cb0*/  FFMA R26, R22.reuse, 0.5, R26 ;  /* 0x3f000000161a7823 */ /* 0x040fe2000000001a */
[C---:B------:R-:W-:Y:S01]  /*0cc0*/  FFMA R25, R22.reuse, 0.125, R25 ;  /* 0x3e00000016197823 */ /* 0x040fe20000000019 */
[C---:B------:R-:W-:Y:S01]  /*0cd0*/  FMUL R24, R23.reuse, 0.125 ;  /* 0x3e00000017187820 */ /* 0x040fe20000400000 */
[C---:B------:R-:W-:Y:S01]  /*0ce0*/  FFMA R29, R22.reuse, 0.25, R29 ;  /* 0x3e800000161d7823 */ /* 0x040fe2000000001d */
[C---:B------:R-:W-:Y:S01]  /*0cf0*/  FFMA R30, R22.reuse, 0.25, R30 ;  /* 0x3e800000161e7823 */ /* 0x040fe2000000001e */
[C---:B------:R-:W-:Y:S01]  /*0d00*/  FFMA R31, R22.reuse, 0.125, R31 ;  /* 0x3e000000161f7823 */ /* 0x040fe2000000001f */
[C---:B------:R-:W-:Y:S01]  /*0d10*/  FFMA R17, R22.reuse, 0.125, R17 ;  /* 0x3e00000016117823 */ /* 0x040fe20000000011 */
[C---:B------:R-:W-:Y:S01]  /*0d20*/  FFMA R28, R22.reuse, 0.25, R28 ;  /* 0x3e800000161c7823 */ /* 0x040fe2000000001c */
[C---:B------:R-:W-:Y:S01]  /*0d30*/  FFMA R37, R22.reuse, 0.25, R37 ;  /* 0x3e80000016257823 */ /* 0x040fe20000000025 */
[C---:B------:R-:W-:Y:S01]  /*0d40*/  FFMA R19, R22.reuse, 0.125, R19 ;  /* 0x3e00000016137823 */ /* 0x040fe20000000013 */
[C---:B------:R-:W-:Y:S01]  /*0d50*/  FADD R15, R22.reuse, R15 ;  /* 0x0000000f160f7221 */ /* 0x040fe20000000000 */
[----:B------:R-:W-:Y:S01]  /*0d60*/  FADD R21, R22, R21 ;  /* 0x0000001516157221 */ /* 0x000fe20000000000 */
[----:B------:R-:W-:Y:S01]  /*0d70*/  FMUL R16, R23, 0.25 ;  /* 0x3e80000017107820 */ /* 0x000fe20000400000 */
[----:B------:R-:W-:Y:S01]  /*0d80*/  FMUL R32, R4, 0.5 ;  /* 0x3f00000004207820 */ /* 0x000fe20000400000 */
[----:B------:R-:W-:Y:S01]  /*0d90*/  FADD R22, R27, R22 ;  /* 0x000000161b167221 */ /* 0x000fe20000000000 */
[C---:B------:R-:W-:Y:S01]  /*0da0*/  FADD R27, R13.reuse, R18 ;  /* 0x000000120d1b7221 */ /* 0x040fe20000000000 */
[C---:B------:R-:W-:Y:S01]  /*0db0*/  FFMA R20, R13.reuse, 0.5, R20 ;  /* 0x3f0000000d147823 */ /* 0x040fe20000000014 */
[----:B------:R-:W-:Y:S01]  /*0dc0*/  FFMA R35, R13, 0.25, R26 ;  /* 0x3e8000000d237823 */ /* 0x000fe2000000001a */
[----:B------:R-:W-:Y:S01]  /*0dd0*/  FFMA R18, R24, 0.125, R25 ;  /* 0x3e00000018127823 */ /* 0x000fe20000000019 */
[----:B------:R-:W-:Y:S01]  /*0de0*/  FADD R13, R14, R13 ;  /* 0x0000000d0e0d7221 */ /* 0x000fe20000000000 */
[----:B------:R-:W-:Y:S01]  /*0df0*/  FADD R25, R32, R32 ;  /* 0x0000002020197221 */ /* 0x000fe20000000000 */
[C---:B------:R-:W-:Y:S01]  /*0e00*/  FFMA R29, R16.reuse, 0.5, R29 ;  /* 0x3f000000101d7823 */ /* 0x040fe2000000001d */
[C---:B------:R-:W-:Y:S01]  /*0e10*/  FFMA R30, R16.reuse, 0.25, R30 ;  /* 0x3e800000101e7823 */ /* 0x040fe2000000001e */
[C---:B------:R-:W-:Y:S01]  /*0e20*/  FFMA R28, R16.reuse, 0.125, R28 ;  /* 0x3e000000101c7823 */ /* 0x040fe2000000001c */
[----:B------:R-:W-:Y:S01]  /*0e30*/  FADD R14, R16, R37 ;  /* 0x00000025100e7221 */ /* 0x000fe20000000000 */
[----:B------:R-:W-:-:S02]  /*0e40*/  FADD R15, R15, R16 ;  /* 0x000000100f0f7221 */ /* 0x000fc40000000000 */
[----:B------:R0:W2:Y:S01]  /*0e50*/  LDG.E.CONSTANT R16, [R2.64+0x163400] ;  /* 0x1634000402107981 */ /* 0x0000a2000c1e9900 */
[----:B------:R-:W-:Y:S01]  /*0e60*/  FADD R20, R20, -R25 ;  /* 0x8000001914147221 */ /* 0x000fe20000000000 */
[C---:B------:R-:W-:Y:S01]  /*0e70*/  FFMA R31, R24.reuse, 0.5, R31 ;  /* 0x3f000000181f7823 */ /* 0x040fe2000000001f */
[C---:B------:R-:W-:Y:S01]  /*0e80*/  FFMA R17, R24.reuse, 0.25, R17 ;  /* 0x3e80000018117823 */ /* 0x040fe20000000011 */
[----:B------:R-:W-:Y:S01]  /*0e90*/  FADD R19, R24, R19 ;  /* 0x0000001318137221 */ /* 0x000fe20000000000 */
[----:B------:R-:W-:Y:S01]  /*0ea0*/  FADD R21, R21, R24 ;  /* 0x0000001815157221 */ /* 0x000fe20000000000 */
[C---:B------:R-:W-:Y:S01]  /*0eb0*/  FMUL R25, R4.reuse, 0.25 ;  /* 0x3e80000004197820 */ /* 0x040fe20000400000 */
[----:B------:R-:W-:Y:S01]  /*0ec0*/  FMUL R24, R4, 0.125 ;  /* 0x3e00000004187820 */ /* 0x000fe20000400000 */
[----:B------:R-:W-:Y:S01]  /*0ed0*/  FADD R23, R22, R23 ;  /* 0x0000001716177221 */ /* 0x000fe20000000000 */
[C---:B------:R-:W-:Y:S01]  /*0ee0*/  FFMA R22, R32.reuse, 4, R35 ;  /* 0x4080000020167823 */ /* 0x040fe20000000023 */
[----:B------:R-:W-:Y:S01]  /*0ef0*/  FFMA R26, R32, -8, R33 ;  /* 0xc1000000201a7823 */ /* 0x000fe20000000021 */
[----:B------:R-:W-:Y:S01]  /*0f00*/  FADD R27, R27, R32 ;  /* 0x000000201b1b7221 */ /* 0x000fe20000000000 */
[C-C-:B------:R-:W-:Y:S01]  /*0f10*/  FADD R32, R25.reuse, R25.reuse ;  /* 0x0000001919207221 */ /* 0x140fe20000000000 */
[C---:B------:R-:W-:Y:S01]  /*0f20*/  FFMA R33, R25.reuse, 4, R30 ;  /* 0x4080000019217823 */ /* 0x040fe2000000001e */
[----:B------:R-:W-:Y:S01]  /*0f30*/  FFMA R28, R25, -8, R28 ;  /* 0xc1000000191c7823 */ /* 0x000fe2000000001c */
[----:B------:R-:W-:Y:S01]  /*0f40*/  FADD R25, R14, R25 ;  /* 0x000000190e197221 */ /* 0x000fe20000000000 */
[----:B------:R-:W-:Y:S01]  /*0f50*/  FFMA R35, R24, 4, R17 ;  /* 0x4080000018237823 */ /* 0x000fe20000000011 */
[----:B------:R0:W2:Y:S01]  /*0f60*/  LDG.E.CONSTANT R14, [R2.64+0x16f800] ;  /* 0x16f80004020e7981 */ /* 0x0000a2000c1e9900 */
[----:B------:R-:W-:-:S03]  /*0f70*/  FADD R37, R19, R24 ;  /* 0x0000001813257221 */ /* 0x000fc60000000000 */
[----:B------:R0:W2:Y:S01]  /*0f80*/  LDG.E.CONSTANT R17, [R2.64+0x17bc00] ;  /* 0x17bc000402117981 */ /* 0x0000a2000c1e9900 */
[----:B------:R-:W-:-:S03]  /*0f90*/  FADD R30, R4, R4 ;  /* 0x00000004041e7221 */ /* 0x000fc60000000000 */
[----:B------:R0:W2:Y:S01]  /*0fa0*/  LDG.E.CONSTANT R19, [R2.64+0x188000] ;  /* 0x1880000402137981 */ /* 0x0000a2000c1e9900 */
[----:B------:R-:W-:-:S03]  /*0fb0*/  FADD R30, R13, -R30 ;  /* 0x8000001e0d1e7221 */ /* 0x000fc60000000000 */
[----:B------:R0:W2:Y:S01]  /*0fc0*/  LDG.E.CONSTANT R13, [R2.64+0x194400] ;  /* 0x19440004020d7981 */ /* 0x0000a2000c1e9900 */
[C---:B------:R-:W-:Y:S01]  /*0fd0*/  FADD R34, R24.reuse, R24 ;  /* 0x0000001818227221 */ /* 0x040fe20000000000 */
[----:B------:R-:W-:Y:S02]  /*0fe0*/  FFMA R18, R24, -8, R18 ;  /* 0xc100000018127823 */ /* 0x000fe40000000012 */
[----:B------:R0:W2:Y:S01]  /*0ff0*/  LDG.E.CONSTANT R24, [R2.64+0x1a0800] ;  /* 0x1a08000402187981 */ /* 0x0000a2000c1e9900 */
[----:B------:R-:W-:-:S03]  /*1000*/  FADD R29, R29, -R32 ;  /* 0x800000201d1d7221 */ /* 0x000fc60000000000 */
[----:B------:R0:W2:Y:S01]  /*1010*/  LDG.E.CONSTANT R32, [R2.64+0x1acc00] ;  /* 0x1acc000402207981 */ /* 0x0000a2000c1e9900 */
[----:B------:R-:W-:Y:S01]  /*1020*/  FADD R31, R31, -R34 ;  /* 0x800000221f1f7221 */ /* 0x000fe20000000000 */
[C---:B------:R-:W-:Y:S01]  /*1030*/  FFMA R34, R4.reuse, -8, R21 ;  /* 0xc100000004227823 */ /* 0x040fe20000000015 */
[----:B------:R-:W-:Y:S01]  /*1040*/  FFMA R15, R4, 4, R15 ;  /* 0x40800000040f7823 */ /* 0x000fe2000000000f */
[----:B------:R-:W-:Y:S01]  /*1050*/  FADD R21, R23, R4 ;  /* 0x0000000417157221 */ /* 0x000fe20000000000 */
[C---:B---3--:R-:W-:Y:S01]  /*1060*/  FADD R4, R6.reuse, R6 ;  /* 0x0000000606047221 */ /* 0x048fe20000000000 */
[C---:B------:R-:W-:Y:S01]  /*1070*/  FFMA R25, R6.reuse, 4, R25 ;  /* 0x4080000006197823 */ /* 0x040fe20000000019 */
[----:B------:R-:W-:Y:S02]  /*1080*/  FFMA R37, R6, -8, R37 ;  /* 0xc100000006257823 */ /* 0x000fe40000000025 */
[----:B------:R-:W-:Y:S01]  /*1090*/  FADD R27, R27, -R4 ;  /* 0x800000041b1b7221 */ /* 0x000fe20000000000 */
[----:B------:R-:W-:Y:S01]  /*10a0*/  FADD R21, R21, R6 ;  /* 0x0000000615157221 */ /* 0x000fe20000000000 */
[C---:B----4-:R-:W-:Y:S01]  /*10b0*/  FFMA R26, R11.reuse, 0.5, R26 ;  /* 0x3f0000000b1a7823 */ /* 0x050fe2000000001a */
[C---:B0-----:R-:W-:Y:S01]  /*10c0*/  FFMA R3, R11.reuse, 0.25, R28 ;  /* 0x3e8000000b037823 */ /* 0x041fe2000000001c */
[----:B------:R-:W-:Y:S01]  /*10d0*/  FFMA R23, R11, 0.125, R18 ;  /* 0x3e0000000b177823 */ /* 0x000fe20000000012 */
[----:B------:R-:W-:Y:S01]  /*10e0*/  FADD R11, R34, R11 ;  /* 0x0000000b220b7221 */ /* 0x000fe20000000000 */
[C---:B-----5:R-:W-:Y:S01]  /*10f0*/  FADD R4, R8.reuse, R8 ;  /* 0x0000000808047221 */ /* 0x060fe20000000000 */
[C---:B------:R-:W-:Y:S01]  /*1100*/  FFMA R6, R8.reuse, -4, R29 ;  /* 0xc080000008067823 */ /* 0x040fe2000000001d */
[C---:B------:R-:W-:Y:S01]  /*1110*/  FFMA R18, R8.reuse, 4, R33 ;  /* 0x4080000008127823 */ /* 0x040fe20000000021 */
[----:B------:R-:W-:Y:S01]  /*1120*/  FFMA R34, R8, -4, R3 ;  /* 0xc080000008227823 */ /* 0x000fe20000000003 */
[----:B------:R-:W-:Y:S01]  /*1130*/  FADD R2, R4, R26 ;  /* 0x0000001a04027221 */ /* 0x000fe20000000000 */
[C---:B------:R-:W-:Y:S01]  /*1140*/  FFMA R25, R8.reuse, 4, R25 ;  /* 0x4080000008197823 */ /* 0x040fe20000000019 */
[C---:B------:R-:W-:Y:S01]  /*1150*/  FFMA R26, R8.reuse, 8, R31 ;  /* 0x41000000081a7823 */ /* 0x040fe2000000001f */
[C---:B------:R-:W-:Y:S01]  /*1160*/  FFMA R28, R8.reuse, -8, R35 ;  /* 0xc1000000081c7823 */ /* 0x040fe20000000023 */
[C---:B------:R-:W-:Y:S01]  /*1170*/  FFMA R36, R8.reuse, 8, R23 ;  /* 0x4100000008247823 */ /* 0x040fe20000000017 */
[C---:B------:R-:W-:Y:S01]  /*1180*/  FADD R30, -R8.reuse, R30 ;  /* 0x0000001e081e7221 */ /* 0x040fe20000000100 */
[C---:B------:R-:W-:Y:S01]  /*1190*/  FADD R15, R8.reuse, R15 ;  /* 0x0000000f080f7221 */ /* 0x040fe20000000000 */
[C---:B------:R-:W-:Y:S01]  /*11a0*/  FFMA R37, R8.reuse, -8, R37 ;  /* 0xc100000008257823 */ /* 0x040fe20000000025 */
[----:B------:R-:W-:Y:S01]  /*11b0*/  FADD R11, -R8, R11 ;  /* 0x0000000b080b7221 */ /* 0x000fe20000000100 */
[C---:B------:R-:W-:Y:S01]  /*11c0*/  FADD R20, R4.reuse, R20 ;  /* 0x0000001404147221 */ /* 0x040fe20000000000 */
[----:B------:R-:W-:Y:S01]  /*11d0*/  FADD R22, -R4, R22 ;  /* 0x0000001604167221 */ /* 0x000fe20000000100 */
[----:B------:R-:W-:Y:S01]  /*11e0*/  FADD R8, R21, R8 ;  /* 0x0000000815087221 */ /* 0x000fe20000000000 */
[----:B------:R-:W-:Y:S01]  /*11f0*/  FADD R4, R27, -R4 ;  /* 0x800000041b047221 */ /* 0x000fe20000000000 */
[C---:B--2---:R-:W-:Y:S01]  /*1200*/  FADD R27, R7.reuse, R7 ;  /* 0x00000007071b7221 */ /* 0x044fe20000000000 */
[C---:B------:R-:W-:Y:S01]  /*1210*/  FFMA R6, R7.reuse, 4, R6 ;  /* 0x4080000007067823 */ /* 0x040fe20000000006 */
[C---:B------:R-:W-:Y:S01]  /*1220*/  FFMA R18, R7.reuse, 4, R18 ;  /* 0x4080000007127823 */ /* 0x040fe20000000012 */
[C---:B------:R-:W-:Y:S01]  /*1230*/  FFMA R34, R7.reuse, 4, R34 ;  /* 0x4080000007227823 */ /* 0x040fe20000000022 */
[----:B------:R-:W-:Y:S01]  /*1240*/  FFMA R25, R7, 4, R25 ;  /* 0x4080000007197823 */ /* 0x000fe20000000019 */
[----:B------:R-:W-:Y:S01]  /*1250*/  FMUL R21, R5, 4 ;  /* 0x4080000005157820 */ /* 0x000fe20000400000 */
[C---:B------:R-:W-:Y:S01]  /*1260*/  FFMA R26, R7.reuse, -8, R26 ;  /* 0xc1000000071a7823 */ /* 0x040fe2000000001a */
[C---:B------:R-:W-:Y:S01]  /*1270*/  FFMA R28, R7.reuse, -8, R28 ;  /* 0xc1000000071c7823 */ /* 0x040fe2000000001c */
[C---:B------:R-:W-:Y:S01]  /*1280*/  FFMA R36, R7.reuse, -8, R36 ;  /* 0xc100000007247823 */ /* 0x040fe20000000024 */
[C---:B------:R-:W-:Y:S01]  /*1290*/  FADD R30, R7.reuse, R30 ;  /* 0x0000001e071e7221 */ /* 0x040fe20000000000 */
[C---:B------:R-:W-:Y:S01]  /*12a0*/  FADD R15, R7.reuse, R15 ;  /* 0x0000000f070f7221 */ /* 0x040fe20000000000 */
[C---:B------:R-:W-:Y:S01]  /*12b0*/  FFMA R37, R7.reuse, -8, R37 ;  /* 0xc100000007257823 */ /* 0x040fe20000000025 */
[----:B------:R-:W-:Y:S01]  /*12c0*/  FADD R11, R7, R11 ;  /* 0x0000000b070b7221 */ /* 0x000fe20000000000 */
[----:B------:R-:W-:Y:S01]  /*12d0*/  FADD R8, R8, R7 ;  /* 0x0000000708087221 */ /* 0x000fe20000000000 */
[----:B------:R-:W-:Y:S01]  /*12e0*/  FMUL R7, R5, -8 ;  /* 0xc100000005077820 */ /* 0x000fe20000400000 */
[----:B------:R-:W-:Y:S01]  /*12f0*/  FADD R22, -R27, R22 ;  /* 0x000000161b167221 */ /* 0x000fe20000000100 */
[----:B------:R-:W-:Y:S01]  /*1300*/  FMUL R3, R5, -2 ;  /* 0xc000000005037820 */ /* 0x000fe20000400000 */
[C---:B------:R-:W-:Y:S01]  /*1310*/  FFMA R6, R21.reuse, 0.5, R6 ;  /* 0x3f00000015067823 */ /* 0x040fe20000000006 */
[C---:B------:R-:W-:Y:S01]  /*1320*/  FFMA R18, R21.reuse, 0.25, R18 ;  /* 0x3e80000015127823 */ /* 0x040fe20000000012 */
[----:B------:R-:W-:Y:S01]  /*1330*/  FFMA R34, R21, 0.125, R34 ;  /* 0x3e00000015227823 */ /* 0x000fe20000000022 */
[----:B------:R-:W-:Y:S01]  /*1340*/  FADD R25, R25, R21 ;  /* 0x0000001519197221 */ /* 0x000fe20000000000 */
[C---:B------:R-:W-:Y:S01]  /*1350*/  FADD R20, -R27.reuse, R20 ;  /* 0x000000141b147221 */ /* 0x040fe20000000100 */
[----:B------:R-:W-:Y:S01]  /*1360*/  FADD R2, -R27, R2 ;  /* 0x000000021b027221 */ /* 0x000fe20000000100 */
[----:B------:R-:W-:Y:S01]  /*1370*/  FMUL R21, R9, 4 ;  /* 0x4080000009157820 */ /* 0x000fe20000400000 */
[C---:B------:R-:W-:Y:S01]  /*1380*/  FFMA R26, R7.reuse, 0.5, R26 ;  /* 0x3f000000071a7823 */ /* 0x040fe2000000001a */
[C---:B------:R-:W-:Y:S01]  /*1390*/  FFMA R28, R7.reuse, 0.25, R28 ;  /* 0x3e800000071c7823 */ /* 0x040fe2000000001c */
[----:B------:R-:W-:Y:S01]  /*13a0*/  FFMA R36, R7, 0.125, R36 ;  /* 0x3e00000007247823 */ /* 0x000fe20000000024 */
[----:B------:R-:W-:Y:S01]  /*13b0*/  FFMA R22, R3, 0.25, R22 ;  /* 0x3e80000003167823 */ /* 0x000fe20000000016 */
[----:B------:R-:W-:Y:S01]  /*13c0*/  FMUL R7, R9, -2 ;  /* 0xc000000009077820 */ /* 0x000fe20000400000 */
[C---:B------:R-:W-:Y:S01]  /*13d0*/  FFMA R20, R3.reuse, 0.5, R20 ;  /* 0x3f00000003147823 */ /* 0x040fe20000000014 */
[----:B------:R-:W-:Y:S01]  /*13e0*/  FFMA R2, R3, 0.125, R2 ;  /* 0x3e00000003027823 */ /* 0x000fe20000000002 */
[----:B------:R-:W-:Y:S01]  /*13f0*/  FADD R29, R21, R21 ;  /* 0x00000015151d7221 */ /* 0x000fe20000000000 */
[----:B------:R-:W-:Y:S01]  /*1400*/  FADD R4, R4, -R27 ;  /* 0x8000001b04047221 */ /* 0x000fe20000000000 */
[C---:B------:R-:W-:Y:S01]  /*1410*/  FADD R3, R5.reuse, R5 ;  /* 0x0000000505037221 */ /* 0x040fe20000000000 */
[C---:B------:R-:W-:Y:S01]  /*1420*/  FFMA R30, R5.reuse, 0.5, R30 ;  /* 0x3f000000051e7823 */ /* 0x040fe2000000001e */
[C---:B------:R-:W-:Y:S01]  /*1430*/  FFMA R15, R5.reuse, 0.25, R15 ;  /* 0x3e800000050f7823 */ /* 0x040fe2000000000f */
[C---:B------:R-:W-:Y:S01]  /*1440*/  FFMA R37, R5.reuse, -8, R37 ;  /* 0xc100000005257823 */ /* 0x040fe20000000025 */
[----:B------:R-:W-:Y:S01]  /*1450*/  FFMA R11, R5, 0.125, R11 ;  /* 0x3e000000050b7823 */ /* 0x000fe2000000000b */
[----:B------:R-:W-:Y:S01]  /*1460*/  FADD R8, R8, R5 ;  /* 0x0000000508087221 */ /* 0x000fe20000000000 */
[----:B------:R-:W-:Y:S01]  /*1470*/  FFMA R31, R21, 4, R18 ;  /* 0x40800000151f7823 */ /* 0x000fe20000000012 */
[----:B------:R-:W-:Y:S01]  /*1480*/  FMUL R23, R9, -8 ;  /* 0xc100000009177820 */ /* 0x000fe20000400000 */
[----:B------:R-:W-:Y:S01]  /*1490*/  FFMA R5, R7, 4, R22 ;  /* 0x4080000007057823 */ /* 0x000fe20000000016 */
[----:B------:R-:W-:Y:S01]  /*14a0*/  FADD R29, R6, -R29 ;  /* 0x8000001d061d7221 */ /* 0x000fe20000000000 */
[----:B------:R-:W-:Y:S01]  /*14b0*/  FADD R3, R4, -R3 ;  /* 0x8000000304037221 */ /* 0x000fe20000000000 */
[----:B------:R-:W-:Y:S01]  /*14c0*/  FADD R6, R9, R9 ;  /* 0x0000000909067221 */ /* 0x000fe20000000000 */
[----:B------:R-:W-:Y:S01]  /*14d0*/  SHF.L.U32 R33, R10, 0x2, RZ ;  /* 0x000000020a217819 */ /* 0x000fe200000006ff */
[--C-:B------:R-:W-:Y:S01]  /*14e0*/  FADD R18, R31, R0.reuse ;  /* 0x000000001f127221 */ /* 0x100fe20000000000 */
[----:B------:R-:W-:Y:S01]  /*14f0*/  FADD R10, R5, R0 ;  /* 0x00000000050a7221 */ /* 0x000fe20000000000 */
[----:B------:R-:W-:Y:S01]  /*1500*/  FADD R31, R23, R23 ;  /* 0x00000017171f7221 */ /* 0x000fe20000000000 */
[----:B------:R-:W-:Y:S01]  /*1510*/  FADD R3, -R6, R3 ;  /* 0x0000000306037221 */ /* 0x000fe20000000100 */
[----:B------:R-:W-:-:S02]  /*1520*/  IMAD.WIDE R4, R33, R12, c[0x0][0x160] ;  /* 0x0000580021047625 */ /* 0x000fc400078e020c */
[----:B------:R-:W-:Y:S01]  /*1530*/  FADD R26, R26, -R31 ;  /* 0x8000001f1a1a7221 */ /* 0x000fe20000000000 */
[----:B------:R-:W-:Y:S01]  /*1540*/  FMNMX R31, RZ, R10, !PT ;  /* 0x0000000aff1f7209 */ /* 0x000fe20007800000 */
[----:B------:R-:W-:Y:S01]  /*1550*/  FADD R3, R3, R0 ;  /* 0x0000000003037221 */ /* 0x000fe20000000000 */
[C---:B------:R-:W-:Y:S01]  /*1560*/  FADD R27, R7.reuse, R7 ;  /* 0x00000007071b7221 */ /* 0x040fe20000000000 */
[----:B------:R-:W-:Y:S02]  /*1570*/  FFMA R2, R7, -8, R2 ;  /* 0xc100000007027823 */ /* 0x000fe40000000002 */
[----:B------:R0:W-:Y:S01]  /*1580*/  STG.E [R4.64+0xe8], R31 ;  /* 0x0000e81f04007986 */ /* 0x0001e2000c101904 */
[C---:B------:R-:W-:Y:S01]  /*1590*/  FFMA R28, R23.reuse, 4, R28 ;  /* 0x40800000171c7823 */ /* 0x040fe2000000001c */
[----:B------:R-:W-:Y:S01]  /*15a0*/  FADD R27, R20, -R27 ;  /* 0x8000001b141b7221 */ /* 0x000fe20000000000 */
[----:B------:R-:W-:Y:S01]  /*15b0*/  FFMA R23, R23, -8, R36 ;  /* 0xc100000017177823 */ /* 0x000fe20000000024 */
[----:B------:R-:W-:-:S02]  /*15c0*/  FFMA R37, R9, -8, R37 ;  /* 0xc100000009257823 */ /* 0x000fc40000000025 */
[----:B------:R-:W-:Y:S01]  /*15d0*/  FADD R27, R27, R0 ;  /* 0x000000001b1b7221 */ /* 0x000fe20000000000 */
[----:B0-----:R-:W-:Y:S01]  /*15e0*/  FMNMX R31, RZ, R3, !PT ;  /* 0x00000003ff1f7209 */ /* 0x001fe20007800000 */
[----:B------:R-:W-:-:S04]  /*15f0*/  FADD R3, R16, R16 ;  /* 0x0000001010037221 */ /* 0x000fc80000000000 */
[----:B------:R-:W-:Y:S01]  /*1600*/  FADD R7, R2, -R3 ;  /* 0x8000000302077221 */ /* 0x000fe20000000000 */
[----:B------:R-:W-:Y:S01]  /*1610*/  FFMA R2, R16, -8, R23 ;  /* 0xc100000010027823 */ /* 0x000fe20000000017 */
[----:B------:R-:W-:Y:S01]  /*1620*/  FADD R3, R8, R9 ;  /* 0x0000000908037221 */ /* 0x000fe20000000000 */
[----:B------:R-:W-:Y:S01]  /*1630*/  FMNMX R33, RZ, R27, !PT ;  /* 0x0000001bff217209 */ /* 0x000fe20007800000 */
[----:B------:R-:W-:Y:S01]  /*1640*/  FADD R7, R7, R0 ;  /* 0x0000000007077221 */ /* 0x000fe20000000000 */
[----:B------:R-:W-:Y:S01]  /*1650*/  FADD R27, R30, -R6 ;  /* 0x800000061e1b7221 */ /* 0x000fe20000000000 */
[--C-:B------:R-:W-:Y:S01]  /*1660*/  FADD R3, R3, R0.reuse ;  /* 0x0000000003037221 */ /* 0x100fe20000000000 */
[----:B------:R-:W-:Y:S01]  /*1670*/  FADD R29, R29, R0 ;  /* 0x000000001d1d7221 */ /* 0x000fe20000000000 */
[----:B------:R-:W-:Y:S01]  /*1680*/  FADD R14, R37, R14 ;  /* 0x0000000e250e7221 */ /* 0x000fe20000000000 */
[C---:B------:R-:W-:Y:S01]  /*1690*/  FADD R2, -R17.reuse, R2 ;  /* 0x0000000211027221 */ /* 0x040fe20000000100 */
[C---:B------:R-:W-:Y:S01]  /*16a0*/  FADD R26, -R17.reuse, R26 ;  /* 0x0000001a111a7221 */ /* 0x040fe20000000100 */
[----:B------:R-:W-:Y:S01]  /*16b0*/  FADD R28, R17, R28 ;  /* 0x0000001c111c7221 */ /* 0x000fe20000000000 */
[----:B------:R-:W-:Y:S01]  /*16c0*/  FADD R14, R14, R17 ;  /* 0x000000110e0e7221 */ /* 0x000fe20000000000 */
[----:B------:R-:W-:Y:S01]  /*16d0*/  FADD R2, R19, R2 ;  /* 0x0000000213027221 */ /* 0x000fe20000000000 */
[----:B------:R-:W-:Y:S01]  /*16e0*/  FMNMX R7, RZ, R7, !PT ;  /* 0x00000007ff077209 */ /* 0x000fe20007800000 */
[----:B------:R-:W-:Y:S01]  /*16f0*/  FADD R27, R27, R0 ;  /* 0x000000001b1b7221 */ /* 0x000fe20000000000 */
[----:B------:R-:W-:Y:S01]  /*1700*/  FMNMX R3, RZ, R3, !PT ;  /* 0x00000003ff037209 */ /* 0x000fe20007800000 */
[----:B------:R-:W-:Y:S01]  /*1710*/  FFMA R11, R9, -8, R11 ;  /* 0xc1000000090b7823 */ /* 0x000fe2000000000b */
[C---:B------:R-:W-:Y:S01]  /*1720*/  FADD R26, R19.reuse, R26 ;  /* 0x0000001a131a7221 */ /* 0x040fe20000000000 */
[----:B------:R-:W-:Y:S01]  /*1730*/  FADD R28, R19, R28 ;  /* 0x0000001c131c7221 */ /* 0x000fe20000000000 */
[----:B------:R-:W-:Y:S01]  /*1740*/  FADD R14, R14, R19 ;  /* 0x000000130e0e7221 */ /* 0x000fe20000000000 */
[C---:B------:R-:W-:Y:S01]  /*1750*/  FFMA R9, R13.reuse, 0.125, R2 ;  /* 0x3e0000000d097823 */ /* 0x040fe20000000002 */
[----:B------:R-:W-:Y:S01]  /*1760*/  FMNMX R35, RZ, R29, !PT ;  /* 0x0000001dff237209 */ /* 0x000fe20007800000 */
[----:B------:R0:W-:Y:S01]  /*1770*/  STG.E [R4.64+0xec], R7 ;  /* 0x0000ec0704007986 */ /* 0x0001e2000c101904 */
[----:B------:R-:W-:Y:S01]  /*1780*/  FMNMX R29, RZ, R27, !PT ;  /* 0x0000001bff1d7209 */ /* 0x000fe20007800000 */
[----:B------:R-:W-:Y:S01]  /*1790*/  FFMA R26, R13, 0.5, R26 ;  /* 0x3f0000000d1a7823 */ /* 0x000fe2000000001a */
[----:B------:R-:W-:Y:S01]  /*17a0*/  FFMA R27, R21, -8, R34 ;  /* 0xc1000000151b7823 */ /* 0x000fe20000000022 */
[----:B------:R1:W-:Y:S01]  /*17b0*/  STG.E [R4.64], R3 ;  /* 0x0000000304007986 */ /* 0x0003e2000c101904 */
[----:B------:R-:W-:Y:S01]  /*17c0*/  FFMA R9, R24, -8, R9 ;  /* 0xc100000018097823 */ /* 0x000fe20000000009 */
[----:B------:R-:W-:Y:S01]  /*17d0*/  FADD R15, R15, R21 ;  /* 0x000000150f0f7221 */ /* 0x000fe20000000000 */
[----:B------:R-:W-:Y:S01]  /*17e0*/  FADD R25, R21, R25 ;  /* 0x0000001915197221 */ /* 0x000fe20000000000 */
[----:B0-----:R-:W-:Y:S01]  /*17f0*/  FFMA R7, R13, 0.25, R28 ;  /* 0x3e8000000d077823 */ /* 0x001fe2000000001c */
[----:B------:R-:W-:Y:S01]  /*1800*/  FADD R13, R14, R13 ;  /* 0x0000000d0e0d7221 */ /* 0x000fe20000000000 */
[----:B-1----:R-:W-:Y:S01]  /*1810*/  FADD R3, R24, R24 ;  /* 0x0000001818037221 */ /* 0x002fe20000000000 */
[----:B------:R-:W-:Y:S01]  /*1820*/  FFMA R27, R16, 4, R27 ;  /* 0x40800000101b7823 */ /* 0x000fe2000000001b */
[----:B------:R-:W-:Y:S01]  /*1830*/  FADD R11, R11, R16 ;  /* 0x000000100b0b7221 */ /* 0x000fe20000000000 */
[----:B------:R-:W-:Y:S01]  /*1840*/  FFMA R7, R24, 4, R7 ;  /* 0x4080000018077823 */ /* 0x000fe20000000007 */
[----:B------:R-:W-:Y:S01]  /*1850*/  FADD R3, R26, -R3 ;  /* 0x800000031a037221 */ /* 0x000fe20000000000 */
[----:B------:R-:W-:Y:S01]  /*1860*/  FADD R13, R13, R24 ;  /* 0x000000180d0d7221 */ /* 0x000fe20000000000 */
[----:B------:R-:W-:Y:S01]  /*1870*/  FADD R9, R9, R32 ;  /* 0x0000002009097221 */ /* 0x000fe20000000000 */
[--C-:B------:R-:W-:Y:S01]  /*1880*/  FADD R15, R15, R0.reuse ;  /* 0x000000000f0f7221 */ /* 0x100fe20000000000 */
[--C-:B------:R-:W-:Y:S01]  /*1890*/  FADD R25, R25, R0.reuse ;  /* 0x0000000019197221 */ /* 0x100fe20000000000 */
[--C-:B------:R-:W-:Y:S01]  /*18a0*/  FADD R27, R27, R0.reuse ;  /* 0x000000001b1b7221 */ /* 0x100fe20000000000 */
[--C-:B------:R-:W-:Y:S01]  /*18b0*/  FADD R11, R11, R0.reuse ;  /* 0x000000000b0b7221 */ /* 0x100fe20000000000 */
[--C-:B------:R-:W-:Y:S01]  /*18c0*/  FADD R7, R7, R0.reuse ;  /* 0x0000000007077221 */ /* 0x100fe20000000000 */
[--C-:B------:R-:W-:Y:S01]  /*18d0*/  FADD R3, R3, R0.reuse ;  /* 0x0000000003037221 */ /* 0x100fe20000000000 */
[--C-:B------:R-:W-:Y:S01]  /*18e0*/  FADD R13, R13, R0.reuse ;  /* 0x000000000d0d7221 */ /* 0x100fe20000000000 */
[----:B------:R-:W-:Y:S01]  /*18f0*/  FADD R9, R9, R0 ;  /* 0x0000000009097221 */ /* 0x000fe20000000000 */
[----:B------:R-:W-:-:S02]  /*1900*/  FMNMX R18, RZ, R18, !PT ;  /* 0x00000012ff127209 */ /* 0x000fc40007800000 */
[----:B------:R-:W-:Y:S02]  /*1910*/  FMNMX R15, RZ, R15, !PT ;  /* 0x0000000fff0f7209 */ /* 0x000fe40007800000 */
[----:B------:R-:W-:Y:S02]  /*1920*/  FMNMX R25, RZ, R25, !PT ;  /* 0x00000019ff197209 */ /* 0x000fe40007800000 */
[----:B------:R-:W-:Y:S02]  /*1930*/  FMNMX R27, RZ, R27, !PT ;  /* 0x0000001bff1b7209 */ /* 0x000fe40007800000 */
[----:B------:R-:W-:Y:S02]  /*1940*/  FMNMX R11, RZ, R11, !PT ;  /* 0x0000000bff0b7209 */ /* 0x000fe40007800000 */
[----:B------:R-:W-:Y:S02]  /*1950*/  FMNMX R7, RZ, R7, !PT ;  /* 0x00000007ff077209 */ /* 0x000fe40007800000 */
[----:B------:R-:W-:-:S02]  /*1960*/  FMNMX R3, RZ, R3, !PT ;  /* 0x00000003ff037209 */ /* 0x000fc40007800000 */
[----:B------:R-:W-:Y:S02]  /*1970*/  FMNMX R13, RZ, R13, !PT ;  /* 0x0000000dff0d7209 */ /* 0x000fe40007800000 */
[----:B------:R-:W-:Y:S01]  /*1980*/  FMNMX R9, RZ, R9, !PT ;  /* 0x00000009ff097209 */ /* 0x000fe20007800000 */
[----:B------:R-:W-:Y:S04]  /*1990*/  STG.E [R4.64+0x1c8], R18 ;  /* 0x0001c81204007986 */ /* 0x000fe8000c101904 */
        /* <DEDUP_REMOVED lines=11> */
[----:B------:R-:W-:Y:S01]  /*1a50*/  STG.E [R4.64+0x2ac], R9 ;  /* 0x0002ac0904007986 */ /* 0x000fe2000c101904 */
[----:B------:R-:W-:Y:S05]  /*1a60*/  EXIT ;  /* 0x000000000000794d */ /* 0x000fea0003800000 */
.L_x_0:
[----:B------:R-:W-:-:S00]  /*1a70*/  BRA `(.L_x_0) ;  /* 0xfffffff000007947 */ /* 0x000fc0000383ffff */
[----:B------:R-:W-:-:S00]  /*1a80*/  NOP ;  /* 0x0000000000007918 */ /* 0x000fc00000000000 */
[----:B------:R-:W-:-:S00]  /*1a90*/  NOP ;  /* 0x0000000000007918 */ /* 0x000fc00000000000 */
[----:B------:R-:W-:-:S00]  /*1aa0*/  NOP ;  /* 0x0000000000007918 */ /* 0x000fc00000000000 */
[----:B------:R-:W-:-:S00]  /*1ab0*/  NOP ;  /* 0x0000000000007918 */ /* 0x000fc00000000000 */
[----:B------:R-:W-:-:S00]  /*1ac0*/  NOP ;  /* 0x0000000000007918 */ /* 0x000fc00000000000 */
[----:B------:R-:W-:-:S00]  /*1ad0*/  NOP ;  /* 0x0000000000007918 */ /* 0x000fc00000000000 */
[----:B------:R-:W-:-:S00]  /*1ae0*/  NOP ;  /* 0x0000000000007918 */ /* 0x000fc00000000000 */
[----:B------:R-:W-:-:S00]  /*1af0*/  NOP ;  /* 0x0000000000007918 */ /* 0x000fc00000000000 */
.L_x_111:


//--------------------- .text.tvmgen_default_fused_nn_contrib_conv2d_winograd_without_weight_transform_add_nn_relu_kernel_1 --------------------------
	.section	.text.tvmgen_default_fused_nn_contrib_conv2d_winograd_without_weight_transform_add_nn_relu_kernel_1,"ax",@progbits
	.sectionflags	@"SHF_BARRIERS=1"
	.sectioninfo	@"SHI_REGISTERS=56"
	.align	128
        .global         tvmgen_default_fused_nn_contrib_conv2d_winograd_without_weight_transform_add_nn_relu_kernel_1
        .type           tvmgen_default_fused_nn_contrib_conv2d_winograd_without_weight_transform_add_nn_relu_kernel_1,@function
        .size           tvmgen_default_fused_nn_contrib_conv2d_winograd_without_weight_transform_add_nn_relu_kernel_1,(.L_x_112 - tvmgen_default_fused_nn_contrib_conv2d_winograd_without_weight_transform_add_nn_relu_kernel_1)
        .other          tvmgen_default_fused_nn_contrib_conv2d_winograd_without_weight_transform_add_nn_relu_kernel_1,@"STO_CUDA_ENTRY STV_DEFAULT"
tvmgen_default_fused_nn_contrib_conv2d_winograd_without_weight_transform_add_nn_relu_kernel_1:
.text.tvmgen_default_fused_nn_contrib_conv2d_winograd_without_weight_transform_add_nn_relu_kernel_1:
[----:B------:R-:W-:Y:S02]  /*0000*/  MOV R1, c[0x0][0x28] ;  /* 0x00000a0000017a02 */ /* 0x000fe40000000f00 */
[----:B------:R-:W0:Y:S01]  /*0010*/  S2R R2, SR_TID.X ;  /* 0x0000000000027919 */ /* 0x000e220000002100 */
[----:B------:R-:W-:Y:S01]  /*0020*/  MOV R4, RZ ;  /* 0x000000ff00047202 */ /* 0x000fe20000000f00 */
[----:B------:R-:W-:Y:S01]  /*0030*/  CS2R R50, SRZ ;  /* 0x0000000000327805 */ /* 0x000fe2000001ff00 */
[----:B------:R-:W-:Y:S01]  /*0040*/  CS2R R48, SRZ ;  /* 0x0000000000307805 */ /* 0x000fe2000001ff00 */
[----:B------:R-:W1:Y:S01]  /*0050*/  S2R R0, SR_TID.Y ;  /* 0x0000000000007919 */ /* 0x000e620000002200 */
[----:B------:R-:W-:Y:S01]  /*0060*/  CS2R R44, SRZ ;  /* 0x00000000002c7805 */ /* 0x000fe2000001ff00 */
[----:B------:R-:W-:Y:S01]  /*0070*/  CS2R R40, SRZ ;  /* 0x0000000000287805 */ /* 0x000fe2000001ff00 */
[----:B------:R-:W-:Y:S01]  /*0080*/  CS2R R28, SRZ ;  /* 0x00000000001c7805 */ /* 0x000fe2000001ff00 */
[----:B------:R-:W2:Y:S01]  /*0090*/  S2R R3, SR_CTAID.Y ;  /* 0x0000000000037919 */ /* 0x000ea20000002600 */
[----:B------:R-:W-:Y:S01]  /*00a0*/  CS2R R46, SRZ ;  /* 0x00000000002e7805 */ /* 0x000fe2000001ff00 */
[----:B------:R-:W-:Y:S01]  /*00b0*/  CS2R R36, SRZ ;  /* 0x0000000000247805 */ /* 0x000fe2000001ff00 */
[----:B------:R-:W-:Y:S01]  /*00c0*/  CS2R R42, SRZ ;  /* 0x00000000002a7805 */ /* 0x000fe2000001ff00 */
[----:B------:R-:W-:Y:S01]  /*00d0*/  MOV R39, RZ ;  /* 0x000000ff00277202 */ /* 0x000fe20000000f00 */
[----:B------:R-:W-:Y:S01]  /*00e0*/  CS2R R26, SRZ ;  /* 0x00000000001a7805 */ /* 0x000fe2000001ff00 */
[----:B------:R-:W-:Y:S01]  /*00f0*/  CS2R R32, SRZ ;  /* 0x0000000000207805 */ /* 0x000fe2000001ff00 */
[----:B------:R-:W-:Y:S01]  /*0100*/  CS2R R24, SRZ ;  /* 0x0000000000187805 */ /* 0x000fe2000001ff00 */
[----:B------:R-:W-:Y:S01]  /*0110*/  CS2R R10, SRZ ;  /* 0x00000000000a7805 */ /* 0x000fe2000001ff00 */
[----:B------:R-:W-:Y:S01]  /*0120*/  CS2R R22, SRZ ;  /* 0x0000000000167805 */ /* 0x000fe2000001ff00 */
[----:B------:R-:W-:Y:S01]  /*0130*/  CS2R R30, SRZ ;  /* 0x00000000001e7805 */ /* 0x000fe2000001ff00 */
[----:B------:R-:W-:Y:S01]  /*0140*/  MOV R9, RZ ;  /* 0x000000ff00097202 */ /* 0x000fe20000000f00 */
[----:B------:R-:W-:Y:S01]  /*0150*/  CS2R R20, SRZ ;  /* 0x0000000000147805 */ /* 0x000fe2000001ff00 */
[----:B0-----:R-:W-:-:S05]  /*0160*/  SHF.R.S32.HI R5, RZ, 0x1, R2 ;  /* 0x00000001ff057819 */ /* 0x001fca0000011402 */
[----:B-1----:R-:W-:Y:S02]  /*0170*/  IMAD R6, R0, 0x31, R5 ;  /* 0x0000003100067824 */ /* 0x002fe400078e0205 */
.L_x_2:
[----:B------:R-:W-:Y:S01]  /*0180*/  BAR.SYNC.DEFER_BLOCKING 0x0 ;  /* 0x0000000000007b1d */ /* 0x000fe20000010000 */
[C---:B------:R-:W-:Y:S01]  /*0190*/  ISETP.GT.AND P0, PT, R0.reuse, RZ, PT ;  /* 0x000000ff0000720c */ /* 0x040fe20003f04270 */
[C---:B------:R-:W-:Y:S01]  /*01a0*/  IMAD R18, R0.reuse, 0x62, R2 ;  /* 0x0000006200127824 */ /* 0x040fe200078e0202 */
[----:B------:R-:W-:Y:S02]  /*01b0*/  ISETP.GT.AND P1, PT, R0, 0x2, PT ;  /* 0x000000020000780c */ /* 0x000fe40003f24270 */
[C---:B------:R-:W-:Y:S01]  /*01c0*/  ISETP.GT.OR P0, PT, R6.reuse, 0x1d, P0 ;  /* 0x0000001d0600780c */ /* 0x040fe20000704670 */
[----:B------:R-:W0:Y:S01]  /*01d0*/  S2R R7, SR_CTAID.Z ;  /* 0x0000000000077919 */ /* 0x000e220000002700 */
[----:B------:R-:W-:Y:S01]  /*01e0*/  ISETP.GT.OR P1, PT, R6, 0x7f, P1 ;  /* 0x0000007f0600780c */ /* 0x000fe20000f24670 */
[----:B------:R-:W-:Y:S01]  /*01f0*/  ULDC.64 UR4, c[0x0][0x118] ;  /* 0x0000460000047ab9 */ /* 0x000fe20000000a00 */
[----:B--2---:R-:W-:Y:S02]  /*0200*/  SHF.L.U32 R12, R3, 0x5, RZ ;  /* 0x00000005030c7819 */ /* 0x004fe400000006ff */
[----:B------:R-:W-:-:S07]  /*0210*/  MOV R19, 0x4 ;  /* 0x0000000400137802 */ /* 0x000fce0000000f00 */
[--C-:B------:R-:W-:Y:S02]  /*0220*/  @!P0 SHF.R.U32.HI R13, RZ, 0x1, R2.reuse ;  /* 0x00000001ff0d8819 */ /* 0x100fe40000011602 */
[----:B------:R-:W-:Y:S02]  /*0230*/  @!P1 SHF.R.U32.HI R5, RZ, 0x1, R2 ;  /* 0x00000001ff059819 */ /* 0x000fe40000011602 */
[----:B------:R-:W-:Y:S01]  /*0240*/  @!P0 IADD3 R14, R18, 0xc4, RZ ;  /* 0x000000c4120e8810 */ /* 0x000fe20007ffe0ff */
[C---:B------:R-:W-:Y:S02]  /*0250*/  @!P0 IMAD R13, R0.reuse, 0x31, R13 ;  /* 0x00000031000d8824 */ /* 0x040fe400078e020d */
[----:B------:R-:W-:Y:S01]  /*0260*/  @!P1 IMAD R8, R0, 0x31, R5 ;  /* 0x0000003100089824 */ /* 0x000fe200078e0205 */
[----:B------:R-:W-:Y:S02]  /*0270*/  @!P0 LOP3.LUT R14, R14, 0x1f, RZ, 0xc0, !PT ;  /* 0x0000001f0e0e8812 */ /* 0x000fe400078ec0ff */
[----:B------:R-:W-:-:S02]  /*0280*/  @!P0 SHF.L.U32 R13, R13, 0x2, RZ ;  /* 0x000000020d0d8819 */ /* 0x000fc400000006ff */
[-C--:B0-----:R-:W-:Y:S02]  /*0290*/  @!P0 LEA R15, R7, R12.reuse, 0xc ;  /* 0x0000000c070f8211 */ /* 0x081fe400078e60ff */
[----:B------:R-:W-:Y:S02]  /*02a0*/  @!P0 LOP3.LUT R13, R13, 0xfffffff8, RZ, 0xc0, !PT ;  /* 0xfffffff80d0d8812 */ /* 0x000fe400078ec0ff */
[----:B------:R-:W-:Y:S02]  /*02b0*/  @!P1 LEA R5, R7, R12, 0xc ;  /* 0x0000000c07059211 */ /* 0x000fe400078e60ff */
[----:B------:R-:W-:Y:S02]  /*02c0*/  @!P0 IADD3 R13, R13, 0x188, RZ ;  /* 0x000001880d0d8810 */ /* 0x000fe40007ffe0ff */
[----:B------:R-:W-:Y:S02]  /*02d0*/  @!P1 SHF.L.U32 R8, R8, 0x2, RZ ;  /* 0x0000000208089819 */ /* 0x000fe400000006ff */
[----:B------:R-:W-:Y:S01]  /*02e0*/  @!P0 LEA R16, R4, R15, 0x9 ;  /* 0x0000000f04108211 */ /* 0x000fe200078e48ff */
[----:B------:R-:W-:Y:S01]  /*02f0*/  IMAD R15, R7, 0x3100, R18 ;  /* 0x00003100070f7824 */ /* 0x000fe200078e0212 */
[----:B------:R-:W-:-:S02]  /*0300*/  @!P0 LOP3.LUT R13, R13, 0xffffffc0, RZ, 0xc0, !PT ;  /* 0xffffffc00d0d8812 */ /* 0x000fc400078ec0ff */
[----:B------:R-:W-:Y:S02]  /*0310*/  @!P1 LOP3.LUT R12, R18, 0x1f, RZ, 0xc0, !PT ;  /* 0x0000001f120c9812 */ /* 0x000fe400078ec0ff */
[----:B------:R-:W-:Y:S02]  /*0320*/  @!P1 LEA R5, R4, R5, 0x9 ;  /* 0x0000000504059211 */ /* 0x000fe400078e48ff */
[----:B------:R-:W-:Y:S02]  /*0330*/  @!P1 LOP3.LUT R8, R8, 0xffffffc0, RZ, 0xc0, !PT ;  /* 0xffffffc008089812 */ /* 0x000fe400078ec0ff */
[----:B------:R-:W-:Y:S02]  /*0340*/  @!P0 IADD3 R14, R14, R16, R13 ;  /* 0x000000100e0e8210 */ /* 0x000fe40007ffe00d */
[----:B------:R-:W-:Y:S01]  /*0350*/  @!P1 IADD3 R5, R12, R5, R8 ;  /* 0x000000050c059210 */ /* 0x000fe20007ffe008 */
[----:B------:R-:W-:Y:S02]  /*0360*/  IMAD R12, R4, 0x620, R15 ;  /* 0x00000620040c7824 */ /* 0x000fe400078e020f */
[----:B------:R-:W-:-:S04]  /*0370*/  @!P0 IMAD.WIDE R14, R14, R19, c[0x0][0x170] ;  /* 0x00005c000e0e8625 */ /* 0x000fc800078e0213 */
[-C--:B------:R-:W-:Y:S02]  /*0380*/  @!P1 IMAD.WIDE R16, R5, R19.reuse, c[0x0][0x170] ;  /* 0x00005c0005109625 */ /* 0x080fe400078e0213 */
[----:B------:R0:W2:Y:S02]  /*0390*/  @!P0 LDG.E.CONSTANT R15, [R14.64] ;  /* 0x000000040e0f8981 */ /* 0x0000a4000c1e9900 */
[----:B------:R-:W-:Y:S02]  /*03a0*/  IMAD.WIDE R12, R12, R19, c[0x0][0x168] ;  /* 0x00005a000c0c7625 */ /* 0x000fe400078e0213 */
[----:B------:R-:W3:Y:S04]  /*03b0*/  @!P1 LDG.E.CONSTANT R17, [R16.64] ;  /* 0x0000000410119981 */ /* 0x000ee8000c1e9900 */
[----:B------:R-:W4:Y:S04]  /*03c0*/  LDG.E.CONSTANT R19, [R12.64] ;  /* 0x000000040c137981 */ /* 0x000f28000c1e9900 */
[----:B------:R-:W5:Y:S04]  /*03d0*/  LDG.E.CONSTANT R35, [R12.64+0x310] ;  /* 0x000310040c237981 */ /* 0x000f68000c1e9900 */
[----:B------:R-:W5:Y:S04]  /*03e0*/  LDG.E.CONSTANT R53, [R12.64+0x620] ;  /* 0x000620040c357981 */ /* 0x000f68000c1e9900 */
[----:B------:R-:W5:Y:S04]  /*03f0*/  LDG.E.CONSTANT R34, [R12.64+0x930] ;  /* 0x000930040c227981 */ /* 0x000f68000c1e9900 */
[----:B------:R-:W5:Y:S04]  /*0400*/  LDG.E.CONSTANT R38, [R12.64+0xc40] ;  /* 0x000c40040c267981 */ /* 0x000f68000c1e9900 */
[----:B------:R-:W5:Y:S04]  /*0410*/  LDG.E.CONSTANT R52, [R12.64+0xf50] ;  /* 0x000f50040c347981 */ /* 0x000f68000c1e9900 */
[----:B------:R-:W5:Y:S04]  /*0420*/  LDG.E.CONSTANT R5, [R12.64+0x1260] ;  /* 0x001260040c057981 */ /* 0x000f68000c1e9900 */
[----:B0-----:R-:W5:Y:S01]  /*0430*/  LDG.E.CONSTANT R14, [R12.64+0x1570] ;  /* 0x001570040c0e7981 */ /* 0x001f62000c1e9900 */
[----:B------:R-:W-:Y:S01]  /*0440*/  LEA R8, R2, 0x400, 0x2 ;  /* 0x0000040002087811 */ /* 0x000fe200078e10ff */
[----:B------:R-:W-:-:S02]  /*0450*/  UMOV UR4, 0x188 ;  /* 0x0000018800047882 */ /* 0x000fc40000000000 */
[----:B--2---:R-:W-:Y:S04]  /*0460*/  @!P0 STS [R18.X4+0x310], R15 ;  /* 0x0003100f12008388 */ /* 0x004fe80000004800 */
[----:B---3--:R-:W-:Y:S04]  /*0470*/  @!P1 STS [R18.X4], R17 ;  /* 0x0000001112009388 */ /* 0x008fe80000004800 */
[----:B----4-:R-:W-:Y:S04]  /*0480*/  STS [R18.X4+0x400], R19 ;  /* 0x0004001312007388 */ /* 0x010fe80000004800 */
[----:B-----5:R-:W-:Y:S04]  /*0490*/  STS [R18.X4+0x710], R35 ;  /* 0x0007102312007388 */ /* 0x020fe80000004800 */
[----:B------:R-:W-:Y:S04]  /*04a0*/  STS [R18.X4+0xa20], R53 ;  /* 0x000a203512007388 */ /* 0x000fe80000004800 */
[----:B------:R-:W-:Y:S04]  /*04b0*/  STS [R18.X4+0xd30], R34 ;  /* 0x000d302212007388 */ /* 0x000fe80000004800 */
[----:B------:R-:W-:Y:S04]  /*04c0*/  STS [R18.X4+0x1040], R38 ;  /* 0x0010402612007388 */ /* 0x000fe80000004800 */
[----:B------:R-:W-:Y:S04]  /*04d0*/  STS [R18.X4+0x1350], R52 ;  /* 0x0013503412007388 */ /* 0x000fe80000004800 */
[----:B------:R0:W-:Y:S04]  /*04e0*/  STS [R18.X4+0x1660], R5 ;  /* 0x0016600512007388 */ /* 0x0001e80000004800 */
[----:B------:R1:W-:Y:S01]  /*04f0*/  STS [R18.X4+0x1970], R14 ;  /* 0x0019700e12007388 */ /* 0x0003e20000004800 */
[----:B0-----:R-:W-:-:S03]  /*0500*/  LEA R5, R0, 0x40, 0x5 ;  /* 0x0000004000057811 */ /* 0x001fc600078e28ff */
[----:B------:R-:W-:Y:S06]  /*0510*/  BAR.SYNC.DEFER_BLOCKING 0x0 ;  /* 0x0000000000007b1d */ /* 0x000fec0000010000 */
.L_x_1:
[----:B------:R-:W-:Y:S04]  /*0520*/  LDS R52, [R8+UR4+-0x188] ;  /* 0xfffe780408347984 */ /* 0x000fe80008000800 */
[----:B-1----:R-:W0:Y:S04]  /*0530*/  LDS.128 R12, [R5+-0x40] ;  /* 0xffffc000050c7984 */ /* 0x002e280000000c00 */
[----:B------:R-:W1:Y:S04]  /*0540*/  LDS R38, [R8+UR4] ;  /* 0x0000000408267984 */ /* 0x000e680008000800 */
[----:B------:R-:W2:Y:S04]  /*0550*/  LDS.128 R16, [R5] ;  /* 0x0000000005107984 */ /* 0x000ea80000000c00 */
[----:B------:R-:W-:Y:S04]  /*0560*/  LDS R35, [R8+UR4+0x188] ;  /* 0x0001880408237984 */ /* 0x000fe80008000800 */
[----:B------:R-:W-:Y:S01]  /*0570*/  LDS R34, [R8+UR4+0x310] ;  /* 0x0003100408227984 */ /* 0x000fe20008000800 */
[----:B0-----:R-:W-:Y:S01]  /*0580*/  FFMA R20, R12, R52, R20 ;  /* 0x000000340c147223 */ /* 0x001fe20000000014 */
[C---:B------:R-:W-:Y:S01]  /*0590*/  FFMA R21, R52.reuse, R13, R21 ;  /* 0x0000000d34157223 */ /* 0x040fe20000000015 */
[C---:B------:R-:W-:Y:S01]  /*05a0*/  FFMA R24, R52.reuse, R14, R24 ;  /* 0x0000000e34187223 */ /* 0x040fe20000000018 */
[----:B------:R-:W-:Y:S01]  /*05b0*/  FFMA R31, R52, R15, R31 ;  /* 0x0000000f341f7223 */ /* 0x000fe2000000001f */
[----:B-1----:R-:W-:Y:S01]  /*05c0*/  FFMA R22, R12, R38, R22 ;  /* 0x000000260c167223 */ /* 0x002fe20000000016 */
[C---:B------:R-:W-:Y:S01]  /*05d0*/  FFMA R26, R38.reuse, R13, R26 ;  /* 0x0000000d261a7223 */ /* 0x040fe2000000001a */
[C---:B------:R-:W-:Y:S01]  /*05e0*/  FFMA R33, R38.reuse, R14, R33 ;  /* 0x0000000e26217223 */ /* 0x040fe20000000021 */
[----:B------:R-:W-:Y:S01]  /*05f0*/  FFMA R41, R38, R15, R41 ;  /* 0x0000000f26297223 */ /* 0x000fe20000000029 */
[----:B--2---:R-:W-:Y:S01]  /*0600*/  FFMA R42, R52, R16, R42 ;  /* 0x00000010342a7223 */ /* 0x004fe2000000002a */
[----:B------:R-:W-:Y:S01]  /*0610*/  FFMA R46, R16, R38, R46 ;  /* 0x00000026102e7223 */ /* 0x000fe2000000002e */
[-C--:B------:R-:W-:Y:S01]  /*0620*/  FFMA R45, R52, R17.reuse, R45 ;  /* 0x00000011342d7223 */ /* 0x080fe2000000002d */
[----:B------:R-:W-:Y:S01]  /*0630*/  FFMA R49, R38, R17, R49 ;  /* 0x0000001126317223 */ /* 0x000fe20000000031 */
[-C--:B------:R-:W-:Y:S01]  /*0640*/  FFMA R27, R52, R18.reuse, R27 ;  /* 0x00000012341b7223 */ /* 0x080fe2000000001b */
[----:B------:R-:W-:Y:S01]  /*0650*/  FFMA R29, R38, R18, R29 ;  /* 0x00000012261d7223 */ /* 0x000fe2000000001d */
[-C--:B------:R-:W-:Y:S01]  /*0660*/  FFMA R28, R52, R19.reuse, R28 ;  /* 0x00000013341c7223 */ /* 0x080fe2000000001c */
[C---:B------:R-:W-:Y:S01]  /*0670*/  FFMA R40, R38.reuse, R19, R40 ;  /* 0x0000001326287223 */ /* 0x040fe20000000028 */
[----:B------:R-:W0:Y:S04]  /*0680*/  LDS.128 R12, [R5+-0x30] ;  /* 0xffffd000050c7984 */ /* 0x000e280000000c00 */
[----:B------:R-:W1:Y:S01]  /*0690*/  LDS.128 R16, [R5+0x10] ;  /* 0x0000100005107984 */ /* 0x000e620000000c00 */
[C---:B0-----:R-:W-:Y:S01]  /*06a0*/  FFMA R11, R38.reuse, R12, R11 ;  /* 0x0000000c260b7223 */ /* 0x041fe2000000000b */
[C---:B------:R-:W-:Y:S01]  /*06b0*/  FFMA R25, R38.reuse, R13, R25 ;  /* 0x0000000d26197223 */ /* 0x040fe20000000019 */
[C---:B------:R-:W-:Y:S01]  /*06c0*/  FFMA R32, R38.reuse, R14, R32 ;  /* 0x0000000e26207223 */ /* 0x040fe20000000020 */
[C---:B------:R-:W-:Y:S01]  /*06d0*/  FFMA R37, R38.reuse, R15, R37 ;  /* 0x0000000f26257223 */ /* 0x040fe20000000025 */
[C---:B-1----:R-:W-:Y:S01]  /*06e0*/  FFMA R44, R38.reuse, R16, R44 ;  /* 0x00000010262c7223 */ /* 0x042fe2000000002c */
[CC--:B------:R-:W-:Y:S01]  /*06f0*/  FFMA R48, R38.reuse, R17.reuse, R48 ;  /* 0x0000001126307223 */ /* 0x0c0fe20000000030 */
[----:B------:R-:W-:Y:S01]  /*0700*/  FFMA R50, R38, R18, R50 ;  /* 0x0000001226327223 */ /* 0x000fe20000000032 */
[C---:B------:R-:W-:Y:S01]  /*0710*/  FFMA R39, R52.reuse, R16, R39 ;  /* 0x0000001034277223 */ /* 0x040fe20000000027 */
[C---:B------:R-:W-:Y:S01]  /*0720*/  FFMA R43, R52.reuse, R17, R43 ;  /* 0x00000011342b7223 */ /* 0x040fe2000000002b */
[C---:B------:R-:W-:Y:S01]  /*0730*/  FFMA R47, R52.reuse, R18, R47 ;  /* 0x00000012342f7223 */ /* 0x040fe2000000002f */
[-C--:B------:R-:W-:Y:S01]  /*0740*/  FFMA R36, R52, R19.reuse, R36 ;  /* 0x0000001334247223 */ /* 0x080fe20000000024 */
[----:B------:R-:W-:Y:S01]  /*0750*/  FFMA R38, R38, R19, R51 ;  /* 0x0000001326267223 */ /* 0x000fe20000000033 */
[C---:B------:R-:W-:Y:S01]  /*0760*/  FFMA R9, R52.reuse, R12, R9 ;  /* 0x0000000c34097223 */ /* 0x040fe20000000009 */
[C---:B------:R-:W-:Y:S01]  /*0770*/  FFMA R10, R52.reuse, R13, R10 ;  /* 0x0000000d340a7223 */ /* 0x040fe2000000000a */
[C---:B------:R-:W-:Y:S01]  /*0780*/  FFMA R23, R52.reuse, R14, R23 ;  /* 0x0000000e34177223 */ /* 0x040fe20000000017 */
[----:B------:R-:W-:Y:S01]  /*0790*/  FFMA R30, R52, R15, R30 ;  /* 0x0000000f341e7223 */ /* 0x000fe2000000001e */
[----:B------:R-:W0:Y:S04]  /*07a0*/  LDS.128 R16, [R5+0x80] ;  /* 0x0000800005107984 */ /* 0x000e280000000c00 */
[----:B------:R-:W1:Y:S01]  /*07b0*/  LDS.128 R12, [R5+0x40] ;  /* 0x00004000050c7984 */ /* 0x000e620000000c00 */
[C---:B0-----:R-:W-:Y:S01]  /*07c0*/  FFMA R42, R35.reuse, R16, R42 ;  /* 0x00000010232a7223 */ /* 0x041fe2000000002a */
[----:B------:R-:W-:Y:S01]  /*07d0*/  FFMA R46, R16, R34, R46 ;  /* 0x00000022102e7223 */ /* 0x000fe2000000002e */
[CC--:B------:R-:W-:Y:S01]  /*07e0*/  FFMA R45, R35.reuse, R17.reuse, R45 ;  /* 0x00000011232d7223 */ /* 0x0c0fe2000000002d */
[C---:B------:R-:W-:Y:S01]  /*07f0*/  FFMA R49, R34.reuse, R17, R49 ;  /* 0x0000001122317223 */ /* 0x040fe20000000031 */
[CC--:B------:R-:W-:Y:S01]  /*0800*/  FFMA R27, R35.reuse, R18.reuse, R27 ;  /* 0x00000012231b7223 */ /* 0x0c0fe2000000001b */
[C---:B------:R-:W-:Y:S01]  /*0810*/  FFMA R29, R34.reuse, R18, R29 ;  /* 0x00000012221d7223 */ /* 0x040fe2000000001d */
[CC--:B------:R-:W-:Y:S01]  /*0820*/  FFMA R28, R35.reuse, R19.reuse, R28 ;  /* 0x00000013231c7223 */ /* 0x0c0fe2000000001c */
[----:B------:R-:W-:Y:S01]  /*0830*/  FFMA R40, R34, R19, R40 ;  /* 0x0000001322287223 */ /* 0x000fe20000000028 */
[C---:B-1----:R-:W-:Y:S01]  /*0840*/  FFMA R20, R12.reuse, R35, R20 ;  /* 0x000000230c147223 */ /* 0x042fe20000000014 */
[----:B------:R-:W-:Y:S01]  /*0850*/  FFMA R22, R12, R34, R22 ;  /* 0x000000220c167223 */ /* 0x000fe20000000016 */
[CC--:B------:R-:W-:Y:S01]  /*0860*/  FFMA R21, R35.reuse, R13.reuse, R21 ;  /* 0x0000000d23157223 */ /* 0x0c0fe20000000015 */
[C---:B------:R-:W-:Y:S01]  /*0870*/  FFMA R26, R34.reuse, R13, R26 ;  /* 0x0000000d221a7223 */ /* 0x040fe2000000001a */
[CC--:B------:R-:W-:Y:S01]  /*0880*/  FFMA R24, R35.reuse, R14.reuse, R24 ;  /* 0x0000000e23187223 */ /* 0x0c0fe20000000018 */
[C---:B------:R-:W-:Y:S01]  /*0890*/  FFMA R33, R34.reuse, R14, R33 ;  /* 0x0000000e22217223 */ /* 0x040fe20000000021 */
[CC--:B------:R-:W-:Y:S01]  /*08a0*/  FFMA R31, R35.reuse, R15.reuse, R31 ;  /* 0x0000000f231f7223 */ /* 0x0c0fe2000000001f */
[C---:B------:R-:W-:Y:S01]  /*08b0*/  FFMA R41, R34.reuse, R15, R41 ;  /* 0x0000000f22297223 */ /* 0x040fe20000000029 */
[----:B------:R-:W0:Y:S04]  /*08c0*/  LDS.128 R16, [R5+0x90] ;  /* 0x0000900005107984 */ /* 0x000e280000000c00 */
[----:B------:R-:W1:Y:S01]  /*08d0*/  LDS.128 R12, [R5+0x50] ;  /* 0x00005000050c7984 */ /* 0x000e620000000c00 */
[CC--:B0-----:R-:W-:Y:S01]  /*08e0*/  FFMA R39, R35.reuse, R16.reuse, R39 ;  /* 0x0000001023277223 */ /* 0x0c1fe20000000027 */
[C---:B------:R-:W-:Y:S01]  /*08f0*/  FFMA R44, R34.reuse, R16, R44 ;  /* 0x00000010222c7223 */ /* 0x040fe2000000002c */
[CC--:B------:R-:W-:Y:S01]  /*0900*/  FFMA R43, R35.reuse, R17.reuse, R43 ;  /* 0x00000011232b7223 */ /* 0x0c0fe2000000002b */
[C---:B------:R-:W-:Y:S01]  /*0910*/  FFMA R48, R34.reuse, R17, R48 ;  /* 0x0000001122307223 */ /* 0x040fe20000000030 */
[CC--:B------:R-:W-:Y:S01]  /*0920*/  FFMA R51, R35.reuse, R18.reuse, R47 ;  /* 0x0000001223337223 */ /* 0x0c0fe2000000002f */
[C---:B------:R-:W-:Y:S01]  /*0930*/  FFMA R52, R34.reuse, R18, R50 ;  /* 0x0000001222347223 */ /* 0x040fe20000000032 */
[CC--:B------:R-:W-:Y:S01]  /*0940*/  FFMA R36, R35.reuse, R19.reuse, R36 ;  /* 0x0000001323247223 */ /* 0x0c0fe20000000024 */
[C---:B------:R-:W-:Y:S01]  /*0950*/  FFMA R38, R34.reuse, R19, R38 ;  /* 0x0000001322267223 */ /* 0x040fe20000000026 */
[CC--:B-1----:R-:W-:Y:S01]  /*0960*/  FFMA R9, R35.reuse, R12.reuse, R9 ;  /* 0x0000000c23097223 */ /* 0x0c2fe20000000009 */
[C---:B------:R-:W-:Y:S01]  /*0970*/  FFMA R11, R34.reuse, R12, R11 ;  /* 0x0000000c220b7223 */ /* 0x040fe2000000000b */
[CC--:B------:R-:W-:Y:S01]  /*0980*/  FFMA R10, R35.reuse, R13.reuse, R10 ;  /* 0x0000000d230a7223 */ /* 0x0c0fe2000000000a */
[C---:B------:R-:W-:Y:S01]  /*0990*/  FFMA R25, R34.reuse, R13, R25 ;  /* 0x0000000d22197223 */ /* 0x040fe20000000019 */
[CC--:B------:R-:W-:Y:S01]  /*09a0*/  FFMA R23, R35.reuse, R14.reuse, R23 ;  /* 0x0000000e23177223 */ /* 0x0c0fe20000000017 */
[C---:B------:R-:W-:Y:S01]  /*09b0*/  FFMA R32, R34.reuse, R14, R32 ;  /* 0x0000000e22207223 */ /* 0x040fe20000000020 */
[-C--:B------:R-:W-:Y:S01]  /*09c0*/  FFMA R30, R35, R15.reuse, R30 ;  /* 0x0000000f231e7223 */ /* 0x080fe2000000001e */
[----:B------:R-:W-:Y:S01]  /*09d0*/  FFMA R37, R34, R15, R37 ;  /* 0x0000000f22257223 */ /* 0x000fe20000000025 */
[----:B------:R-:W-:Y:S04]  /*09e0*/  LDS R50, [R8+UR4+0x498] ;  /* 0x0004980408327984 */ /* 0x000fe80008000800 */
[----:B------:R-:W-:Y:S04]  /*09f0*/  LDS R47, [R8+UR4+0x620] ;  /* 0x00062004082f7984 */ /* 0x000fe80008000800 */
[----:B------:R-:W0:Y:S04]  /*0a00*/  LDS.128 R16, [R5+0x100] ;  /* 0x0001000005107984 */ /* 0x000e280000000c00 */
[----:B------:R-:W1:Y:S04]  /*0a10*/  LDS.128 R12, [R5+0xc0] ;  /* 0x0000c000050c7984 */ /* 0x000e680000000c00 */
[----:B------:R-:W-:Y:S04]  /*0a20*/  LDS R35, [R8+UR4+0x7a8] ;  /* 0x0007a80408237984 */ /* 0x000fe80008000800 */
[----:B------:R-:W-:Y:S01]  /*0a30*/  LDS R34, [R8+UR4+0x930] ;  /* 0x0009300408227984 */ /* 0x000fe20008000800 */
[----:B------:R-:W-:-:S04]  /*0a40*/  UIADD3 UR4, UR4, 0xc40, URZ ;  /* 0x00000c4004047890 */ /* 0x000fc8000fffe03f */
[----:B------:R-:W-:-:S06]  /*0a50*/  UISETP.NE.AND UP0, UPT, UR4, 0x1a08, UPT ;  /* 0x00001a080400788c */ /* 0x000fcc000bf05270 */
[----:B------:R-:W-:Y:S01]  /*0a60*/  PLOP3.LUT P0, PT, PT, PT, UP0, 0x80, 0x0 ;  /* 0x000000000000781c */ /* 0x000fe20003f0f008 */
[----:B0-----:R-:W-:Y:S01]  /*0a70*/  FFMA R42, R50, R16, R42 ;  /* 0x00000010322a7223 */ /* 0x001fe2000000002a */
[----:B------:R-:W-:Y:S01]  /*0a80*/  FFMA R46, R16, R47, R46 ;  /* 0x0000002f102e7223 */ /* 0x000fe2000000002e */
[CC--:B------:R-:W-:Y:S01]  /*0a90*/  FFMA R45, R50.reuse, R17.reuse, R45 ;  /* 0x00000011322d7223 */ /* 0x0c0fe2000000002d */
[C---:B------:R-:W-:Y:S01]  /*0aa0*/  FFMA R49, R47.reuse, R17, R49 ;  /* 0x000000112f317223 */ /* 0x040fe20000000031 */
[CC--:B------:R-:W-:Y:S01]  /*0ab0*/  FFMA R27, R50.reuse, R18.reuse, R27 ;  /* 0x00000012321b7223 */ /* 0x0c0fe2000000001b */
[C---:B------:R-:W-:Y:S01]  /*0ac0*/  FFMA R29, R47.reuse, R18, R29 ;  /* 0x000000122f1d7223 */ /* 0x040fe2000000001d */
[-C--:B------:R-:W-:Y:S01]  /*0ad0*/  FFMA R28, R50, R19.reuse, R28 ;  /* 0x00000013321c7223 */ /* 0x080fe2000000001c */
[C---:B------:R-:W-:Y:S01]  /*0ae0*/  FFMA R40, R47.reuse, R19, R40 ;  /* 0x000000132f287223 */ /* 0x040fe20000000028 */
        /* <DEDUP_REMOVED lines=42> */
[-C--:B------:R-:W-:Y:S01]  /*0d90*/  FFMA R31, R35, R15.reuse, R31 ;  /* 0x0000000f231f7223 */ /* 0x080fe2000000001f */
[C---:B------:R-:W-:Y:S01]  /*0da0*/  FFMA R41, R34.reuse, R15, R41 ;  /* 0x0000000f22297223 */ /* 0x040fe20000000029 */
[----:B------:R-:W0:Y:S04]  /*0db0*/  LDS.128 R16, [R5+0x190] ;  /* 0x0001900005107984 */ /* 0x000e280000000c00 */
[----:B------:R1:W2:Y:S02]  /*0dc0*/  LDS.128 R12, [R5+0x150] ;  /* 0x00015000050c7984 */ /* 0x0002a40000000c00 */
[----:B-1----:R-:W-:Y:S01]  /*0dd0*/  IADD3 R5, R5, 0x200, RZ ;  /* 0x0000020005057810 */ /* 0x002fe20007ffe0ff */
[C---:B0-----:R-:W-:Y:S01]  /*0de0*/  FFMA R47, R35.reuse, R18, R51 ;  /* 0x00000012232f7223 */ /* 0x041fe20000000033 */
[CC--:B------:R-:W-:Y:S01]  /*0df0*/  FFMA R39, R35.reuse, R16.reuse, R39 ;  /* 0x0000001023277223 */ /* 0x0c0fe20000000027 */
[C---:B------:R-:W-:Y:S01]  /*0e00*/  FFMA R44, R34.reuse, R16, R44 ;  /* 0x00000010222c7223 */ /* 0x040fe2000000002c */
[C---:B------:R-:W-:Y:S01]  /*0e10*/  FFMA R43, R35.reuse, R17, R43 ;  /* 0x00000011232b7223 */ /* 0x040fe2000000002b */
[CC--:B--2---:R-:W-:Y:S01]  /*0e20*/  FFMA R9, R35.reuse, R12.reuse, R9 ;  /* 0x0000000c23097223 */ /* 0x0c4fe20000000009 */
[C---:B------:R-:W-:Y:S01]  /*0e30*/  FFMA R11, R34.reuse, R12, R11 ;  /* 0x0000000c220b7223 */ /* 0x040fe2000000000b */
[CC--:B------:R-:W-:Y:S01]  /*0e40*/  FFMA R10, R35.reuse, R13.reuse, R10 ;  /* 0x0000000d230a7223 */ /* 0x0c0fe2000000000a */
[C---:B------:R-:W-:Y:S01]  /*0e50*/  FFMA R25, R34.reuse, R13, R25 ;  /* 0x0000000d22197223 */ /* 0x040fe20000000019 */
[CC--:B------:R-:W-:Y:S01]  /*0e60*/  FFMA R23, R35.reuse, R14.reuse, R23 ;  /* 0x0000000e23177223 */ /* 0x0c0fe20000000017 */
[C---:B------:R-:W-:Y:S01]  /*0e70*/  FFMA R32, R34.reuse, R14, R32 ;  /* 0x0000000e22207223 */ /* 0x040fe20000000020 */
[CC--:B------:R-:W-:Y:S01]  /*0e80*/  FFMA R30, R35.reuse, R15.reuse, R30 ;  /* 0x0000000f231e7223 */ /* 0x0c0fe2000000001e */
[C---:B------:R-:W-:Y:S01]  /*0e90*/  FFMA R37, R34.reuse, R15, R37 ;  /* 0x0000000f22257223 */ /* 0x040fe20000000025 */
[C---:B------:R-:W-:Y:S01]  /*0ea0*/  FFMA R48, R34.reuse, R17, R48 ;  /* 0x0000001122307223 */ /* 0x040fe20000000030 */
[C---:B------:R-:W-:Y:S01]  /*0eb0*/  FFMA R50, R34.reuse, R18, R52 ;  /* 0x0000001222327223 */ /* 0x040fe20000000034 */
[-C--:B------:R-:W-:Y:S01]  /*0ec0*/  FFMA R36, R35, R19.reuse, R36 ;  /* 0x0000001323247223 */ /* 0x080fe20000000024 */
[----:B------:R-:W-:Y:S01]  /*0ed0*/  FFMA R51, R34, R19, R38 ;  /* 0x0000001322337223 */ /* 0x000fe20000000026 */
[----:B------:R-:W-:Y:S05]  /*0ee0*/  @P0 BRA `(.L_x_1) ;  /* 0xfffff63000000947 */ /* 0x000fea000383ffff */
[----:B------:R-:W-:-:S04]  /*0ef0*/  IADD3 R4, R4, 0x1, RZ ;  /* 0x0000000104047810 */ /* 0x000fc80007ffe0ff */
[----:B------:R-:W-:-:S13]  /*0f00*/  ISETP.GE.U32.AND P0, PT, R4, 0x8, PT ;  /* 0x000000080400780c */ /* 0x000fda0003f06070 */
[----:B------:R-:W-:Y:S05]  /*0f10*/  @!P0 BRA `(.L_x_2) ;  /* 0xfffff26000008947 */ /* 0x000fea000383ffff */
[----:B------:R-:W-:Y:S01]  /*0f20*/  IMAD R2, R3, 0x1880, R2 ;  /* 0x0000188003027824 */ /* 0x000fe200078e0202 */
[----:B------:R-:W-:Y:S01]  /*0f30*/  MOV R3, 0x4 ;  /* 0x0000000400037802 */ /* 0x000fe20000000f00 */
[----:B------:R-:W-:Y:S02]  /*0f40*/  ULDC.64 UR4, c[0x0][0x118] ;  /* 0x0000460000047ab9 */ /* 0x000fe40000000a00 */
[----:B------:R-:W-:-:S04]  /*0f50*/  IMAD R7, R7, 0x3100, R2 ;  /* 0x0000310007077824 */ /* 0x000fc800078e0202 */
[----:B------:R-:W-:-:S04]  /*0f60*/  IMAD R2, R0, 0x620, R7 ;  /* 0x0000062000027824 */ /* 0x000fc800078e0207 */
[----:B------:R-:W-:-:S05]  /*0f70*/  IMAD.WIDE R2, R2, R3, c[0x0][0x160] ;  /* 0x0000580002027625 */ /* 0x000fca00078e0203 */
[----:B------:R-:W-:Y:S04]  /*0f80*/  STG.E [R2.64], R20 ;  /* 0x0000001402007986 */ /* 0x000fe8000c101904 */
        /* <DEDUP_REMOVED lines=32> */
.L_x_3:
        /* <DEDUP_REMOVED lines=15> */
.L_x_112:


//--------------------- .text.tvmgen_default_fused_nn_conv2d_add_nn_relu_6_kernel --------------------------
	.section	.text.tvmgen_default_fused_nn_conv2d_add_nn_relu_6_kernel,"ax",@progbits
	.sectionflags	@"SHF_BARRIERS=1"
	.sectioninfo	@"SHI_REGISTERS=64"
	.align	128
        .global         tvmgen_default_fused_nn_conv2d_add_nn_relu_6_kernel
        .type           tvmgen_default_fused_nn_conv2d_add_nn_relu_6_kernel,@function
        .size           tvmgen_default_fused_nn_conv2d_add_nn_relu_6_kernel,(.L_x_113 - tvmgen_default_fused_nn_conv2d_add_nn_relu_6_kernel)
        .other          tvmgen_default_fused_nn_conv2d_add_nn_relu_6_kernel,@"STO_CUDA_ENTRY STV_DEFAULT"
tvmgen_default_fused_nn_conv2d_add_nn_relu_6_kernel:
.text.tvmgen_default_fused_nn_conv2d_add_nn_relu_6_kernel:
[----:B------:R-:W-:Y:S02]  /*0000*/  MOV R1, c[0x0][0x28] ;  /* 0x00000a0000017a02 */ /* 0x000fe40000000f00 */
[----:B------:R-:W0:Y:S01]  /*0010*/  S2R R0, SR_TID.Y ;  /* 0x0000000000007919 */ /* 0x000e220000002200 */
[----:B------:R-:W-:Y:S01]  /*0020*/  CS2R R46, SRZ ;  /* 0x00000000002e7805 */ /* 0x000fe2000001ff00 */
[----:B------:R-:W-:Y:S01]  /*0030*/  CS2R R44, SRZ ;  /* 0x00000000002c7805 */ /* 0x000fe2000001ff00 */
[----:B------:R-:W-:Y:S01]  /*0040*/  CS2R R42, SRZ ;  /* 0x00000000002a7805 */ /* 0x000fe2000001ff00 */
[----:B------:R-:W1:Y:S01]  /*0050*/  S2R R2, SR_TID.X ;  /* 0x0000000000027919 */ /* 0x000e620000002100 */
[----:B------:R-:W-:Y:S01]  /*0060*/  CS2R R54, SRZ ;  /* 0x0000000000367805 */ /* 0x000fe2000001ff00 */
        /* <DEDUP_REMOVED lines=10> */
[----:B------:R-:W-:-:S02]  /*0110*/  UMOV UR4, URZ ;  /* 0x0000003f00047c82 */ /* 0x000fc40008000000 */
.L_x_5:
[----:B------:R-:W2:Y:S01]  /*0120*/  S2R R3, SR_TID.Z ;  /* 0x0000000000037919 */ /* 0x000ea20000002300 */
[----:B------:R-:W-:Y:S01]  /*0130*/  MOV R12, UR4 ;  /* 0x00000004000c7c02 */ /* 0x000fe20008000f00 */
[----:B------:R-:W-:Y:S01]  /*0140*/  ULDC.64 UR6, c[0x0][0x118] ;  /* 0x0000460000067ab9 */ /* 0x000fe20000000a00 */
[----:B------:R-:W-:Y:S01]  /*0150*/  MOV R25, 0x4 ;  /* 0x0000000400197802 */ /* 0x000fe20000000f00 */
[----:B------:R-:W2:Y:S04]  /*0160*/  S2R R6, SR_CTAID.Y ;  /* 0x0000000000067919 */ /* 0x000ea80000002600 */
[----:B------:R-:W3:Y:S04]  /*0170*/  S2R R7, SR_CTAID.Z ;  /* 0x0000000000077919 */ /* 0x000ee80000002700 */
[----:B------:R-:W4:Y:S04]  /*0180*/  S2R R5, SR_CTAID.X ;  /* 0x0000000000057919 */ /* 0x000f280000002500 */
[----:B------:R-:W-:Y:S01]  /*0190*/  BAR.SYNC.DEFER_BLOCKING 0x0 ;  /* 0x0000000000007b1d */ /* 0x000fe20000010000 */
[----:B--2---:R-:W-:Y:S01]  /*01a0*/  IMAD R13, R3, 0x7, R6 ;  /* 0x00000007030d7824 */ /* 0x004fe200078e0206 */
[----:B---3--:R-:W-:-:S04]  /*01b0*/  LEA R15, R7, R3, 0x4 ;  /* 0x00000003070f7211 */ /* 0x008fc800078e20ff */
[-C--:B0-----:R-:W-:Y:S02]  /*01c0*/  LEA R4, R13, R0.reuse, 0x2 ;  /* 0x000000000d047211 */ /* 0x081fe400078e10ff */
[----:B------:R-:W-:Y:S02]  /*01d0*/  LEA R15, R15, R0, 0x2 ;  /* 0x000000000f0f7211 */ /* 0x000fe400078e10ff */
[----:B----4-:R-:W-:Y:S02]  /*01e0*/  LEA R13, R4, R5, 0x1 ;  /* 0x00000005040d7211 */ /* 0x010fe400078e08ff */
[----:B------:R-:W-:Y:S02]  /*01f0*/  MOV R4, UR4 ;  /* 0x0000000400047c02 */ /* 0x000fe40008000f00 */
[-C--:B-1----:R-:W-:Y:S02]  /*0200*/  LEA R13, R13, R2.reuse, 0x1 ;  /* 0x000000020d0d7211 */ /* 0x082fe400078e08ff */
[----:B------:R-:W-:-:S03]  /*0210*/  LEA R15, R15, R2, 0x6 ;  /* 0x000000020f0f7211 */ /* 0x000fc600078e30ff */
[----:B------:R-:W-:Y:S01]  /*0220*/  IMAD R13, R4, 0x700, R13 ;  /* 0x00000700040d7824 */ /* 0x000fe200078e020d */
[----:B------:R-:W-:-:S04]  /*0230*/  LEA R15, R12, R15, 0x1 ;  /* 0x0000000f0c0f7211 */ /* 0x000fc800078e08ff */
[----:B------:R-:W-:Y:S02]  /*0240*/  LEA R26, R13, -R13, 0x3 ;  /* 0x8000000d0d1a7211 */ /* 0x000fe400078e18ff */
[----:B------:R-:W-:-:S03]  /*0250*/  SHF.L.U32 R24, R15, 0x3, RZ ;  /* 0x000000030f187819 */ /* 0x000fc600000006ff */
[----:B------:R-:W-:-:S04]  /*0260*/  IMAD.WIDE R26, R26, R25, c[0x0][0x168] ;  /* 0x00005a001a1a7625 */ /* 0x000fc800078e0219 */
[----:B------:R-:W-:Y:S01]  /*0270*/  IMAD.WIDE R24, R24, R25, c[0x0][0x170] ;  /* 0x00005c0018187625 */ /* 0x000fe200078e0219 */
[----:B------:R0:W2:Y:S04]  /*0280*/  LDG.E.CONSTANT R28, [R26.64] ;  /* 0x000000061a1c7981 */ /* 0x0000a8000c1e9900 */
[----:B------:R0:W3:Y:S04]  /*0290*/  LDG.E.CONSTANT R30, [R26.64+0x4] ;  /* 0x000004061a1e7981 */ /* 0x0000e8000c1e9900 */
[----:B------:R0:W4:Y:S04]  /*02a0*/  LDG.E.CONSTANT R32, [R26.64+0x8] ;  /* 0x000008061a207981 */ /* 0x000128000c1e9900 */
[----:B------:R0:W5:Y:S04]  /*02b0*/  LDG.E.CONSTANT R34, [R26.64+0xc] ;  /* 0x00000c061a227981 */ /* 0x000168000c1e9900 */
[----:B------:R0:W5:Y:S04]  /*02c0*/  LDG.E.CONSTANT R56, [R26.64+0x10] ;  /* 0x000010061a387981 */ /* 0x000168000c1e9900 */
[----:B------:R0:W5:Y:S04]  /*02d0*/  LDG.E.CONSTANT R58, [R26.64+0x14] ;  /* 0x000014061a3a7981 */ /* 0x000168000c1e9900 */
[----:B------:R0:W5:Y:S04]  /*02e0*/  LDG.E.CONSTANT R60, [R26.64+0x18] ;  /* 0x000018061a3c7981 */ /* 0x000168000c1e9900 */
[----:B------:R-:W5:Y:S04]  /*02f0*/  LDG.E.CONSTANT R12, [R24.64] ;  /* 0x00000006180c7981 */ /* 0x000f68000c1e9900 */
[----:B------:R-:W5:Y:S04]  /*0300*/  LDG.E.CONSTANT R13, [R24.64+0x4] ;  /* 0x00000406180d7981 */ /* 0x000f68000c1e9900 */
[----:B------:R-:W5:Y:S04]  /*0310*/  LDG.E.CONSTANT R14, [R24.64+0x8] ;  /* 0x00000806180e7981 */ /* 0x000f68000c1e9900 */
[----:B------:R-:W5:Y:S04]  /*0320*/  LDG.E.CONSTANT R15, [R24.64+0xc] ;  /* 0x00000c06180f7981 */ /* 0x000f68000c1e9900 */
[----:B------:R-:W5:Y:S04]  /*0330*/  LDG.E.CONSTANT R20, [R24.64+0x10] ;  /* 0x0000100618147981 */ /* 0x000f68000c1e9900 */
[----:B------:R-:W5:Y:S04]  /*0340*/  LDG.E.CONSTANT R21, [R24.64+0x14] ;  /* 0x0000140618157981 */ /* 0x000f68000c1e9900 */
[----:B------:R-:W5:Y:S04]  /*0350*/  LDG.E.CONSTANT R22, [R24.64+0x18] ;  /* 0x0000180618167981 */ /* 0x000f68000c1e9900 */
[----:B------:R-:W5:Y:S01]  /*0360*/  LDG.E.CONSTANT R23, [R24.64+0x1c] ;  /* 0x00001c0618177981 */ /* 0x000f62000c1e9900 */
[----:B------:R-:W-:Y:S01]  /*0370*/  IMAD R4, R0, 0xe, RZ ;  /* 0x0000000e00047824 */ /* 0x000fe200078e02ff */
[----:B------:R-:W-:-:S03]  /*0380*/  UIADD3 UR4, UR4, 0x1, URZ ;  /* 0x0000000104047890 */ /* 0x000fc6000fffe03f */
[C---:B------:R-:W-:Y:S01]  /*0390*/  IMAD R29, R3.reuse, 0x38, R4 ;  /* 0x00000038031d7824 */ /* 0x040fe200078e0204 */
[----:B------:R-:W-:Y:S01]  /*03a0*/  SHF.L.U32 R3, R3, 0x6, RZ ;  /* 0x0000000603037819 */ /* 0x000fe200000006ff */
[----:B------:R-:W-:Y:S01]  /*03b0*/  UISETP.GE.U32.AND UP0, UPT, UR4, 0x20, UPT ;  /* 0x000000200400788c */ /* 0x000fe2000bf06070 */
[----:B------:R-:W-:Y:S01]  /*03c0*/  IADD3 R4, R4, R2, RZ ;  /* 0x0000000204047210 */ /* 0x000fe20007ffe0ff */
[----:B------:R-:W-:Y:S01]  /*03d0*/  IMAD R57, R2, 0x7, R29 ;  /* 0x0000000702397824 */ /* 0x000fe200078e021d */
[----:B0-----:R-:W-:-:S03]  /*03e0*/  LEA R27, R0, R3, 0x4 ;  /* 0x00000003001b7211 */ /* 0x001fc600078e20ff */
[----:B------:R-:W-:Y:S02]  /*03f0*/  PLOP3.LUT P0, PT, PT, PT, UP0, 0x80, 0x0 ;  /* 0x000000000000781c */ /* 0x000fe40003f0f008 */
[----:B------:R-:W-:Y:S01]  /*0400*/  LEA R59, R2, R27, 0x3 ;  /* 0x0000001b023b7211 */ /* 0x000fe200078e18ff */
[----:B--2---:R-:W-:Y:S04]  /*0410*/  STS [R57.X4], R28 ;  /* 0x0000001c39007388 */ /* 0x004fe80000004800 */
[----:B---3--:R-:W-:Y:S04]  /*0420*/  STS [R57.X4+0x4], R30 ;  /* 0x0000041e39007388 */ /* 0x008fe80000004800 */
[----:B----4-:R-:W-:Y:S04]  /*0430*/  STS [R57.X4+0x8], R32 ;  /* 0x0000082039007388 */ /* 0x010fe80000004800 */
[----:B-----5:R-:W-:Y:S04]  /*0440*/  STS [R57.X4+0xc], R34 ;  /* 0x00000c2239007388 */ /* 0x020fe80000004800 */
[----:B------:R-:W-:Y:S04]  /*0450*/  STS [R57.X4+0x10], R56 ;  /* 0x0000103839007388 */ /* 0x000fe80000004800 */
[----:B------:R-:W-:Y:S04]  /*0460*/  STS [R57.X4+0x14], R58 ;  /* 0x0000143a39007388 */ /* 0x000fe80000004800 */
[----:B------:R-:W-:Y:S04]  /*0470*/  STS [R57.X4+0x18], R60 ;  /* 0x0000183c39007388 */ /* 0x000fe80000004800 */
[----:B------:R-:W-:Y:S04]  /*0480*/  STS.128 [R59.X4+0xe00], R12 ;  /* 0x000e000c3b007388 */ /* 0x000fe80000004c00 */
[----:B------:R-:W-:Y:S04]  /*0490*/  STS.128 [R59.X4+0xe10], R20 ;  /* 0x000e10143b007388 */ /* 0x000fe80000004c00 */
[----:B------:R-:W-:Y:S06]  /*04a0*/  BAR.SYNC.DEFER_BLOCKING 0x0 ;  /* 0x0000000000007b1d */ /* 0x000fec0000010000 */
[----:B------:R-:W-:Y:S04]  /*04b0*/  LDS.128 R12, [R3+0xe00] ;  /* 0x000e0000030c7984 */ /* 0x000fe80000000c00 */
[----:B------:R-:W-:Y:S04]  /*04c0*/  LDS.128 R24, [R3+0x1200] ;  /* 0x0012000003187984 */ /* 0x000fe80000000c00 */
[----:B------:R-:W-:Y:S04]  /*04d0*/  LDS.128 R28, [R3+0x1600] ;  /* 0x00160000031c7984 */ /* 0x000fe80000000c00 */
[----:B------:R-:W-:Y:S04]  /*04e0*/  LDS.128 R32, [R3+0x1a00] ;  /* 0x001a000003207984 */ /* 0x000fe80000000c00 */
[----:B------:R-:W0:Y:S04]  /*04f0*/  LDS R22, [R4.X4+0x8] ;  /* 0x0000080004167984 */ /* 0x000e280000004800 */
[----:B------:R-:W1:Y:S04]  /*0500*/  LDS R23, [R4.X4+0x10] ;  /* 0x0000100004177984 */ /* 0x000e680000004800 */
[----:B------:R-:W2:Y:S04]  /*0510*/  LDS R56, [R4.X4+0x18] ;  /* 0x0000180004387984 */ /* 0x000ea80000004800 */
[----:B------:R-:W3:Y:S04]  /*0520*/  LDS R21, [R4.X4+0x20] ;  /* 0x0000200004157984 */ /* 0x000ee80000004800 */
[----:B------:R-:W4:Y:S04]  /*0530*/  LDS R20, [R4.X4+0x28] ;  /* 0x0000280004147984 */ /* 0x000f280000004800 */
[----:B------:R-:W5:Y:S04]  /*0540*/  LDS R61, [R4.X4] ;  /* 0x00000000043d7984 */ /* 0x000f680000004800 */
[----:B------:R-:W-:Y:S04]  /*0550*/  LDS R58, [R4.X4+0x100] ;  /* 0x00010000043a7984 */ /* 0x000fe80000004800 */
[----:B------:R-:W5:Y:S01]  /*0560*/  LDS R57, [R4.X4+0xf8] ;  /* 0x0000f80004397984 */ /* 0x000f620000004800 */
[-C--:B0-----:R-:W-:Y:S01]  /*0570*/  FFMA R46, R12, R22.reuse, R46 ;  /* 0x000000160c2e7223 */ /* 0x081fe2000000002e */
[-C--:B------:R-:W-:Y:S01]  /*0580*/  FFMA R40, R24, R22.reuse, R40 ;  /* 0x0000001618287223 */ /* 0x080fe20000000028 */
[-C--:B------:R-:W-:Y:S01]  /*0590*/  FFMA R17, R28, R22.reuse, R17 ;  /* 0x000000161c117223 */ /* 0x080fe20000000011 */
[----:B------:R-:W-:Y:S01]  /*05a0*/  FFMA R49, R32, R22, R49 ;  /* 0x0000001620317223 */ /* 0x000fe20000000031 */
[-C--:B-1----:R-:W-:Y:S01]  /*05b0*/  FFMA R45, R12, R23.reuse, R45 ;  /* 0x000000170c2d7223 */ /* 0x082fe2000000002d */
[----:B------:R-:W0:Y:S01]  /*05c0*/  LDS R22, [R4.X4+0x30] ;  /* 0x0000300004167984 */ /* 0x000e220000004800 */
[-C--:B------:R-:W-:Y:S01]  /*05d0*/  FFMA R39, R24, R23.reuse, R39 ;  /* 0x0000001718277223 */ /* 0x080fe20000000027 */
[-C--:B------:R-:W-:Y:S01]  /*05e0*/  FFMA R16, R28, R23.reuse, R16 ;  /* 0x000000171c107223 */ /* 0x080fe20000000010 */
[----:B------:R-:W-:Y:S01]  /*05f0*/  FFMA R50, R32, R23, R50 ;  /* 0x0000001720327223 */ /* 0x000fe20000000032 */
[-C--:B--2---:R-:W-:Y:S01]  /*0600*/  FFMA R44, R12, R56.reuse, R44 ;  /* 0x000000380c2c7223 */ /* 0x084fe2000000002c */
[----:B------:R-:W1:Y:S01]  /*0610*/  LDS R23, [R4.X4+0xe0] ;  /* 0x0000e00004177984 */ /* 0x000e620000004800 */
[-C--:B------:R-:W-:Y:S01]  /*0620*/  FFMA R38, R24, R56.reuse, R38 ;  /* 0x0000003818267223 */ /* 0x080fe20000000026 */
[-C--:B------:R-:W-:Y:S01]  /*0630*/  FFMA R10, R28, R56.reuse, R10 ;  /* 0x000000381c0a7223 */ /* 0x080fe2000000000a */
[----:B------:R-:W-:Y:S01]  /*0640*/  FFMA R51, R32, R56, R51 ;  /* 0x0000003820337223 */ /* 0x000fe20000000033 */
[-C--:B---3--:R-:W-:Y:S01]  /*0650*/  FFMA R56, R12, R21.reuse, R43 ;  /* 0x000000150c387223 */ /* 0x088fe2000000002b */
[-C--:B------:R-:W-:Y:S01]  /*0660*/  FFMA R37, R24, R21.reuse, R37 ;  /* 0x0000001518257223 */ /* 0x080fe20000000025 */
[-C--:B------:R-:W-:Y:S01]  /*0670*/  FFMA R9, R28, R21.reuse, R9 ;  /* 0x000000151c097223 */ /* 0x080fe20000000009 */
[----:B------:R-:W-:Y:S01]  /*0680*/  FFMA R21, R32, R21, R52 ;  /* 0x0000001520157223 */ /* 0x000fe20000000034 */
[-C--:B----4-:R-:W-:Y:S01]  /*0690*/  FFMA R42, R12, R20.reuse, R42 ;  /* 0x000000140c2a7223 */ /* 0x090fe2000000002a */
[----:B------:R-:W2:Y:S01]  /*06a0*/  LDS R52, [R4.X4+0xf0] ;  /* 0x0000f00004347984 */ /* 0x000ea20000004800 */
[-C--:B------:R-:W-:Y:S01]  /*06b0*/  FFMA R36, R24, R20.reuse, R36 ;  /* 0x0000001418247223 */ /* 0x080fe20000000024 */
[----:B------:R-:W-:Y:S01]  /*06c0*/  FFMA R8, R28, R20, R8 ;  /* 0x000000141c087223 */ /* 0x000fe20000000008 */
[----:B-----5:R-:W-:Y:S01]  /*06d0*/  FFMA R47, R12, R61, R47 ;  /* 0x0000003d0c2f7223 */ /* 0x020fe2000000002f */
[C---:B------:R-:W-:Y:S01]  /*06e0*/  FFMA R41, R61.reuse, R24, R41 ;  /* 0x000000183d297223 */ /* 0x040fe20000000029 */
[C---:B------:R-:W-:Y:S01]  /*06f0*/  FFMA R18, R61.reuse, R28, R18 ;  /* 0x0000001c3d127223 */ /* 0x040fe20000000012 */
[----:B------:R-:W-:Y:S01]  /*0700*/  FFMA R48, R61, R32, R48 ;  /* 0x000000203d307223 */ /* 0x000fe20000000030 */
[----:B------:R-:W3:Y:S01]  /*0710*/  LDS R43, [R4.X4+0xe8] ;  /* 0x0000e800042b7984 */ /* 0x000ee20000004800 */
[----:B------:R-:W-:Y:S01]  /*0720*/  FFMA R20, R32, R20, R53 ;  /* 0x0000001420147223 */ /* 0x000fe20000000035 */
[C---:B------:R-:W-:Y:S01]  /*0730*/  FFMA R38, R57.reuse, R25, R38 ;  /* 0x0000001939267223 */ /* 0x040fe20000000026 */
[CC--:B------:R-:W-:Y:S01]  /*0740*/  FFMA R10, R57.reuse, R29.reuse, R10 ;  /* 0x0000001d390a7223 */ /* 0x0c0fe2000000000a */
[----:B------:R-:W4:Y:S01]  /*0750*/  LDS R53, [R4.X4+0x108] ;  /* 0x0001080004357984 */ /* 0x000f220000004800 */
[C---:B------:R-:W-:Y:S01]  /*0760*/  FFMA R9, R58.reuse, R29, R9 ;  /* 0x0000001d3a097223 */ /* 0x040fe20000000009 */
[C---:B------:R-:W-:Y:S01]  /*0770*/  FFMA R44, R57.reuse, R13, R44 ;  /* 0x0000000d392c7223 */ /* 0x040fe2000000002c */
[----:B------:R-:W-:Y:S01]  /*0780*/  FFMA R51, R57, R33, R51 ;  /* 0x0000002139337223 */ /* 0x000fe20000000033 */
[C---:B------:R-:W-:Y:S01]  /*0790*/  FFMA R56, R58.reuse, R13, R56 ;  /* 0x0000000d3a387223 */ /* 0x040fe20000000038 */
[----:B------:R-:W-:Y:S01]  /*07a0*/  FFMA R21, R58, R33, R21 ;  /* 0x000000213a157223 */ /* 0x000fe20000000015 */
[----:B------:R-:W-:Y:S01]  /*07b0*/  LDS R57, [R4.X4+0x388] ;  /* 0x0003880004397984 */ /* 0x000fe20000004800 */
[-C--:B0-----:R-:W-:Y:S01]  /*07c0*/  FFMA R11, R24, R22.reuse, R11 ;  /* 0x00000016180b7223 */ /* 0x081fe2000000000b */
[----:B------:R-:W-:-:S02]  /*07d0*/  FFMA R19, R28, R22, R19 ;  /* 0x000000161c137223 */ /* 0x000fc40000000013 */
[----:B------:R-:W0:Y:S01]  /*07e0*/  LDS R24, [R4.X4+0x110] ;  /* 0x0001100004187984 */ /* 0x000e220000004800 */
[-C--:B------:R-:W-:Y:S01]  /*07f0*/  FFMA R12, R12, R22.reuse, R54 ;  /* 0x000000160c0c7223 */ /* 0x080fe20000000036 */
[----:B------:R-:W-:Y:S01]  /*0800*/  FFMA R22, R32, R22, R55 ;  /* 0x0000001620167223 */ /* 0x000fe20000000037 */
[C---:B-1----:R-:W-:Y:S01]  /*0810*/  FFMA R47, R23.reuse, R13, R47 ;  /* 0x0000000d172f7223 */ /* 0x042fe2000000002f */
[C---:B------:R-:W-:Y:S01]  /*0820*/  FFMA R41, R23.reuse, R25, R41 ;  /* 0x0000001917297223 */ /* 0x040fe20000000029 */
[C---:B------:R-:W-:Y:S01]  /*0830*/  FFMA R18, R23.reuse, R29, R18 ;  /* 0x0000001d17127223 */ /* 0x040fe20000000012 */
[----:B------:R-:W-:Y:S01]  /*0840*/  FFMA R48, R23, R33, R48 ;  /* 0x0000002117307223 */ /* 0x000fe20000000030 */
[----:B------:R-:W1:Y:S04]  /*0850*/  LDS R28, [R4.X4+0x1c8] ;  /* 0x0001c800041c7984 */ /* 0x000e680000004800 */
[----:B------:R-:W5:Y:S01]  /*0860*/  LDS R23, [R4.X4+0x1c0] ;  /* 0x0001c00004177984 */ /* 0x000f620000004800 */
[C---:B--2---:R-:W-:Y:S01]  /*0870*/  FFMA R45, R52.reuse, R13, R45 ;  /* 0x0000000d342d7223 */ /* 0x044fe2000000002d */
[C---:B------:R-:W-:Y:S01]  /*0880*/  FFMA R39, R52.reuse, R25, R39 ;  /* 0x0000001934277223 */ /* 0x040fe20000000027 */
[C---:B------:R-:W-:Y:S01]  /*0890*/  FFMA R16, R52.reuse, R29, R16 ;  /* 0x0000001d34107223 */ /* 0x040fe20000000010 */
[----:B------:R-:W-:Y:S01]  /*08a0*/  FFMA R50, R52, R33, R50 ;  /* 0x0000002134327223 */ /* 0x000fe20000000032 */
[----:B------:R-:W-:Y:S01]  /*08b0*/  FFMA R52, R58, R25, R37 ;  /* 0x000000193a347223 */ /* 0x000fe20000000025 */
[----:B------:R-:W2:Y:S01]  /*08c0*/  LDS R32, [R4.X4+0x1d0] ;  /* 0x0001d00004207984 */ /* 0x000ea20000004800 */
[C---:B---3--:R-:W-:Y:S01]  /*08d0*/  FFMA R46, R43.reuse, R13, R46 ;  /* 0x0000000d2b2e7223 */ /* 0x048fe2000000002e */
[C---:B------:R-:W-:Y:S01]  /*08e0*/  FFMA R40, R43.reuse, R25, R40 ;  /* 0x000000192b287223 */ /* 0x040fe20000000028 */
[C---:B------:R-:W-:Y:S01]  /*08f0*/  FFMA R17, R43.reuse, R29, R17 ;  /* 0x0000001d2b117223 */ /* 0x040fe20000000011 */
[----:B------:R-:W-:Y:S01]  /*0900*/  FFMA R49, R43, R33, R49 ;  /* 0x000000212b317223 */ /* 0x000fe20000000031 */
[----:B------:R-:W3:Y:S01]  /*0910*/  LDS R37, [R4.X4+0x1e0] ;  /* 0x0001e00004257984 */ /* 0x000ee20000004800 */
[C---:B----4-:R-:W-:Y:S01]  /*0920*/  FFMA R42, R53.reuse, R13, R42 ;  /* 0x0000000d352a7223 */ /* 0x050fe2000000002a */
[C---:B------:R-:W-:Y:S01]  /*0930*/  FFMA R36, R53.reuse, R25, R36 ;  /* 0x0000001935247223 */ /* 0x040fe20000000024 */
[C---:B------:R-:W-:Y:S01]  /*0940*/  FFMA R8, R53.reuse, R29, R8 ;  /* 0x0000001d35087223 */ /* 0x040fe20000000008 */
[----:B------:R-:W4:Y:S01]  /*0950*/  LDS R43, [R4.X4+0x1d8] ;  /* 0x0001d800042b7984 */ /* 0x000f220000004800 */
[----:B------:R-:W-:-:S03]  /*0960*/  FFMA R20, R53, R33, R20 ;  /* 0x0000002135147223 */ /* 0x000fc60000000014 */
[----:B------:R-:W4:Y:S04]  /*0970*/  LDS R54, [R4.X4+0x1e8] ;  /* 0x0001e80004367984 */ /* 0x000f280000004800 */
[----:B------:R-:W4:Y:S04]  /*0980*/  LDS R53, [R4.X4+0x1f0] ;  /* 0x0001f00004357984 */ /* 0x000f280000004800 */
[----:B------:R-:W-:Y:S01]  /*0990*/  LDS R58, [R4.X4+0x380] ;  /* 0x00038000043a7984 */ /* 0x000fe20000004800 */
[C---:B0-----:R-:W-:Y:S01]  /*09a0*/  FFMA R11, R24.reuse, R25, R11 ;  /* 0x00000019180b7223 */ /* 0x041fe2000000000b */
[C---:B------:R-:W-:Y:S01]  /*09b0*/  FFMA R19, R24.reuse, R29, R19 ;  /* 0x0000001d18137223 */ /* 0x040fe20000000013 */
[C---:B------:R-:W-:Y:S01]  /*09c0*/  FFMA R12, R24.reuse, R13, R12 ;  /* 0x0000000d180c7223 */ /* 0x040fe2000000000c */
[----:B------:R-:W0:Y:S01]  /*09d0*/  LDS R25, [R4.X4+0x2a8] ;  /* 0x0002a80004197984 */ /* 0x000e220000004800 */
[----:B------:R-:W-:-:S03]  /*09e0*/  FFMA R22, R24, R33, R22 ;  /* 0x0000002118167223 */ /* 0x000fc60000000016 */
[----:B------:R-:W0:Y:S01]  /*09f0*/  LDS R29, [R4.X4+0x2b0] ;  /* 0x0002b000041d7984 */ /* 0x000e220000004800 */
[C---:B-1----:R-:W-:Y:S01]  /*0a00*/  FFMA R46, R28.reuse, R14, R46 ;  /* 0x0000000e1c2e7223 */ /* 0x042fe2000000002e */
[C---:B------:R-:W-:Y:S01]  /*0a10*/  FFMA R40, R28.reuse, R26, R40 ;  /* 0x0000001a1c287223 */ /* 0x040fe20000000028 */
[C---:B------:R-:W-:Y:S01]  /*0a20*/  FFMA R17, R28.reuse, R30, R17 ;  /* 0x0000001e1c117223 */ /* 0x040fe20000000011 */
[C---:B-----5:R-:W-:Y:S01]  /*0a30*/  FFMA R47, R23.reuse, R14, R47 ;  /* 0x0000000e172f7223 */ /* 0x060fe2000000002f */
[C---:B------:R-:W-:Y:S01]  /*0a40*/  FFMA R41, R23.reuse, R26, R41 ;  /* 0x0000001a17297223 */ /* 0x040fe20000000029 */
[C---:B------:R-:W-:Y:S01]  /*0a50*/  FFMA R18, R23.reuse, R30, R18 ;  /* 0x0000001e17127223 */ /* 0x040fe20000000012 */
[-C--:B------:R-:W-:Y:S01]  /*0a60*/  FFMA R48, R23, R34.reuse, R48 ;  /* 0x0000002217307223 */ /* 0x080fe20000000030 */
[----:B------:R-:W-:Y:S01]  /*0a70*/  FFMA R49, R28, R34, R49 ;  /* 0x000000221c317223 */ /* 0x000fe20000000031 */
[----:B------:R-:W1:Y:S01]  /*0a80*/  LDS R13, [R4.X4+0x2a0] ;  /* 0x0002a000040d7984 */ /* 0x000e620000004800 */
[C---:B--2---:R-:W-:Y:S01]  /*0a90*/  FFMA R45, R32.reuse, R14, R45 ;  /* 0x0000000e202d7223 */ /* 0x044fe2000000002d */
[C---:B------:R-:W-:Y:S01]  /*0aa0*/  FFMA R39, R32.reuse, R26, R39 ;  /* 0x0000001a20277223 */ /* 0x040fe20000000027 */
[C---:B------:R-:W-:Y:S01]  /*0ab0*/  FFMA R16, R32.reuse, R30, R16 ;  /* 0x0000001e20107223 */ /* 0x040fe20000000010 */
[----:B------:R-:W2:Y:S01]  /*0ac0*/  LDS R33, [R4.X4+0x2b8] ;  /* 0x0002b80004217984 */ /* 0x000ea20000004800 */
[----:B------:R-:W-:Y:S01]  /*0ad0*/  FFMA R50, R32, R34, R50 ;  /* 0x0000002220327223 */ /* 0x000fe20000000032 */
[----:B---3--:R-:W-:-:S02]  /*0ae0*/  FFMA R52, R37, R26, R52 ;  /* 0x0000001a25347223 */ /* 0x008fc40000000034 */
[----:B------:R-:W3:Y:S01]  /*0af0*/  LDS R23, [R4.X4+0x2c0] ;  /* 0x0002c00004177984 */ /* 0x000ee20000004800 */
[C---:B------:R-:W-:Y:S01]  /*0b00*/  FFMA R9, R37.reuse, R30, R9 ;  /* 0x0000001e25097223 */ /* 0x040fe20000000009 */
[----:B------:R-:W-:Y:S01]  /*0b10*/  FFMA R21, R37, R34, R21 ;  /* 0x0000002225157223 */ /* 0x000fe20000000015 */
[C---:B----4-:R-:W-:Y:S01]  /*0b20*/  FFMA R38, R43.reuse, R26, R38 ;  /* 0x0000001a2b267223 */ /* 0x050fe20000000026 */
[----:B------:R-:W4:Y:S01]  /*0b30*/  LDS R28, [R4.X4+0x2c8] ;  /* 0x0002c800041c7984 */ /* 0x000f220000004800 */
[C---:B------:R-:W-:Y:S01]  /*0b40*/  FFMA R44, R43.reuse, R14, R44 ;  /* 0x0000000e2b2c7223 */ /* 0x040fe2000000002c */
[C---:B------:R-:W-:Y:S01]  /*0b50*/  FFMA R10, R43.reuse, R30, R10 ;  /* 0x0000001e2b0a7223 */ /* 0x040fe2000000000a */
[C---:B------:R-:W-:Y:S01]  /*0b60*/  FFMA R36, R54.reuse, R26, R36 ;  /* 0x0000001a36247223 */ /* 0x040fe20000000024 */
[----:B------:R-:W5:Y:S01]  /*0b70*/  LDS R24, [R4.X4+0x2d0] ;  /* 0x0002d00004187984 */ /* 0x000f620000004800 */
[----:B------:R-:W-:Y:S01]  /*0b80*/  FFMA R51, R43, R34, R51 ;  /* 0x000000222b337223 */ /* 0x000fe20000000033 */
[C---:B------:R-:W-:Y:S01]  /*0b90*/  FFMA R42, R54.reuse, R14, R42 ;  /* 0x0000000e362a7223 */ /* 0x040fe2000000002a */
[C---:B------:R-:W-:Y:S01]  /*0ba0*/  FFMA R8, R54.reuse, R30, R8 ;  /* 0x0000001e36087223 */ /* 0x040fe20000000008 */
[----:B------:R-:W-:Y:S01]  /*0bb0*/  FFMA R20, R54, R34, R20 ;  /* 0x0000002236147223 */ /* 0x000fe20000000014 */
[C---:B------:R-:W-:Y:S01]  /*0bc0*/  FFMA R12, R53.reuse, R14, R12 ;  /* 0x0000000e350c7223 */ /* 0x040fe2000000000c */
[----:B------:R-:W-:Y:S01]  /*0bd0*/  FFMA R26, R53, R26, R11 ;  /* 0x0000001a351a7223 */ /* 0x000fe2000000000b */
[----:B------:R-:W-:Y:S01]  /*0be0*/  FFMA R56, R37, R14, R56 ;  /* 0x0000000e25387223 */ /* 0x000fe20000000038 */
[C---:B------:R-:W-:Y:S01]  /*0bf0*/  FFMA R30, R53.reuse, R30, R19 ;  /* 0x0000001e351e7223 */ /* 0x040fe20000000013 */
[----:B------:R-:W-:Y:S01]  /*0c00*/  FFMA R34, R53, R34, R22 ;  /* 0x0000002235227223 */ /* 0x000fe20000000016 */
[----:B------:R-:W-:Y:S01]  /*0c10*/  LDS R55, [R4.X4+0x390] ;  /* 0x0003900004377984 */ /* 0x000fe20000004800 */
[C---:B0-----:R-:W-:Y:S01]  /*0c20*/  FFMA R46, R25.reuse, R15, R46 ;  /* 0x0000000f192e7223 */ /* 0x041fe2000000002e */
[C---:B------:R-:W-:Y:S01]  /*0c30*/  FFMA R40, R25.reuse, R27, R40 ;  /* 0x0000001b19287223 */ /* 0x040fe20000000028 */
[C---:B------:R-:W-:Y:S01]  /*0c40*/  FFMA R37, R25.reuse, R31, R17 ;  /* 0x0000001f19257223 */ /* 0x040fe20000000011 */
[----:B------:R-:W-:Y:S01]  /*0c50*/  FFMA R49, R25, R35, R49 ;  /* 0x0000002319317223 */ /* 0x000fe20000000031 */
[C---:B------:R-:W-:Y:S01]  /*0c60*/  FFMA R45, R29.reuse, R15, R45 ;  /* 0x0000000f1d2d7223 */ /* 0x040fe2000000002d */
[C---:B------:R-:W-:Y:S01]  /*0c70*/  FFMA R39, R29.reuse, R27, R39 ;  /* 0x0000001b1d277223 */ /* 0x040fe20000000027 */
[C---:B------:R-:W-:Y:S01]  /*0c80*/  FFMA R25, R29.reuse, R31, R16 ;  /* 0x0000001f1d197223 */ /* 0x040fe20000000010 */
[----:B------:R-:W-:Y:S01]  /*0c90*/  FFMA R50, R29, R35, R50 ;  /* 0x000000231d327223 */ /* 0x000fe20000000032 */
[C---:B-1----:R-:W-:Y:S01]  /*0ca0*/  FFMA R41, R13.reuse, R27, R41 ;  /* 0x0000001b0d297223 */ /* 0x042fe20000000029 */
[C---:B------:R-:W-:Y:S01]  /*0cb0*/  FFMA R47, R13.reuse, R15, R47 ;  /* 0x0000000f0d2f7223 */ /* 0x040fe2000000002f */
[C---:B------:R-:W-:Y:S01]  /*0cc0*/  FFMA R32, R13.reuse, R31, R18 ;  /* 0x0000001f0d207223 */ /* 0x040fe20000000012 */
[----:B------:R-:W-:Y:S01]  /*0cd0*/  FFMA R48, R13, R35, R48 ;  /* 0x000000230d307223 */ /* 0x000fe20000000030 */
[C---:B--2---:R-:W-:Y:S01]  /*0ce0*/  FFMA R44, R33.reuse, R15, R44 ;  /* 0x0000000f212c7223 */ /* 0x044fe2000000002c */
[C---:B------:R-:W-:Y:S01]  /*0cf0*/  FFMA R38, R33.reuse, R27, R38 ;  /* 0x0000001b21267223 */ /* 0x040fe20000000026 */
[C---:B------:R-:W-:Y:S01]  /*0d00*/  FFMA R29, R33.reuse, R31, R10 ;  /* 0x0000001f211d7223 */ /* 0x040fe2000000000a */
[----:B------:R-:W-:Y:S01]  /*0d10*/  FFMA R51, R33, R35, R51 ;  /* 0x0000002321337223 */ /* 0x000fe20000000033 */
[C---:B---3--:R-:W-:Y:S01]  /*0d20*/  FFMA R52, R23.reuse, R27, R52 ;  /* 0x0000001b17347223 */ /* 0x048fe20000000034 */
[C---:B------:R-:W-:Y:S01]  /*0d30*/  FFMA R56, R23.reuse, R15, R56 ;  /* 0x0000000f17387223 */ /* 0x040fe20000000038 */
[C---:B------:R-:W-:Y:S01]  /*0d40*/  FFMA R33, R23.reuse, R31, R9 ;  /* 0x0000001f17217223 */ /* 0x040fe20000000009 */
[----:B------:R-:W-:Y:S01]  /*0d50*/  FFMA R43, R23, R35, R21 ;  /* 0x00000023172b7223 */ /* 0x000fe20000000015 */
[C---:B----4-:R-:W-:Y:S01]  /*0d60*/  FFMA R42, R28.reuse, R15, R42 ;  /* 0x0000000f1c2a7223 */ /* 0x050fe2000000002a */
[C---:B------:R-:W-:Y:S01]  /*0d70*/  FFMA R36, R28.reuse, R27, R36 ;  /* 0x0000001b1c247223 */ /* 0x040fe20000000024 */
[C---:B------:R-:W-:Y:S01]  /*0d80*/  FFMA R53, R28.reuse, R31, R8 ;  /* 0x0000001f1c357223 */ /* 0x040fe20000000008 */
[----:B------:R-:W-:Y:S01]  /*0d90*/  FFMA R28, R28, R35, R20 ;  /* 0x000000231c1c7223 */ /* 0x000fe20000000014 */
[C---:B-----5:R-:W-:Y:S01]  /*0da0*/  FFMA R54, R24.reuse, R15, R12 ;  /* 0x0000000f18367223 */ /* 0x060fe2000000000c */
[C---:B------:R-:W-:Y:S01]  /*0db0*/  FFMA R27, R24.reuse, R27, R26 ;  /* 0x0000001b181b7223 */ /* 0x040fe2000000001a */
[C---:B------:R-:W-:Y:S01]  /*0dc0*/  FFMA R30, R24.reuse, R31, R30 ;  /* 0x0000001f181e7223 */ /* 0x040fe2000000001e */
[----:B------:R-:W-:Y:S01]  /*0dd0*/  FFMA R34, R24, R35, R34 ;  /* 0x0000002318227223 */ /* 0x000fe20000000022 */
[----:B------:R-:W0:Y:S04]  /*0de0*/  LDS.128 R8, [R3+0xe10] ;  /* 0x000e100003087984 */ /* 0x000e280000000c00 */
[----:B------:R-:W1:Y:S04]  /*0df0*/  LDS.128 R12, [R3+0x1210] ;  /* 0x00121000030c7984 */ /* 0x000e680000000c00 */
[----:B------:R-:W2:Y:S04]  /*0e00*/  LDS.128 R16, [R3+0x1610] ;  /* 0x0016100003107984 */ /* 0x000ea80000000c00 */
[----:B------:R-:W3:Y:S04]  /*0e10*/  LDS.128 R20, [R3+0x1a10] ;  /* 0x001a100003147984 */ /* 0x000ee80000000c00 */
[----:B------:R-:W4:Y:S04]  /*0e20*/  LDS R26, [R4.X4+0x398] ;  /* 0x00039800041a7984 */ /* 0x000f280000004800 */
[----:B------:R-:W5:Y:S04]  /*0e30*/  LDS R31, [R4.X4+0x3a0] ;  /* 0x0003a000041f7984 */ /* 0x000f680000004800 */
[----:B------:R-:W5:Y:S04]  /*0e40*/  LDS R24, [R4.X4+0x3a8] ;  /* 0x0003a80004187984 */ /* 0x000f680000004800 */
[----:B------:R-:W5:Y:S01]  /*0e50*/  LDS R35, [R4.X4+0x3b0] ;  /* 0x0003b00004237984 */ /* 0x000f620000004800 */
[C---:B0-----:R-:W-:Y:S01]  /*0e60*/  FFMA R47, R8.reuse, R58, R47 ;  /* 0x0000003a082f7223 */ /* 0x041fe2000000002f */
[C---:B------:R-:W-:Y:S01]  /*0e70*/  FFMA R46, R8.reuse, R57, R46 ;  /* 0x00000039082e7223 */ /* 0x040fe2000000002e */
[----:B------:R-:W-:Y:S01]  /*0e80*/  FFMA R45, R8, R55, R45 ;  /* 0x00000037082d7223 */ /* 0x000fe2000000002d */
[----:B-1----:R-:W-:Y:S01]  /*0e90*/  FFMA R41, R58, R12, R41 ;  /* 0x0000000c3a297223 */ /* 0x002fe20000000029 */
[C---:B------:R-:W-:Y:S01]  /*0ea0*/  FFMA R40, R12.reuse, R57, R40 ;  /* 0x000000390c287223 */ /* 0x040fe20000000028 */
[----:B------:R-:W-:Y:S01]  /*0eb0*/  FFMA R39, R12, R55, R39 ;  /* 0x000000370c277223 */ /* 0x000fe20000000027 */
[----:B--2---:R-:W-:Y:S01]  /*0ec0*/  FFMA R32, R58, R16, R32 ;  /* 0x000000103a207223 */ /* 0x004fe20000000020 */
[C---:B------:R-:W-:Y:S01]  /*0ed0*/  FFMA R37, R16.reuse, R57, R37 ;  /* 0x0000003910257223 */ /* 0x040fe20000000025 */
[----:B------:R-:W-:Y:S01]  /*0ee0*/  FFMA R25, R16, R55, R25 ;  /* 0x0000003710197223 */ /* 0x000fe20000000019 */
[----:B---3--:R-:W-:Y:S01]  /*0ef0*/  FFMA R48, R58, R20, R48 ;  /* 0x000000143a307223 */ /* 0x008fe20000000030 */
[C---:B------:R-:W-:Y:S01]  /*0f00*/  FFMA R49, R20.reuse, R57, R49 ;  /* 0x0000003914317223 */ /* 0x040fe20000000031 */
[----:B------:R-:W-:Y:S01]  /*0f10*/  FFMA R50, R20, R55, R50 ;  /* 0x0000003714327223 */ /* 0x000fe20000000032 */
[----:B------:R-:W0:Y:S01]  /*0f20*/  LDS R57, [R4.X4+0x470] ;  /* 0x0004700004397984 */ /* 0x000e220000004800 */
[-C--:B----4-:R-:W-:Y:S01]  /*0f30*/  FFMA R44, R8, R26.reuse, R44 ;  /* 0x0000001a082c7223 */ /* 0x090fe2000000002c */
[-C--:B------:R-:W-:Y:S01]  /*0f40*/  FFMA R38, R12, R26.reuse, R38 ;  /* 0x0000001a0c267223 */ /* 0x080fe20000000026 */
[-C--:B------:R-:W-:Y:S01]  /*0f50*/  FFMA R29, R16, R26.reuse, R29 ;  /* 0x0000001a101d7223 */ /* 0x080fe2000000001d */
[----:B------:R-:W-:Y:S01]  /*0f60*/  FFMA R51, R20, R26, R51 ;  /* 0x0000001a14337223 */ /* 0x000fe20000000033 */
[-C--:B-----5:R-:W-:Y:S01]  /*0f70*/  FFMA R56, R8, R31.reuse, R56 ;  /* 0x0000001f08387223 */ /* 0x0a0fe20000000038 */
[-C--:B------:R-:W-:Y:S01]  /*0f80*/  FFMA R52, R12, R31.reuse, R52 ;  /* 0x0000001f0c347223 */ /* 0x080fe20000000034 */
[-C--:B------:R-:W-:Y:S01]  /*0f90*/  FFMA R33, R16, R31.reuse, R33 ;  /* 0x0000001f10217223 */ /* 0x080fe20000000021 */
[----:B------:R-:W-:Y:S01]  /*0fa0*/  FFMA R43, R20, R31, R43 ;  /* 0x0000001f142b7223 */ /* 0x000fe2000000002b */
[-C--:B------:R-:W-:Y:S01]  /*0fb0*/  FFMA R42, R8, R24.reuse, R42 ;  /* 0x00000018082a7223 */ /* 0x080fe2000000002a */
[-C--:B------:R-:W-:Y:S01]  /*0fc0*/  FFMA R36, R12, R24.reuse, R36 ;  /* 0x000000180c247223 */ /* 0x080fe20000000024 */
[-C--:B------:R-:W-:Y:S01]  /*0fd0*/  FFMA R53, R16, R24.reuse, R53 ;  /* 0x0000001810357223 */ /* 0x080fe20000000035 */
[----:B------:R-:W-:Y:S01]  /*0fe0*/  FFMA R28, R20, R24, R28 ;  /* 0x00000018141c7223 */ /* 0x000fe2000000001c */
[----:B------:R-:W1:Y:S01]  /*0ff0*/  LDS R26, [R4.X4+0x460] ;  /* 0x00046000041a7984 */ /* 0x000e620000004800 */
[-C--:B------:R-:W-:Y:S01]  /*1000*/  FFMA R54, R8, R35.reuse, R54 ;  /* 0x0000002308367223 */ /* 0x080fe20000000036 */
[-C--:B------:R-:W-:Y:S01]  /*1010*/  FFMA R27, R12, R35.reuse, R27 ;  /* 0x000000230c1b7223 */ /* 0x080fe2000000001b */
[-C--:B------:R-:W-:Y:S01]  /*1020*/  FFMA R30, R16, R35.reuse, R30 ;  /* 0x00000023101e7223 */ /* 0x080fe2000000001e */
[----:B------:R-:W2:Y:S01]  /*1030*/  LDS R31, [R4.X4+0x478] ;  /* 0x00047800041f7984 */ /* 0x000ea20000004800 */
[----:B------:R-:W-:-:S03]  /*1040*/  FFMA R34, R20, R35, R34 ;  /* 0x0000002314227223 */ /* 0x000fc60000000022 */
[----:B------:R-:W3:Y:S04]  /*1050*/  LDS R24, [R4.X4+0x480] ;  /* 0x0004800004187984 */ /* 0x000ee80000004800 */
[----:B------:R-:W4:Y:S04]  /*1060*/  LDS R55, [R4.X4+0x468] ;  /* 0x0004680004377984 */ /* 0x000f280000004800 */
[----:B------:R-:W5:Y:S04]  /*1070*/  LDS R58, [R4.X4+0x488] ;  /* 0x00048800043a7984 */ /* 0x000f680000004800 */
[----:B------:R-:W5:Y:S04]  /*1080*/  LDS R8, [R4.X4+0x490] ;  /* 0x0004900004087984 */ /* 0x000f680000004800 */
[----:B------:R-:W5:Y:S01]  /*1090*/  LDS R12, [R4.X4+0x540] ;  /* 0x00054000040c7984 */ /* 0x000f620000004800 */
[----:B0-----:R-:W-:-:S03]  /*10a0*/  FFMA R45, R57, R9, R45 ;  /* 0x00000009392d7223 */ /* 0x001fc6000000002d */
[----:B------:R-:W0:Y:S01]  /*10b0*/  LDS R16, [R4.X4+0x548] ;  /* 0x0005480004107984 */ /* 0x000e220000004800 */
[C---:B------:R-:W-:Y:S01]  /*10c0*/  FFMA R39, R57.reuse, R13, R39 ;  /* 0x0000000d39277223 */ /* 0x040fe20000000027 */
[C---:B------:R-:W-:Y:S01]  /*10d0*/  FFMA R25, R57.reuse, R17, R25 ;  /* 0x0000001139197223 */ /* 0x040fe20000000019 */
[----:B------:R-:W-:Y:S01]  /*10e0*/  FFMA R50, R57, R21, R50 ;  /* 0x0000001539327223 */ /* 0x000fe20000000032 */
[----:B------:R-:W0:Y:S04]  /*10f0*/  LDS R20, [R4.X4+0x550] ;  /* 0x0005500004147984 */ /* 0x000e280000004800 */
[----:B------:R-:W0:Y:S01]  /*1100*/  LDS R35, [R4.X4+0x570] ;  /* 0x0005700004237984 */ /* 0x000e220000004800 */
        /* <DEDUP_REMOVED lines=12> */
[----:B------:R-:W1:Y:S01]  /*11d0*/  LDS R26, [R4.X4+0x558] ;  /* 0x00055800041a7984 */ /* 0x000e620000004800 */
[C---:B----4-:R-:W-:Y:S01]  /*11e0*/  FFMA R46, R55.reuse, R9, R46 ;  /* 0x00000009372e7223 */ /* 0x050fe2000000002e */
[C---:B------:R-:W-:Y:S01]  /*11f0*/  FFMA R40, R55.reuse, R13, R40 ;  /* 0x0000000d37287223 */ /* 0x040fe20000000028 */
[C---:B------:R-:W-:Y:S01]  /*1200*/  FFMA R37, R55.reuse, R17, R37 ;  /* 0x0000001137257223 */ /* 0x040fe20000000025 */
[----:B------:R-:W2:Y:S01]  /*1210*/  LDS R31, [R4.X4+0x560] ;  /* 0x00056000041f7984 */ /* 0x000ea20000004800 */
[C---:B-----5:R-:W-:Y:S01]  /*1220*/  FFMA R42, R58.reuse, R9, R42 ;  /* 0x000000093a2a7223 */ /* 0x060fe2000000002a */
[----:B------:R-:W-:Y:S01]  /*1230*/  FFMA R49, R55, R21, R49 ;  /* 0x0000001537317223 */ /* 0x000fe20000000031 */
[----:B------:R-:W-:Y:S01]  /*1240*/  FFMA R36, R58, R13, R36 ;  /* 0x0000000d3a247223 */ /* 0x000fe20000000024 */
[----:B------:R-:W3:Y:S01]  /*1250*/  LDS R24, [R4.X4+0x568] ;  /* 0x0005680004187984 */ /* 0x000ee20000004800 */
[C---:B------:R-:W-:Y:S01]  /*1260*/  FFMA R54, R8.reuse, R9, R54 ;  /* 0x0000000908367223 */ /* 0x040fe20000000036 */
[C---:B------:R-:W-:Y:S01]  /*1270*/  FFMA R27, R8.reuse, R13, R27 ;  /* 0x0000000d081b7223 */ /* 0x040fe2000000001b */
[C---:B------:R-:W-:Y:S01]  /*1280*/  FFMA R30, R8.reuse, R17, R30 ;  /* 0x00000011081e7223 */ /* 0x040fe2000000001e */
[----:B------:R-:W4:Y:S01]  /*1290*/  LDS R9, [R4.X4+0x620] ;  /* 0x0006200004097984 */ /* 0x000f220000004800 */
[----:B------:R-:W-:Y:S01]  /*12a0*/  FFMA R34, R8, R21, R34 ;  /* 0x0000001508227223 */ /* 0x000fe20000000022 */
[----:B------:R-:W-:Y:S01]  /*12b0*/  FFMA R53, R58, R17, R53 ;  /* 0x000000113a357223 */ /* 0x000fe20000000035 */
[C---:B------:R-:W-:Y:S01]  /*12c0*/  FFMA R47, R12.reuse, R10, R47 ;  /* 0x0000000a0c2f7223 */ /* 0x040fe2000000002f */
[----:B------:R-:W5:Y:S01]  /*12d0*/  LDS R13, [R4.X4+0x628] ;  /* 0x00062800040d7984 */ /* 0x000f620000004800 */
[C---:B------:R-:W-:Y:S01]  /*12e0*/  FFMA R41, R12.reuse, R14, R41 ;  /* 0x0000000e0c297223 */ /* 0x040fe20000000029 */
[C---:B------:R-:W-:Y:S01]  /*12f0*/  FFMA R32, R12.reuse, R18, R32 ;  /* 0x000000120c207223 */ /* 0x040fe20000000020 */
[----:B------:R-:W-:Y:S01]  /*1300*/  FFMA R48, R12, R22, R48 ;  /* 0x000000160c307223 */ /* 0x000fe20000000030 */
[----:B------:R-:W5:Y:S01]  /*1310*/  LDS R8, [R4.X4+0x630] ;  /* 0x0006300004087984 */ /* 0x000f620000004800 */
[C---:B0-----:R-:W-:Y:S01]  /*1320*/  FFMA R46, R16.reuse, R10, R46 ;  /* 0x0000000a102e7223 */ /* 0x041fe2000000002e */
[C---:B------:R-:W-:Y:S01]  /*1330*/  FFMA R40, R16.reuse, R14, R40 ;  /* 0x0000000e10287223 */ /* 0x040fe20000000028 */
[C---:B------:R-:W-:Y:S01]  /*1340*/  FFMA R37, R16.reuse, R18, R37 ;  /* 0x0000001210257223 */ /* 0x040fe20000000025 */
[----:B------:R-:W0:Y:S01]  /*1350*/  LDS R17, [R4.X4+0x638] ;  /* 0x0006380004117984 */ /* 0x000e220000004800 */
[----:B------:R-:W-:Y:S01]  /*1360*/  FFMA R49, R16, R22, R49 ;  /* 0x0000001610317223 */ /* 0x000fe20000000031 */
[-C--:B------:R-:W-:Y:S01]  /*1370*/  FFMA R45, R20, R10.reuse, R45 ;  /* 0x0000000a142d7223 */ /* 0x080fe2000000002d */
[----:B------:R-:W-:Y:S01]  /*1380*/  FFMA R54, R35, R10, R54 ;  /* 0x0000000a23367223 */ /* 0x000fe20000000036 */
[----:B------:R-:W0:Y:S01]  /*1390*/  LDS R12, [R4.X4+0x640] ;  /* 0x00064000040c7984 */ /* 0x000e220000004800 */
[----:B------:R-:W-:Y:S01]  /*13a0*/  FFMA R28, R58, R21, R28 ;  /* 0x000000153a1c7223 */ /* 0x000fe2000000001c */
[C---:B------:R-:W-:Y:S01]  /*13b0*/  FFMA R39, R20.reuse, R14, R39 ;  /* 0x0000000e14277223 */ /* 0x040fe20000000027 */
[C---:B------:R-:W-:Y:S01]  /*13c0*/  FFMA R25, R20.reuse, R18, R25 ;  /* 0x0000001214197223 */ /* 0x040fe20000000019 */
[----:B------:R-:W0:Y:S01]  /*13d0*/  LDS R16, [R4.X4+0x648] ;  /* 0x0006480004107984 */ /* 0x000e220000004800 */
[----:B------:R-:W-:-:S03]  /*13e0*/  FFMA R50, R20, R22, R50 ;  /* 0x0000001614327223 */ /* 0x000fc60000000032 */
[----:B------:R-:W-:Y:S01]  /*13f0*/  LDS R57, [R4.X4+0x708] ;  /* 0x0007080004397984 */ /* 0x000fe20000004800 */
        /* <DEDUP_REMOVED lines=10> */
[----:B------:R-:W1:Y:S01]  /*14a0*/  LDS R10, [R4.X4+0x650] ;  /* 0x00065000040a7984 */ /* 0x000e620000004800 */
[C---:B------:R-:W-:Y:S01]  /*14b0*/  FFMA R53, R24.reuse, R18, R53 ;  /* 0x0000001218357223 */ /* 0x040fe20000000035 */
[C---:B----4-:R-:W-:Y:S01]  /*14c0*/  FFMA R47, R9.reuse, R11, R47 ;  /* 0x0000000b092f7223 */ /* 0x050fe2000000002f */
[C---:B------:R-:W-:Y:S01]  /*14d0*/  FFMA R41, R9.reuse, R15, R41 ;  /* 0x0000000f09297223 */ /* 0x040fe20000000029 */
[C---:B------:R-:W-:Y:S01]  /*14e0*/  FFMA R20, R9.reuse, R19, R32 ;  /* 0x0000001309147223 */ /* 0x040fe20000000020 */
[----:B------:R-:W-:Y:S01]  /*14f0*/  FFMA R48, R9, R23, R48 ;  /* 0x0000001709307223 */ /* 0x000fe20000000030 */
[----:B------:R-:W-:Y:S01]  /*1500*/  FFMA R28, R24, R22, R28 ;  /* 0x00000016181c7223 */ /* 0x000fe2000000001c */
[C---:B-----5:R-:W-:Y:S01]  /*1510*/  FFMA R46, R13.reuse, R11, R46 ;  /* 0x0000000b0d2e7223 */ /* 0x060fe2000000002e */
[C---:B------:R-:W-:Y:S01]  /*1520*/  FFMA R40, R13.reuse, R15, R40 ;  /* 0x0000000f0d287223 */ /* 0x040fe20000000028 */
[C---:B------:R-:W-:Y:S01]  /*1530*/  FFMA R9, R13.reuse, R19, R37 ;  /* 0x000000130d097223 */ /* 0x040fe20000000025 */
[----:B------:R-:W-:Y:S01]  /*1540*/  FFMA R49, R13, R23, R49 ;  /* 0x000000170d317223 */ /* 0x000fe20000000031 */
[C---:B------:R-:W-:Y:S01]  /*1550*/  FFMA R45, R8.reuse, R11, R45 ;  /* 0x0000000b082d7223 */ /* 0x040fe2000000002d */
[C---:B------:R-:W-:Y:S01]  /*1560*/  FFMA R13, R8.reuse, R15, R39 ;  /* 0x0000000f080d7223 */ /* 0x040fe20000000027 */
[C---:B------:R-:W-:Y:S01]  /*1570*/  FFMA R21, R8.reuse, R19, R25 ;  /* 0x0000001308157223 */ /* 0x040fe20000000019 */
[----:B------:R-:W-:Y:S01]  /*1580*/  FFMA R50, R8, R23, R50 ;  /* 0x0000001708327223 */ /* 0x000fe20000000032 */
        /* <DEDUP_REMOVED lines=8> */
[C---:B------:R-:W-:Y:S01]  /*1610*/  FFMA R18, R35.reuse, R18, R30 ;  /* 0x0000001223127223 */ /* 0x040fe2000000001e */
[C---:B------:R-:W-:Y:S01]  /*1620*/  FFMA R42, R16.reuse, R11, R42 ;  /* 0x0000000b102a7223 */ /* 0x040fe2000000002a */
[C---:B------:R-:W-:Y:S01]  /*1630*/  FFMA R12, R16.reuse, R15, R36 ;  /* 0x0000000f100c7223 */ /* 0x040fe20000000024 */
[C---:B------:R-:W-:Y:S01]  /*1640*/  FFMA R53, R16.reuse, R19, R53 ;  /* 0x0000001310357223 */ /* 0x040fe20000000035 */
[C---:B------:R-:W-:Y:S01]  /*1650*/  FFMA R14, R35.reuse, R14, R27 ;  /* 0x0000000e230e7223 */ /* 0x040fe2000000001b */
[----:B------:R-:W-:Y:S01]  /*1660*/  FFMA R22, R35, R22, R34 ;  /* 0x0000001623167223 */ /* 0x000fe20000000022 */
[----:B------:R-:W-:Y:S01]  /*1670*/  FFMA R16, R16, R23, R28 ;  /* 0x0000001710107223 */ /* 0x000fe2000000001c */
[----:B------:R-:W0:Y:S04]  /*1680*/  LDS.128 R24, [R3+0xe20] ;  /* 0x000e200003187984 */ /* 0x000e280000000c00 */
[----:B------:R-:W2:Y:S04]  /*1690*/  LDS.128 R28, [R3+0x1220] ;  /* 0x00122000031c7984 */ /* 0x000ea80000000c00 */
[----:B------:R-:W3:Y:S01]  /*16a0*/  LDS.128 R32, [R3+0x1620] ;  /* 0x0016200003207984 */ /* 0x000ee20000000c00 */
[C---:B-1----:R-:W-:Y:S01]  /*16b0*/  FFMA R54, R10.reuse, R11, R54 ;  /* 0x0000000b0a367223 */ /* 0x042fe20000000036 */
[----:B------:R-:W-:-:S02]  /*16c0*/  FFMA R19, R10, R19, R18 ;  /* 0x000000130a137223 */ /* 0x000fc40000000012 */
[----:B------:R-:W1:Y:S01]  /*16d0*/  LDS.128 R36, [R3+0x1a20] ;  /* 0x001a200003247984 */ /* 0x000e620000000c00 */
[C---:B------:R-:W-:Y:S01]  /*16e0*/  FFMA R15, R10.reuse, R15, R14 ;  /* 0x0000000f0a0f7223 */ /* 0x040fe2000000000e */
[----:B------:R-:W-:Y:S02]  /*16f0*/  FFMA R22, R10, R23, R22 ;  /* 0x000000170a167223 */ /* 0x000fe40000000016 */
[----:B------:R-:W4:Y:S04]  /*1700*/  LDS R11, [R4.X4+0x710] ;  /* 0x00071000040b7984 */ /* 0x000f280000004800 */
[----:B------:R-:W5:Y:S04]  /*1710*/  LDS R18, [R4.X4+0x720] ;  /* 0x0007200004127984 */ /* 0x000f680000004800 */
[----:B------:R-:W5:Y:S04]  /*1720*/  LDS R14, [R4.X4+0x718] ;  /* 0x00071800040e7984 */ /* 0x000f680000004800 */
[----:B------:R-:W5:Y:S04]  /*1730*/  LDS R58, [R4.X4+0x700] ;  /* 0x00070000043a7984 */ /* 0x000f680000004800 */
[----:B------:R-:W5:Y:S04]  /*1740*/  LDS R10, [R4.X4+0x728] ;  /* 0x00072800040a7984 */ /* 0x000f680000004800 */
[----:B------:R-:W5:Y:S01]  /*1750*/  LDS R23, [R4.X4+0x730] ;  /* 0x0007300004177984 */ /* 0x000f620000004800 */
[-C--:B0-----:R-:W-:Y:S01]  /*1760*/  FFMA R46, R24, R57.reuse, R46 ;  /* 0x00000039182e7223 */ /* 0x081fe2000000002e */
[-C--:B--2---:R-:W-:Y:S01]  /*1770*/  FFMA R40, R28, R57.reuse, R40 ;  /* 0x000000391c287223 */ /* 0x084fe20000000028 */
[-C--:B---3--:R-:W-:Y:S01]  /*1780*/  FFMA R9, R32, R57.reuse, R9 ;  /* 0x0000003920097223 */ /* 0x088fe20000000009 */
[----:B-1----:R-:W-:Y:S01]  /*1790*/  FFMA R49, R36, R57, R49 ;  /* 0x0000003924317223 */ /* 0x002fe20000000031 */
[-C--:B----4-:R-:W-:Y:S01]  /*17a0*/  FFMA R45, R24, R11.reuse, R45 ;  /* 0x0000000b182d7223 */ /* 0x090fe2000000002d */
[-C--:B------:R-:W-:Y:S01]  /*17b0*/  FFMA R13, R28, R11.reuse, R13 ;  /* 0x0000000b1c0d7223 */ /* 0x080fe2000000000d */
[-C--:B------:R-:W-:Y:S01]  /*17c0*/  FFMA R21, R32, R11.reuse, R21 ;  /* 0x0000000b20157223 */ /* 0x080fe20000000015 */
[----:B------:R-:W-:Y:S01]  /*17d0*/  FFMA R50, R36, R11, R50 ;  /* 0x0000000b24327223 */ /* 0x000fe20000000032 */
[-C--:B-----5:R-:W-:Y:S01]  /*17e0*/  FFMA R56, R24, R18.reuse, R56 ;  /* 0x0000001218387223 */ /* 0x0a0fe20000000038 */
[----:B------:R-:W0:Y:S01]  /*17f0*/  LDS R11, [R4.X4+0x7e0] ;  /* 0x0007e000040b7984 */ /* 0x000e220000004800 */
[-C--:B------:R-:W-:Y:S01]  /*1800*/  FFMA R52, R28, R18.reuse, R52 ;  /* 0x000000121c347223 */ /* 0x080fe20000000034 */
[-C--:B------:R-:W-:Y:S01]  /*1810*/  FFMA R17, R32, R18.reuse, R17 ;  /* 0x0000001220117223 */ /* 0x080fe20000000011 */
[----:B------:R-:W-:Y:S01]  /*1820*/  FFMA R57, R36, R18, R43 ;  /* 0x0000001224397223 */ /* 0x000fe2000000002b */
[-C--:B------:R-:W-:Y:S01]  /*1830*/  FFMA R44, R24, R14.reuse, R44 ;  /* 0x0000000e182c7223 */ /* 0x080fe2000000002c */
[----:B------:R-:W1:Y:S01]  /*1840*/  LDS R18, [R4.X4+0x7f0] ;  /* 0x0007f00004127984 */ /* 0x000e620000004800 */
[-C--:B------:R-:W-:Y:S01]  /*1850*/  FFMA R8, R28, R14.reuse, R8 ;  /* 0x0000000e1c087223 */ /* 0x080fe20000000008 */
[-C--:B------:R-:W-:Y:S01]  /*1860*/  FFMA R55, R32, R14.reuse, R55 ;  /* 0x0000000e20377223 */ /* 0x080fe20000000037 */
[----:B------:R-:W-:Y:S01]  /*1870*/  FFMA R51, R36, R14, R51 ;  /* 0x0000000e24337223 */ /* 0x000fe20000000033 */
[----:B------:R-:W-:Y:S01]  /*1880*/  FFMA R47, R24, R58, R47 ;  /* 0x0000003a182f7223 */ /* 0x000fe2000000002f */
[----:B------:R-:W2:Y:S01]  /*1890*/  LDS R14, [R4.X4+0x7e8] ;  /* 0x0007e800040e7984 */ /* 0x000ea20000004800 */
[C---:B------:R-:W-:Y:S01]  /*18a0*/  FFMA R41, R58.reuse, R28, R41 ;  /* 0x0000001c3a297223 */ /* 0x040fe20000000029 */
[C---:B------:R-:W-:Y:S01]  /*18b0*/  FFMA R20, R58.reuse, R32, R20 ;  /* 0x000000203a147223 */ /* 0x040fe20000000014 */
[----:B------:R-:W-:Y:S01]  /*18c0*/  FFMA R48, R58, R36, R48 ;  /* 0x000000243a307223 */ /* 0x000fe20000000030 */
[-C--:B------:R-:W-:Y:S01]  /*18d0*/  FFMA R42, R24, R10.reuse, R42 ;  /* 0x0000000a182a7223 */ /* 0x080fe2000000002a */
[-C--:B------:R-:W-:Y:S01]  /*18e0*/  FFMA R12, R28, R10.reuse, R12 ;  /* 0x0000000a1c0c7223 */ /* 0x080fe2000000000c */
[-C--:B------:R-:W-:Y:S01]  /*18f0*/  FFMA R53, R32, R10.reuse, R53 ;  /* 0x0000000a20357223 */ /* 0x080fe20000000035 */
[----:B------:R-:W-:Y:S01]  /*1900*/  FFMA R16, R36, R10, R16 ;  /* 0x0000000a24107223 */ /* 0x000fe20000000010 */
[-C--:B------:R-:W-:Y:S01]  /*1910*/  FFMA R54, R24, R23.reuse, R54 ;  /* 0x0000001718367223 */ /* 0x080fe20000000036 */
[----:B------:R-:W3:Y:S01]  /*1920*/  LDS R10, [R4.X4+0x808] ;  /* 0x00080800040a7984 */ /* 0x000ee20000004800 */
[-C--:B------:R-:W-:Y:S01]  /*1930*/  FFMA R15, R28, R23.reuse, R15 ;  /* 0x000000171c0f7223 */ /* 0x080fe2000000000f */
[-C--:B------:R-:W-:Y:S01]  /*1940*/  FFMA R19, R32, R23.reuse, R19 ;  /* 0x0000001720137223 */ /* 0x080fe20000000013 */
[----:B------:R-:W-:Y:S01]  /*1950*/  FFMA R22, R36, R23, R22 ;  /* 0x0000001724167223 */ /* 0x000fe20000000016 */
[----:B------:R-:W4:Y:S04]  /*1960*/  LDS R58, [R4.X4+0x7f8] ;  /* 0x0007f800043a7984 */ /* 0x000f280000004800 */
[----:B------:R-:W5:Y:S04]  /*1970*/  LDS R43, [R4.X4+0x800] ;  /* 0x00080000042b7984 */ /* 0x000f680000004800 */
[----:B------:R-:W5:Y:S04]  /*1980*/  LDS R24, [R4.X4+0x810] ;  /* 0x0008100004187984 */ /* 0x000f680000004800 */
[----:B------:R-:W5:Y:S04]  /*1990*/  LDS R23, [R4.X4+0x8d0] ;  /* 0x0008d00004177984 */ /* 0x000f680000004800 */
[----:B------:R-:W5:Y:S01]  /*19a0*/  LDS R28, [R4.X4+0x8e0] ;  /* 0x0008e000041c7984 */ /* 0x000f620000004800 */
[C---:B0-----:R-:W-:Y:S01]  /*19b0*/  FFMA R47, R11.reuse, R25, R47 ;  /* 0x000000190b2f7223 */ /* 0x041fe2000000002f */
[C---:B------:R-:W-:Y:S01]  /*19c0*/  FFMA R41, R11.reuse, R29, R41 ;  /* 0x0000001d0b297223 */ /* 0x040fe20000000029 */
[C---:B------:R-:W-:Y:S01]  /*19d0*/  FFMA R20, R11.reuse, R33, R20 ;  /* 0x000000210b147223 */ /* 0x040fe20000000014 */
[----:B------:R-:W-:Y:S01]  /*19e0*/  FFMA R48, R11, R37, R48 ;  /* 0x000000250b307223 */ /* 0x000fe20000000030 */
[----:B------:R-:W0:Y:S01]  /*19f0*/  LDS R32, [R4.X4+0x8e8] ;  /* 0x0008e80004207984 */ /* 0x000e220000004800 */
[C---:B-1----:R-:W-:Y:S01]  /*1a00*/  FFMA R45, R18.reuse, R25, R45 ;  /* 0x00000019122d7223 */ /* 0x042fe2000000002d */
[C---:B------:R-:W-:Y:S01]  /*1a10*/  FFMA R13, R18.reuse, R29, R13 ;  /* 0x0000001d120d7223 */ /* 0x040fe2000000000d */
[C---:B------:R-:W-:Y:S01]  /*1a20*/  FFMA R21, R18.reuse, R33, R21 ;  /* 0x0000002112157223 */ /* 0x040fe20000000015 */
[----:B------:R-:W1:Y:S01]  /*1a30*/  LDS R11, [R4.X4+0x8c0] ;  /* 0x0008c000040b7984 */ /* 0x000e620000004800 */
[----:B------:R-:W-:Y:S01]  /*1a40*/  FFMA R50, R18, R37, R50 ;  /* 0x0000002512327223 */ /* 0x000fe20000000032 */
[C---:B--2---:R-:W-:Y:S01]  /*1a50*/  FFMA R46, R14.reuse, R25, R46 ;  /* 0x000000190e2e7223 */ /* 0x044fe2000000002e */
[C---:B------:R-:W-:Y:S01]  /*1a60*/  FFMA R40, R14.reuse, R29, R40 ;  /* 0x0000001d0e287223 */ /* 0x040fe20000000028 */
[----:B------:R-:W2:Y:S01]  /*1a70*/  LDS R18, [R4.X4+0x8d8] ;  /* 0x0008d80004127984 */ /* 0x000ea20000004800 */
[C---:B------:R-:W-:Y:S01]  /*1a80*/  FFMA R9, R14.reuse, R33, R9 ;  /* 0x000000210e097223 */ /* 0x040fe20000000009 */
[----:B------:R-:W-:-:S02]  /*1a90*/  FFMA R49, R14, R37, R49 ;  /* 0x000000250e317223 */ /* 0x000fc40000000031 */
[----:B------:R-:W2:Y:S01]  /*1aa0*/  LDS R14, [R4.X4+0x8c8] ;  /* 0x0008c800040e7984 */ /* 0x000ea20000004800 */
[C---:B---3--:R-:W-:Y:S01]  /*1ab0*/  FFMA R42, R10.reuse, R25, R42 ;  /* 0x000000190a2a7223 */ /* 0x048fe2000000002a */
[C---:B------:R-:W-:Y:S01]  /*1ac0*/  FFMA R12, R10.reuse, R29, R12 ;  /* 0x0000001d0a0c7223 */ /* 0x040fe2000000000c */
[C---:B------:R-:W-:Y:S01]  /*1ad0*/  FFMA R53, R10.reuse, R33, R53 ;  /* 0x000000210a357223 */ /* 0x040fe20000000035 */
[----:B------:R-:W-:Y:S01]  /*1ae0*/  FFMA R16, R10, R37, R16 ;  /* 0x000000250a107223 */ /* 0x000fe20000000010 */
[C---:B----4-:R-:W-:Y:S01]  /*1af0*/  FFMA R44, R58.reuse, R25, R44 ;  /* 0x000000193a2c7223 */ /* 0x050fe2000000002c */
[----:B------:R-:W3:Y:S01]  /*1b00*/  LDS R10, [R4.X4+0x8f0] ;  /* 0x0008f000040a7984 */ /* 0x000ee20000004800 */
[C---:B------:R-:W-:Y:S01]  /*1b10*/  FFMA R8, R58.reuse, R29, R8 ;  /* 0x0000001d3a087223 */ /* 0x040fe20000000008 */
[C---:B------:R-:W-:Y:S01]  /*1b20*/  FFMA R55, R58.reuse, R33, R55 ;  /* 0x000000213a377223 */ /* 0x040fe20000000037 */
[C---:B-----5:R-:W-:Y:S01]  /*1b30*/  FFMA R56, R43.reuse, R25, R56 ;  /* 0x000000192b387223 */ /* 0x060fe20000000038 */
[C---:B------:R-:W-:Y:S01]  /*1b40*/  FFMA R52, R43.reuse, R29, R52 ;  /* 0x0000001d2b347223 */ /* 0x040fe20000000034 */
[----:B------:R-:W-:Y:S01]  /*1b50*/  FFMA R51, R58, R37, R51 ;  /* 0x000000253a337223 */ /* 0x000fe20000000033 */
[----:B------:R-:W-:Y:S01]  /*1b60*/  FFMA R17, R43, R33, R17 ;  /* 0x000000212b117223 */ /* 0x000fe20000000011 */
[C---:B------:R-:W-:Y:S01]  /*1b70*/  FFMA R54, R24.reuse, R25, R54 ;  /* 0x0000001918367223 */ /* 0x040fe20000000036 */
[C---:B------:R-:W-:Y:S01]  /*1b80*/  FFMA R15, R24.reuse, R29, R15 ;  /* 0x0000001d180f7223 */ /* 0x040fe2000000000f */
[----:B------:R-:W4:Y:S01]  /*1b90*/  LDS R25, [R4.X4+0x9a0] ;  /* 0x0009a00004197984 */ /* 0x000f220000004800 */
[C---:B------:R-:W-:Y:S01]  /*1ba0*/  FFMA R19, R24.reuse, R33, R19 ;  /* 0x0000002118137223 */ /* 0x040fe20000000013 */
[-C--:B------:R-:W-:Y:S01]  /*1bb0*/  FFMA R22, R24, R37.reuse, R22 ;  /* 0x0000002518167223 */ /* 0x080fe20000000016 */
[C---:B------:R-:W-:Y:S01]  /*1bc0*/  FFMA R45, R23.reuse, R26, R45 ;  /* 0x0000001a172d7223 */ /* 0x040fe2000000002d */
[----:B------:R-:W5:Y:S01]  /*1bd0*/  LDS R29, [R4.X4+0x9a8] ;  /* 0x0009a800041d7984 */ /* 0x000f620000004800 */
[C---:B------:R-:W-:Y:S01]  /*1be0*/  FFMA R13, R23.reuse, R30, R13 ;  /* 0x0000001e170d7223 */ /* 0x040fe2000000000d */
[C---:B------:R-:W-:Y:S01]  /*1bf0*/  FFMA R21, R23.reuse, R34, R21 ;  /* 0x0000002217157223 */ /* 0x040fe20000000015 */
[----:B------:R-:W-:Y:S01]  /*1c00*/  FFMA R50, R23, R38, R50 ;  /* 0x0000002617327223 */ /* 0x000fe20000000032 */
[----:B------:R-:W5:Y:S01]  /*1c10*/  LDS R24, [R4.X4+0x9b0] ;  /* 0x0009b00004187984 */ /* 0x000f620000004800 */
[----:B------:R-:W-:Y:S01]  /*1c20*/  FFMA R57, R43, R37, R57 ;  /* 0x000000252b397223 */ /* 0x000fe20000000039 */
[C---:B------:R-:W-:Y:S01]  /*1c30*/  FFMA R56, R28.reuse, R26, R56 ;  /* 0x0000001a1c387223 */ /* 0x040fe20000000038 */
[C---:B------:R-:W-:Y:S01]  /*1c40*/  FFMA R52, R28.reuse, R30, R52 ;  /* 0x0000001e1c347223 */ /* 0x040fe20000000034 */
[----:B------:R-:W5:Y:S01]  /*1c50*/  LDS R33, [R4.X4+0x9b8] ;  /* 0x0009b80004217984 */ /* 0x000f620000004800 */
[----:B------:R-:W-:Y:S01]  /*1c60*/  FFMA R57, R28, R38, R57 ;  /* 0x000000261c397223 */ /* 0x000fe20000000039 */
[-C--:B0-----:R-:W-:Y:S01]  /*1c70*/  FFMA R42, R32, R26.reuse, R42 ;  /* 0x0000001a202a7223 */ /* 0x081fe2000000002a */
[C---:B-1----:R-:W-:Y:S01]  /*1c80*/  FFMA R47, R11.reuse, R26, R47 ;  /* 0x0000001a0b2f7223 */ /* 0x042fe2000000002f */
[C---:B------:R-:W-:Y:S01]  /*1c90*/  FFMA R41, R11.reuse, R30, R41 ;  /* 0x0000001e0b297223 */ /* 0x040fe20000000029 */
[C---:B------:R-:W-:Y:S01]  /*1ca0*/  FFMA R20, R11.reuse, R34, R20 ;  /* 0x000000220b147223 */ /* 0x040fe20000000014 */
[----:B------:R-:W-:Y:S01]  /*1cb0*/  FFMA R48, R11, R38, R48 ;  /* 0x000000260b307223 */ /* 0x000fe20000000030 */
[C---:B--2---:R-:W-:Y:S01]  /*1cc0*/  FFMA R44, R18.reuse, R26, R44 ;  /* 0x0000001a122c7223 */ /* 0x044fe2000000002c */
[----:B------:R-:W0:Y:S01]  /*1cd0*/  LDS R11, [R4.X4+0x9c0] ;  /* 0x0009c000040b7984 */ /* 0x000e220000004800 */
[C---:B------:R-:W-:Y:S01]  /*1ce0*/  FFMA R8, R18.reuse, R30, R8 ;  /* 0x0000001e12087223 */ /* 0x040fe20000000008 */
[C---:B------:R-:W-:Y:S01]  /*1cf0*/  FFMA R55, R18.reuse, R34, R55 ;  /* 0x0000002212377223 */ /* 0x040fe20000000037 */
[----:B------:R-:W-:Y:S01]  /*1d00*/  FFMA R51, R18, R38, R51 ;  /* 0x0000002612337223 */ /* 0x000fe20000000033 */
[----:B------:R-:W1:Y:S01]  /*1d10*/  LDS R23, [R4.X4+0x9d0] ;  /* 0x0009d00004177984 */ /* 0x000e620000004800 */
[C---:B------:R-:W-:Y:S01]  /*1d20*/  FFMA R46, R14.reuse, R26, R46 ;  /* 0x0000001a0e2e7223 */ /* 0x040fe2000000002e */
[C---:B------:R-:W-:Y:S01]  /*1d30*/  FFMA R40, R14.reuse, R30, R40 ;  /* 0x0000001e0e287223 */ /* 0x040fe20000000028 */
[C---:B------:R-:W-:Y:S01]  /*1d40*/  FFMA R9, R14.reuse, R34, R9 ;  /* 0x000000220e097223 */ /* 0x040fe20000000009 */
[----:B------:R-:W2:Y:S01]  /*1d50*/  LDS R18, [R4.X4+0x9c8] ;  /* 0x0009c80004127984 */ /* 0x000ea20000004800 */
[----:B------:R-:W-:Y:S01]  /*1d60*/  FFMA R49, R14, R38, R49 ;  /* 0x000000260e317223 */ /* 0x000fe20000000031 */
[----:B------:R-:W-:Y:S01]  /*1d70*/  FFMA R14, R28, R34, R17 ;  /* 0x000000221c0e7223 */ /* 0x000fe20000000011 */
[----:B---3--:R-:W-:Y:S01]  /*1d80*/  FFMA R54, R10, R26, R54 ;  /* 0x0000001a0a367223 */ /* 0x008fe20000000036 */
[C---:B------:R-:W-:Y:S01]  /*1d90*/  FFMA R17, R32.reuse, R30, R12 ;  /* 0x0000001e20117223 */ /* 0x040fe2000000000c */
[C---:B------:R-:W-:Y:S01]  /*1da0*/  FFMA R53, R32.reuse, R34, R53 ;  /* 0x0000002220357223 */ /* 0x040fe20000000035 */
[----:B------:R-:W-:Y:S01]  /*1db0*/  FFMA R16, R32, R38, R16 ;  /* 0x0000002620107223 */ /* 0x000fe20000000010 */
[C---:B------:R-:W-:Y:S01]  /*1dc0*/  FFMA R30, R10.reuse, R30, R15 ;  /* 0x0000001e0a1e7223 */ /* 0x040fe2000000000f */
[C---:B------:R-:W-:Y:S01]  /*1dd0*/  FFMA R34, R10.reuse, R34, R19 ;  /* 0x000000220a227223 */ /* 0x040fe20000000013 */
[----:B------:R-:W-:Y:S01]  /*1de0*/  FFMA R22, R10, R38, R22 ;  /* 0x000000260a167223 */ /* 0x000fe20000000016 */
[----:B------:R-:W-:Y:S01]  /*1df0*/  LDS R58, [R4.X4+0xa80] ;  /* 0x000a8000043a7984 */ /* 0x000fe20000004800 */
        /* <DEDUP_REMOVED lines=15> */
[----:B------:R-:W-:Y:S01]  /*1ef0*/  FFMA R51, R33, R39, R51 ;  /* 0x0000002721337223 */ /* 0x000fe20000000033 */
[----:B------:R-:W-:Y:S01]  /*1f00*/  LDS R36, [R4.X4+0xa98] ;  /* 0x000a980004247984 */ /* 0x000fe20000004800 */
[C---:B0-----:R-:W-:Y:S01]  /*1f10*/  FFMA R56, R11.reuse, R27, R56 ;  /* 0x0000001b0b387223 */ /* 0x041fe20000000038 */
[C---:B------:R-:W-:Y:S01]  /*1f20*/  FFMA R52, R11.reuse, R31, R52 ;  /* 0x0000001f0b347223 */ /* 0x040fe20000000034 */
[C---:B------:R-:W-:Y:S01]  /*1f30*/  FFMA R32, R11.reuse, R35, R14 ;  /* 0x000000230b207223 */ /* 0x040fe2000000000e */
[----:B------:R-:W-:Y:S01]  /*1f40*/  FFMA R59, R11, R39, R57 ;  /* 0x000000270b3b7223 */ /* 0x000fe20000000039 */
[----:B------:R-:W-:Y:S01]  /*1f50*/  LDS R33, [R4.X4+0xa90] ;  /* 0x000a900004217984 */ /* 0x000fe20000004800 */
[C---:B-1----:R-:W-:Y:S01]  /*1f60*/  FFMA R54, R23.reuse, R27, R54 ;  /* 0x0000001b17367223 */ /* 0x042fe20000000036 */
[C---:B------:R-:W-:Y:S01]  /*1f70*/  FFMA R30, R23.reuse, R31, R30 ;  /* 0x0000001f171e7223 */ /* 0x040fe2000000001e */
[C---:B------:R-:W-:Y:S01]  /*1f80*/  FFMA R34, R23.reuse, R35, R34 ;  /* 0x0000002317227223 */ /* 0x040fe20000000022 */
[----:B------:R-:W-:Y:S01]  /*1f90*/  LDS R57, [R4.X4+0xa88] ;  /* 0x000a880004397984 */ /* 0x000fe20000004800 */
[C---:B--2---:R-:W-:Y:S01]  /*1fa0*/  FFMA R42, R18.reuse, R27, R42 ;  /* 0x0000001b122a7223 */ /* 0x044fe2000000002a */
[C---:B------:R-:W-:Y:S01]  /*1fb0*/  FFMA R60, R18.reuse, R31, R17 ;  /* 0x0000001f123c7223 */ /* 0x040fe20000000011 */
[C---:B------:R-:W-:Y:S01]  /*1fc0*/  FFMA R53, R18.reuse, R35, R53 ;  /* 0x0000002312357223 */ /* 0x040fe20000000035 */
[----:B------:R-:W-:Y:S01]  /*1fd0*/  LDS R37, [R4.X4+0xaa0] ;  /* 0x000aa00004257984 */ /* 0x000fe20000004800 */
[-C--:B------:R-:W-:Y:S01]  /*1fe0*/  FFMA R61, R18, R39.reuse, R16 ;  /* 0x00000027123d7223 */ /* 0x080fe20000000010 */
[----:B------:R-:W-:-:S02]  /*1ff0*/  FFMA R39, R23, R39, R22 ;  /* 0x0000002717277223 */ /* 0x000fc40000000016 */
[----:B------:R-:W-:Y:S04]  /*2000*/  LDS R38, [R4.X4+0xaa8] ;  /* 0x000aa80004267984 */ /* 0x000fe80000004800 */
[----:B------:R-:W-:Y:S04]  /*2010*/  LDS R43, [R4.X4+0xab0] ;  /* 0x000ab000042b7984 */ /* 0x000fe80000004800 */
[----:B------:R-:W0:Y:S04]  /*2020*/  LDS.128 R8, [R3+0x1230] ;  /* 0x0012300003087984 */ /* 0x000e280000000c00 */
[----:B------:R-:W1:Y:S04]  /*2030*/  LDS.128 R16, [R3+0x1630] ;  /* 0x0016300003107984 */ /* 0x000e680000000c00 */
[----:B------:R-:W2:Y:S04]  /*2040*/  LDS.128 R12, [R3+0xe30] ;  /* 0x000e3000030c7984 */ /* 0x000ea80000000c00 */
[----:B------:R-:W3:Y:S04]  /*2050*/  LDS.128 R20, [R3+0x1a30] ;  /* 0x001a300003147984 */ /* 0x000ee80000000c00 */
[----:B------:R-:W4:Y:S04]  /*2060*/  LDS R3, [R4.X4+0xb60] ;  /* 0x000b600004037984 */ /* 0x000f280000004800 */
[----:B------:R-:W5:Y:S04]  /*2070*/  LDS R27, [R4.X4+0xb78] ;  /* 0x000b7800041b7984 */ /* 0x000f680000004800 */
[----:B------:R-:W4:Y:S04]  /*2080*/  LDS R31, [R4.X4+0xb88] ;  /* 0x000b8800041f7984 */ /* 0x000f280000004800 */
[----:B------:R-:W4:Y:S01]  /*2090*/  LDS R35, [R4.X4+0xb90] ;  /* 0x000b900004237984 */ /* 0x000f220000004800 */
[----:B0-----:R-:W-:Y:S01]  /*20a0*/  FFMA R41, R58, R8, R41 ;  /* 0x000000083a297223 */ /* 0x001fe20000000029 */
[C---:B------:R-:W-:Y:S01]  /*20b0*/  FFMA R40, R8.reuse, R57, R40 ;  /* 0x0000003908287223 */ /* 0x040fe20000000028 */
[C---:B------:R-:W-:Y:S01]  /*20c0*/  FFMA R28, R8.reuse, R33, R28 ;  /* 0x00000021081c7223 */ /* 0x040fe2000000001c */
[C---:B------:R-:W-:Y:S01]  /*20d0*/  FFMA R24, R8.reuse, R36, R24 ;  /* 0x0000002408187223 */ /* 0x040fe20000000018 */
[C---:B------:R-:W-:Y:S01]  /*20e0*/  FFMA R52, R8.reuse, R37, R52 ;  /* 0x0000002508347223 */ /* 0x040fe20000000034 */
[C---:B------:R-:W-:Y:S01]  /*20f0*/  FFMA R60, R8.reuse, R38, R60 ;  /* 0x00000026083c7223 */ /* 0x040fe2000000003c */
[----:B------:R-:W-:Y:S01]  /*2100*/  FFMA R30, R8, R43, R30 ;  /* 0x0000002b081e7223 */ /* 0x000fe2000000001e */
[----:B-1----:R-:W-:Y:S01]  /*2110*/  FFMA R26, R58, R16, R26 ;  /* 0x000000103a1a7223 */ /* 0x002fe2000000001a */
[----:B------:R-:W0:Y:S01]  /*2120*/  LDS R8, [R4.X4+0xb68] ;  /* 0x000b680004087984 */ /* 0x000e220000004800 */
[C---:B------:R-:W-:Y:S01]  /*2130*/  FFMA R25, R16.reuse, R57, R25 ;  /* 0x0000003910197223 */ /* 0x040fe20000000019 */
[C---:B------:R-:W-:Y:S01]  /*2140*/  FFMA R29, R16.reuse, R33, R29 ;  /* 0x00000021101d7223 */ /* 0x040fe2000000001d */
[C---:B------:R-:W-:Y:S01]  /*2150*/  FFMA R55, R16.reuse, R36, R55 ;  /* 0x0000002410377223 */ /* 0x040fe20000000037 */
[C---:B------:R-:W-:Y:S01]  /*2160*/  FFMA R32, R16.reuse, R37, R32 ;  /* 0x0000002510207223 */ /* 0x040fe20000000020 */
[C---:B------:R-:W-:Y:S01]  /*2170*/  FFMA R53, R16.reuse, R38, R53 ;  /* 0x0000002610357223 */ /* 0x040fe20000000035 */
[----:B------:R-:W-:Y:S01]  /*2180*/  FFMA R34, R16, R43, R34 ;  /* 0x0000002b10227223 */ /* 0x000fe20000000022 */
[CC--:B--2---:R-:W-:Y:S01]  /*2190*/  FFMA R45, R12.reuse, R33.reuse, R45 ;  /* 0x000000210c2d7223 */ /* 0x0c4fe2000000002d */
[-C--:B------:R-:W-:Y:S01]  /*21a0*/  FFMA R44, R12, R36.reuse, R44 ;  /* 0x000000240c2c7223 */ /* 0x080fe2000000002c */
[----:B------:R-:W1:Y:S01]  /*21b0*/  LDS R16, [R4.X4+0xb70] ;  /* 0x000b700004107984 */ /* 0x000e620000004800 */
[C---:B---3--:R-:W-:Y:S01]  /*21c0*/  FFMA R50, R20.reuse, R33, R50 ;  /* 0x0000002114327223 */ /* 0x048fe20000000032 */
[----:B------:R-:W-:Y:S01]  /*21d0*/  FFMA R51, R20, R36, R51 ;  /* 0x0000002414337223 */ /* 0x000fe20000000033 */
[----:B------:R-:W-:Y:S01]  /*21e0*/  FFMA R48, R58, R20, R48 ;  /* 0x000000143a307223 */ /* 0x000fe20000000030 */
[----:B------:R-:W2:Y:S01]  /*21f0*/  LDS R33, [R4.X4+0xb80] ;  /* 0x000b800004217984 */ /* 0x000ea20000004800 */
[C---:B------:R-:W-:Y:S01]  /*2200*/  FFMA R49, R20.reuse, R57, R49 ;  /* 0x0000003914317223 */ /* 0x040fe20000000031 */
[C---:B------:R-:W-:Y:S01]  /*2210*/  FFMA R59, R20.reuse, R37, R59 ;  /* 0x00000025143b7223 */ /* 0x040fe2000000003b */
[C---:B------:R-:W-:Y:S01]  /*2220*/  FFMA R61, R20.reuse, R38, R61 ;  /* 0x00000026143d7223 */ /* 0x040fe2000000003d */
[----:B------:R-:W3:Y:S01]  /*2230*/  LDS R36, [R4.X4+0xc48] ;  /* 0x000c480004247984 */ /* 0x000ee20000004800 */
[----:B------:R-:W-:Y:S01]  /*2240*/  FFMA R39, R20, R43, R39 ;  /* 0x0000002b14277223 */ /* 0x000fe20000000027 */
[C---:B------:R-:W-:Y:S01]  /*2250*/  FFMA R46, R12.reuse, R57, R46 ;  /* 0x000000390c2e7223 */ /* 0x040fe2000000002e */
[C---:B------:R-:W-:Y:S01]  /*2260*/  FFMA R47, R12.reuse, R58, R47 ;  /* 0x0000003a0c2f7223 */ /* 0x040fe2000000002f */
[----:B------:R-:W3:Y:S01]  /*2270*/  LDS R20, [R4.X4+0xc40] ;  /* 0x000c400004147984 */ /* 0x000ee20000004800 */
[C---:B------:R-:W-:Y:S01]  /*2280*/  FFMA R56, R12.reuse, R37, R56 ;  /* 0x000000250c387223 */ /* 0x040fe20000000038 */
[C---:B------:R-:W-:Y:S01]  /*2290*/  FFMA R42, R12.reuse, R38, R42 ;  /* 0x000000260c2a7223 */ /* 0x040fe2000000002a */
[C---:B----4-:R-:W-:Y:S01]  /*22a0*/  FFMA R47, R3.reuse, R13, R47 ;  /* 0x0000000d032f7223 */ /* 0x050fe2000000002f */
[C---:B------:R-:W-:Y:S01]  /*22b0*/  FFMA R41, R3.reuse, R9, R41 ;  /* 0x0000000903297223 */ /* 0x040fe20000000029 */
[----:B------:R-:W-:Y:S01]  /*22c0*/  FFMA R26, R3, R17, R26 ;  /* 0x00000011031a7223 */ /* 0x000fe2000000001a */
[C---:B-----5:R-:W-:Y:S01]  /*22d0*/  FFMA R44, R27.reuse, R13, R44 ;  /* 0x0000000d1b2c7223 */ /* 0x060fe2000000002c */
[C---:B------:R-:W-:Y:S01]  /*22e0*/  FFMA R24, R27.reuse, R9, R24 ;  /* 0x000000091b187223 */ /* 0x040fe20000000018 */
[C---:B------:R-:W-:Y:S01]  /*22f0*/  FFMA R55, R27.reuse, R17, R55 ;  /* 0x000000111b377223 */ /* 0x040fe20000000037 */
[----:B------:R-:W-:Y:S01]  /*2300*/  FFMA R51, R27, R21, R51 ;  /* 0x000000151b337223 */ /* 0x000fe20000000033 */
[----:B------:R-:W-:Y:S01]  /*2310*/  FFMA R12, R12, R43, R54 ;  /* 0x0000002b0c0c7223 */ /* 0x000fe20000000036 */
[----:B------:R-:W-:Y:S01]  /*2320*/  FFMA R3, R3, R21, R48 ;  /* 0x0000001503037223 */ /* 0x000fe20000000030 */
[----:B------:R-:W4:Y:S01]  /*2330*/  LDS R37, [R4.X4+0xc50] ;  /* 0x000c500004257984 */ /* 0x000f220000004800 */
[-C--:B------:R-:W-:Y:S01]  /*2340*/  FFMA R60, R31, R9.reuse, R60 ;  /* 0x000000091f3c7223 */ /* 0x080fe2000000003c */
[----:B------:R-:W-:Y:S01]  /*2350*/  FFMA R30, R35, R9, R30 ;  /* 0x00000009231e7223 */ /* 0x000fe2000000001e */
[C---:B------:R-:W-:Y:S01]  /*2360*/  FFMA R42, R31.reuse, R13, R42 ;  /* 0x0000000d1f2a7223 */ /* 0x040fe2000000002a */
[----:B------:R-:W5:Y:S01]  /*2370*/  LDS R27, [R4.X4+0xc60] ;  /* 0x000c6000041b7984 */ /* 0x000f620000004800 */
[C---:B------:R-:W-:Y:S01]  /*2380*/  FFMA R53, R31.reuse, R17, R53 ;  /* 0x000000111f357223 */ /* 0x040fe20000000035 */
[----:B------:R-:W-:Y:S01]  /*2390*/  FFMA R61, R31, R21, R61 ;  /* 0x000000151f3d7223 */ /* 0x000fe2000000003d */
[C---:B0-----:R-:W-:Y:S01]  /*23a0*/  FFMA R46, R8.reuse, R13, R46 ;  /* 0x0000000d082e7223 */ /* 0x041fe2000000002e */
[C---:B------:R-:W-:Y:S01]  /*23b0*/  FFMA R40, R8.reuse, R9, R40 ;  /* 0x0000000908287223 */ /* 0x040fe20000000028 */
[C---:B------:R-:W-:Y:S01]  /*23c0*/  FFMA R25, R8.reuse, R17, R25 ;  /* 0x0000001108197223 */ /* 0x040fe20000000019 */
[----:B------:R-:W-:Y:S01]  /*23d0*/  FFMA R8, R8, R21, R49 ;  /* 0x0000001508087223 */ /* 0x000fe20000000031 */
[----:B------:R-:W0:Y:S01]  /*23e0*/  LDS R38, [R4.X4+0xc68] ;  /* 0x000c680004267984 */ /* 0x000e220000004800 */
[C---:B------:R-:W-:Y:S01]  /*23f0*/  FFMA R34, R35.reuse, R17, R34 ;  /* 0x0000001123227223 */ /* 0x040fe20000000022 */
[----:B------:R-:W-:-:S02]  /*2400*/  FFMA R39, R35, R21, R39 ;  /* 0x0000001523277223 */ /* 0x000fc40000000027 */
[----:B------:R-:W0:Y:S01]  /*2410*/  LDS R49, [R4.X4+0xd28] ;  /* 0x000d280004317984 */ /* 0x000e220000004800 */
[C---:B-1----:R-:W-:Y:S01]  /*2420*/  FFMA R45, R16.reuse, R13, R45 ;  /* 0x0000000d102d7223 */ /* 0x042fe2000000002d */
[C---:B------:R-:W-:Y:S01]  /*2430*/  FFMA R28, R16.reuse, R9, R28 ;  /* 0x00000009101c7223 */ /* 0x040fe2000000001c */
[C---:B------:R-:W-:Y:S01]  /*2440*/  FFMA R29, R16.reuse, R17, R29 ;  /* 0x00000011101d7223 */ /* 0x040fe2000000001d */
[----:B------:R-:W-:Y:S01]  /*2450*/  FFMA R50, R16, R21, R50 ;  /* 0x0000001510327223 */ /* 0x000fe20000000032 */
[C---:B--2---:R-:W-:Y:S01]  /*2460*/  FFMA R56, R33.reuse, R13, R56 ;  /* 0x0000000d21387223 */ /* 0x044fe20000000038 */
[----:B------:R-:W1:Y:S01]  /*2470*/  LDS R16, [R4.X4+0xc58] ;  /* 0x000c580004107984 */ /* 0x000e620000004800 */
[C---:B------:R-:W-:Y:S01]  /*2480*/  FFMA R52, R33.reuse, R9, R52 ;  /* 0x0000000921347223 */ /* 0x040fe20000000034 */
[C---:B------:R-:W-:Y:S01]  /*2490*/  FFMA R32, R33.reuse, R17, R32 ;  /* 0x0000001121207223 */ /* 0x040fe20000000020 */
[----:B------:R-:W-:Y:S01]  /*24a0*/  FFMA R59, R33, R21, R59 ;  /* 0x00000015213b7223 */ /* 0x000fe2000000003b */
[C---:B---3--:R-:W-:Y:S01]  /*24b0*/  FFMA R46, R36.reuse, R14, R46 ;  /* 0x0000000e242e7223 */ /* 0x048fe2000000002e */
[C---:B------:R-:W-:Y:S01]  /*24c0*/  FFMA R40, R36.reuse, R10, R40 ;  /* 0x0000000a24287223 */ /* 0x040fe20000000028 */
[C---:B------:R-:W-:Y:S01]  /*24d0*/  FFMA R25, R36.reuse, R18, R25 ;  /* 0x0000001224197223 */ /* 0x040fe20000000019 */
[----:B------:R-:W2:Y:S01]  /*24e0*/  LDS R33, [R4.X4+0xc70] ;  /* 0x000c700004217984 */ /* 0x000ea20000004800 */
[----:B------:R-:W-:Y:S01]  /*24f0*/  FFMA R36, R36, R22, R8 ;  /* 0x0000001624247223 */ /* 0x000fe20000000008 */
[C---:B------:R-:W-:Y:S01]  /*2500*/  FFMA R47, R20.reuse, R14, R47 ;  /* 0x0000000e142f7223 */ /* 0x040fe2000000002f */
[C---:B------:R-:W-:Y:S01]  /*2510*/  FFMA R41, R20.reuse, R10, R41 ;  /* 0x0000000a14297223 */ /* 0x040fe20000000029 */
[----:B------:R-:W3:Y:S01]  /*2520*/  LDS R9, [R4.X4+0xd30] ;  /* 0x000d300004097984 */ /* 0x000ee20000004800 */
[C---:B------:R-:W-:Y:S01]  /*2530*/  FFMA R26, R20.reuse, R18, R26 ;  /* 0x00000012141a7223 */ /* 0x040fe2000000001a */
[----:B------:R-:W-:Y:S01]  /*2540*/  FFMA R13, R35, R13, R12 ;  /* 0x0000000d230d7223 */ /* 0x000fe2000000000c */
[----:B------:R-:W-:Y:S01]  /*2550*/  FFMA R20, R20, R22, R3 ;  /* 0x0000001614147223 */ /* 0x000fe20000000003 */
[----:B------:R-:W3:Y:S04]  /*2560*/  LDS R8, [R4.X4+0xd40] ;  /* 0x000d400004087984 */ /* 0x000ee80000004800 */
[----:B------:R-:W3:Y:S01]  /*2570*/  LDS R48, [R4.X4+0xd20] ;  /* 0x000d200004307984 */ /* 0x000ee20000004800 */
[C---:B----4-:R-:W-:Y:S01]  /*2580*/  FFMA R45, R37.reuse, R14, R45 ;  /* 0x0000000e252d7223 */ /* 0x050fe2000000002d */
[C---:B------:R-:W-:Y:S01]  /*2590*/  FFMA R28, R37.reuse, R10, R28 ;  /* 0x0000000a251c7223 */ /* 0x040fe2000000001c */
[C---:B------:R-:W-:Y:S01]  /*25a0*/  FFMA R29, R37.reuse, R18, R29 ;  /* 0x00000012251d7223 */ /* 0x040fe2000000001d */
[----:B------:R-:W4:Y:S01]  /*25b0*/  LDS R3, [R4.X4+0xd38] ;  /* 0x000d380004037984 */ /* 0x000f220000004800 */
[----:B------:R-:W-:Y:S01]  /*25c0*/  FFMA R50, R37, R22, R50 ;  /* 0x0000001625327223 */ /* 0x000fe20000000032 */
[C---:B-----5:R-:W-:Y:S01]  /*25d0*/  FFMA R52, R27.reuse, R10, R52 ;  /* 0x0000000a1b347223 */ /* 0x060fe20000000034 */
[C---:B------:R-:W-:Y:S01]  /*25e0*/  FFMA R56, R27.reuse, R14, R56 ;  /* 0x0000000e1b387223 */ /* 0x040fe20000000038 */
[----:B------:R-:W5:Y:S01]  /*25f0*/  LDS R12, [R4.X4+0xd48] ;  /* 0x000d4800040c7984 */ /* 0x000f620000004800 */
[C---:B------:R-:W-:Y:S01]  /*2600*/  FFMA R32, R27.reuse, R18, R32 ;  /* 0x000000121b207223 */ /* 0x040fe20000000020 */
[----:B------:R-:W-:Y:S01]  /*2610*/  FFMA R59, R27, R22, R59 ;  /* 0x000000161b3b7223 */ /* 0x000fe2000000003b */
[C---:B0-----:R-:W-:Y:S01]  /*2620*/  FFMA R60, R38.reuse, R10, R60 ;  /* 0x0000000a263c7223 */ /* 0x041fe2000000003c */
[----:B------:R-:W0:Y:S01]  /*2630*/  LDS R4, [R4.X4+0xd50] ;  /* 0x000d500004047984 */ /* 0x000e220000004800 */
        /* <DEDUP_REMOVED lines=10> */
[-C--:B------:R-:W-:Y:S01]  /*26e0*/  FFMA R44, R16, R14.reuse, R44 ;  /* 0x0000000e102c7223 */ /* 0x080fe2000000002c */
        /* <DEDUP_REMOVED lines=24> */
[C---:B0-----:R-:W-:Y:S01]  /*2870*/  FFMA R54, R4.reuse, R15, R13 ;  /* 0x0000000f04367223 */ /* 0x041fe2000000000d */
[C---:B------:R-:W-:Y:S01]  /*2880*/  FFMA R11, R4.reuse, R11, R30 ;  /* 0x0000000b040b7223 */ /* 0x040fe2000000001e */
[C---:B------:R-:W-:Y:S01]  /*2890*/  FFMA R19, R4.reuse, R19, R34 ;  /* 0x0000001304137223 */ /* 0x040fe20000000022 */
[----:B------:R-:W-:Y:S01]  /*28a0*/  FFMA R55, R4, R23, R22 ;  /* 0x0000001704377223 */ /* 0x000fe20000000016 */
[----:B------:R-:W-:Y:S01]  /*28b0*/  @P0 CALL.REL.NOINC `(.L_x_4) ;  /* 0x0000001000000944 */ /* 0x000fe20003c00000 */
[----:B------:R-:W-:Y:S05]  /*28c0*/  BRA `(.L_x_5) ;  /* 0xffffd85000007947 */ /* 0x000fea000383ffff */
.L_x_4:
[----:B------:R-:W0:Y:S01]  /*28d0*/  S2R R20, SR_TID.Z ;  /* 0x0000000000147919 */ /* 0x000e220000002300 */
[----:B------:R-:W-:Y:S01]  /*28e0*/  MOV R3, 0x4 ;  /* 0x0000000400037802 */ /* 0x000fe20000000f00 */
[----:B------:R-:W-:Y:S01]  /*28f0*/  ULDC.64 UR4, c[0x0][0x118] ;  /* 0x0000460000047ab9 */ /* 0x000fe20000000a00 */
[----:B0-----:R-:W-:-:S05]  /*2900*/  LEA R12, R7, R20, 0x6 ;  /* 0x00000014070c7211 */ /* 0x001fca00078e30ff */
[----:B------:R-:W-:-:S05]  /*2910*/  IMAD.WIDE R12, R12, R3, c[0x0][0x178] ;  /* 0x00005e000c0c7625 */ /* 0x000fca00078e0203 */
[----:B------:R-:W2:Y:S04]  /*2920*/  LDG.E.CONSTANT R21, [R12.64] ;  /* 0x000000040c157981 */ /* 0x000ea8000c1e9900 */
[----:B------:R-:W3:Y:S04]  /*2930*/  LDG.E.CONSTANT R14, [R12.64+0x40] ;  /* 0x000040040c0e7981 */ /* 0x000ee8000c1e9900 */
[----:B------:R0:W4:Y:S04]  /*2940*/  LDG.E.CONSTANT R15, [R12.64+0x80] ;  /* 0x000080040c0f7981 */ /* 0x000128000c1e9900 */
[----:B------:R0:W5:Y:S01]  /*2950*/  LDG.E.CONSTANT R4, [R12.64+0xc0] ;  /* 0x0000c0040c047981 */ /* 0x000162000c1e9900 */
[----:B------:R-:W-:-:S04]  /*2960*/  IMAD R2, R20, 0x310, R2 ;  /* 0x0000031014027824 */ /* 0x000fc800078e0202 */
[----:B------:R-:W-:-:S04]  /*2970*/  IMAD R7, R7, 0xc400, R2 ;  /* 0x0000c40007077824 */ /* 0x000fc800078e0202 */
[----:B------:R-:W-:-:S04]  /*2980*/  IMAD R7, R6, 0x70, R7 ;  /* 0x0000007006077824 */ /* 0x000fc800078e0207 */
[----:B------:R-:W-:-:S04]  /*2990*/  IMAD R0, R0, 0x1c, R7 ;  /* 0x0000001c00007824 */ /* 0x000fc800078e0207 */
[----:B------:R-:W-:-:S04]  /*29a0*/  IMAD R0, R5, 0xe, R0 ;  /* 0x0000000e05007824 */ /* 0x000fc800078e0200 */
[----:B------:R-:W-:Y:S01]  /*29b0*/  IMAD.WIDE R2, R0, R3, c[0x0][0x160] ;  /* 0x0000580000027625 */ /* 0x000fe200078e0203 */
[--C-:B--2---:R-:W-:Y:S01]  /*29c0*/  FADD R46, R46, R21.reuse ;  /* 0x000000152e2e7221 */ /* 0x104fe20000000000 */
[--C-:B------:R-:W-:Y:S01]  /*29d0*/  FADD R44, R44, R21.reuse ;  /* 0x000000152c2c7221 */ /* 0x100fe20000000000 */
[--C-:B------:R-:W-:Y:S01]  /*29e0*/  FADD R42, R42, R21.reuse ;  /* 0x000000152a2a7221 */ /* 0x100fe20000000000 */
[----:B------:R-:W-:Y:S01]  /*29f0*/  FADD R47, R47, R21 ;  /* 0x000000152f2f7221 */ /* 0x000fe20000000000 */
[--C-:B---3--:R-:W-:Y:S01]  /*2a00*/  FADD R40, R40, R14.reuse ;  /* 0x0000000e28287221 */ /* 0x108fe20000000000 */
[----:B------:R-:W-:Y:S01]  /*2a10*/  FMNMX R5, RZ, R46, !PT ;  /* 0x0000002eff057209 */ /* 0x000fe20007800000 */
[--C-:B------:R-:W-:Y:S01]  /*2a20*/  FADD R38, R38, R14.reuse ;  /* 0x0000000e26267221 */ /* 0x100fe20000000000 */
[----:B------:R-:W-:Y:S01]  /*2a30*/  FMNMX R7, RZ, R44, !PT ;  /* 0x0000002cff077209 */ /* 0x000fe20007800000 */
[--C-:B------:R-:W-:Y:S01]  /*2a40*/  FADD R36, R36, R14.reuse ;  /* 0x0000000e24247221 */ /* 0x100fe20000000000 */
[--C-:B------:R-:W-:Y:S01]  /*2a50*/  FADD R41, R41, R14.reuse ;  /* 0x0000000e29297221 */ /* 0x100fe20000000000 */
[--C-:B------:R-:W-:Y:S01]  /*2a60*/  FADD R39, R39, R14.reuse ;  /* 0x0000000e27277221 */ /* 0x100fe20000000000 */
[--C-:B------:R-:W-:Y:S01]  /*2a70*/  FADD R37, R37, R14.reuse ;  /* 0x0000000e25257221 */ /* 0x100fe20000000000 */
[----:B------:R1:W-:Y:S01]  /*2a80*/  STG.E [R2.64+0x8], R5 ;  /* 0x0000080502007986 */ /* 0x0003e2000c101904 */
[----:B------:R-:W-:Y:S01]  /*2a90*/  FADD R14, R11, R14 ;  /* 0x0000000e0b0e7221 */ /* 0x000fe20000000000 */
[----:B0-----:R-:W-:Y:S01]  /*2aa0*/  FMNMX R13, RZ, R42, !PT ;  /* 0x0000002aff0d7209 */ /* 0x001fe20007800000 */
[--C-:B----4-:R-:W-:Y:S01]  /*2ab0*/  FADD R18, R18, R15.reuse ;  /* 0x0000000f12127221 */ /* 0x110fe20000000000 */
[----:B------:R0:W-:Y:S01]  /*2ac0*/  STG.E [R2.64+0x18], R7 ;  /* 0x0000180702007986 */ /* 0x0001e2000c101904 */
[----:B------:R-:W-:Y:S01]  /*2ad0*/  FMNMX R11, RZ, R36, !PT ;  /* 0x00000024ff0b7209 */ /* 0x000fe20007800000 */
[--C-:B------:R-:W-:Y:S01]  /*2ae0*/  FADD R16, R16, R15.reuse ;  /* 0x0000000f10107221 */ /* 0x100fe20000000000 */
[--C-:B------:R-:W-:Y:S01]  /*2af0*/  FADD R10, R10, R15.reuse ;  /* 0x0000000f0a0a7221 */ /* 0x100fe20000000000 */
[----:B------:R-:W-:Y:S01]  /*2b00*/  FADD R0, R9, R15 ;  /* 0x0000000f09007221 */ /* 0x000fe20000000000 */
[----:B------:R2:W-:Y:S01]  /*2b10*/  STG.E [R2.64+0x28], R13 ;  /* 0x0000280d02007986 */ /* 0x0005e2000c101904 */
[--C-:B------:R-:W-:Y:S01]  /*2b20*/  FADD R45, R45, R21.reuse ;  /* 0x000000152d2d7221 */ /* 0x100fe20000000000 */
[----:B------:R-:W-:Y:S01]  /*2b30*/  FADD R43, R43, R21 ;  /* 0x000000152b2b7221 */ /* 0x000fe20000000000 */
[----:B-1----:R-:W-:Y:S01]  /*2b40*/  FMNMX R5, RZ, R40, !PT ;  /* 0x00000028ff057209 */ /* 0x002fe20007800000 */
[----:B------:R1:W-:Y:S01]  /*2b50*/  STG.E [R2.64+0xc428], R11 ;  /* 0x00c4280b02007986 */ /* 0x0003e2000c101904 */
[--C-:B------:R-:W-:Y:S01]  /*2b60*/  FADD R17, R17, R15.reuse ;  /* 0x0000000f11117221 */ /* 0x100fe20000000000 */
[----:B------:R-:W-:Y:S01]  /*2b70*/  FADD R8, R8, R15 ;  /* 0x0000000f08087221 */ /* 0x000fe20000000000 */
[----:B0-----:R-:W-:Y:S01]  /*2b80*/  FMNMX R7, RZ, R38, !PT ;  /* 0x00000026ff077209 */ /* 0x001fe20007800000 */
[----:B------:R0:W-:Y:S01]  /*2b90*/  STG.E [R2.64+0xc408], R5 ;  /* 0x00c4080502007986 */ /* 0x0001e2000c101904 */
[----:B------:R-:W-:Y:S01]  /*2ba0*/  FMNMX R9, RZ, R10, !PT ;  /* 0x0000000aff097209 */ /* 0x000fe20007800000 */
[--C-:B-----5:R-:W-:Y:S01]  /*2bb0*/  FADD R48, R48, R4.reuse ;  /* 0x0000000430307221 */ /* 0x120fe20000000000 */
[--C-:B------:R-:W-:Y:S01]  /*2bc0*/  FADD R49, R49, R4.reuse ;  /* 0x0000000431317221 */ /* 0x100fe20000000000 */
[----:B------:R3:W-:Y:S01]  /*2bd0*/  STG.E [R2.64+0xc418], R7 ;  /* 0x00c4180702007986 */ /* 0x0007e2000c101904 */
[----:B--2---:R-:W-:Y:S01]  /*2be0*/  FMNMX R13, RZ, R14, !PT ;  /* 0x0000000eff0d7209 */ /* 0x004fe20007800000 */
[--C-:B------:R-:W-:Y:S01]  /*2bf0*/  FADD R50, R50, R4.reuse ;  /* 0x0000000432327221 */ /* 0x100fe20000000000 */
[--C-:B------:R-:W-:Y:S01]  /*2c00*/  FADD R51, R51, R4.reuse ;  /* 0x0000000433337221 */ /* 0x100fe20000000000 */
[----:B-1----:R-:W-:Y:S01]  /*2c10*/  FMNMX R11, RZ, R0, !PT ;  /* 0x00000000ff0b7209 */ /* 0x002fe20007800000 */
[--C-:B------:R-:W-:Y:S01]  /*2c20*/  FADD R52, R52, R4.reuse ;  /* 0x0000000434347221 */ /* 0x100fe20000000000 */
[--C-:B------:R-:W-:Y:S01]  /*2c30*/  FADD R53, R53, R4.reuse ;  /* 0x0000000435357221 */ /* 0x100fe20000000000 */
[----:B------:R-:W-:Y:S01]  /*2c40*/  FADD R21, R54, R21 ;  /* 0x0000001536157221 */ /* 0x000fe20000000000 */
[----:B0-----:R-:W-:Y:S01]  /*2c50*/  FMNMX R5, RZ, R18, !PT ;  /* 0x00000012ff057209 */ /* 0x001fe20007800000 */
[----:B------:R-:W-:Y:S01]  /*2c60*/  FADD R15, R19, R15 ;  /* 0x0000000f130f7221 */ /* 0x000fe20000000000 */
[----:B------:R-:W-:Y:S01]  /*2c70*/  FADD R4, R55, R4 ;  /* 0x0000000437047221 */ /* 0x000fe20000000000 */
[----:B------:R0:W-:Y:S01]  /*2c80*/  STG.E [R2.64+0xc430], R13 ;  /* 0x00c4300d02007986 */ /* 0x0001e2000c101904 */
[----:B---3--:R-:W-:-:S02]  /*2c90*/  FMNMX R7, RZ, R16, !PT ;  /* 0x00000010ff077209 */ /* 0x008fc40007800000 */
[----:B------:R-:W-:Y:S01]  /*2ca0*/  FMNMX R47, RZ, R47, !PT ;  /* 0x0000002fff2f7209 */ /* 0x000fe20007800000 */
[----:B------:R1:W-:Y:S01]  /*2cb0*/  STG.E [R2.64+0x18800], R5 ;  /* 0x0188000502007986 */ /* 0x0003e2000c101904 */
[----:B------:R-:W-:Y:S02]  /*2cc0*/  FMNMX R45, RZ, R45, !PT ;  /* 0x0000002dff2d7209 */ /* 0x000fe40007800000 */
[----:B------:R-:W-:Y:S01]  /*2cd0*/  FMNMX R43, RZ, R43, !PT ;  /* 0x0000002bff2b7209 */ /* 0x000fe20007800000 */
[----:B------:R2:W-:Y:S01]  /*2ce0*/  STG.E [R2.64+0x18810], R7 ;  /* 0x0188100702007986 */ /* 0x0005e2000c101904 */
[----:B------:R-:W-:Y:S02]  /*2cf0*/  FMNMX R21, RZ, R21, !PT ;  /* 0x00000015ff157209 */ /* 0x000fe40007800000 */
[----:B------:R-:W-:Y:S01]  /*2d00*/  FMNMX R41, RZ, R41, !PT ;  /* 0x00000029ff297209 */ /* 0x000fe20007800000 */
[----:B------:R3:W-:Y:S01]  /*2d10*/  STG.E [R2.64+0x18818], R9 ;  /* 0x0188180902007986 */ /* 0x0007e2000c101904 */
[----:B------:R-:W-:-:S02]  /*2d20*/  FMNMX R39, RZ, R39, !PT ;  /* 0x00000027ff277209 */ /* 0x000fc40007800000 */
[----:B------:R-:W-:Y:S01]  /*2d30*/  FMNMX R37, RZ, R37, !PT ;  /* 0x00000025ff257209 */ /* 0x000fe20007800000 */
[----:B------:R4:W-:Y:S01]  /*2d40*/  STG.E [R2.64+0x18820], R11 ;  /* 0x0188200b02007986 */ /* 0x0009e2000c101904 */
[----:B------:R-:W-:Y:S02]  /*2d50*/  FMNMX R17, RZ, R17, !PT ;  /* 0x00000011ff117209 */ /* 0x000fe40007800000 */
[----:B0-----:R-:W-:Y:S01]  /*2d60*/  FMNMX R13, RZ, R8, !PT ;  /* 0x00000008ff0d7209 */ /* 0x001fe20007800000 */
[----:B------:R-:W-:Y:S01]  /*2d70*/  STG.E [R2.64], R47 ;  /* 0x0000002f02007986 */ /* 0x000fe2000c101904 */
[----:B------:R-:W-:Y:S02]  /*2d80*/  FMNMX R15, RZ, R15, !PT ;  /* 0x0000000fff0f7209 */ /* 0x000fe40007800000 */
[----:B-1----:R-:W-:Y:S01]  /*2d90*/  FMNMX R5, RZ, R48, !PT ;  /* 0x00000030ff057209 */ /* 0x002fe20007800000 */
[----:B------:R-:W-:Y:S01]  /*2da0*/  STG.E [R2.64+0x10], R45 ;  /* 0x0000102d02007986 */ /* 0x000fe2000c101904 */
[----:B------:R-:W-:-:S02]  /*2db0*/  FMNMX R49, RZ, R49, !PT ;  /* 0x00000031ff317209 */ /* 0x000fc40007800000 */
[----:B--2---:R-:W-:Y:S01]  /*2dc0*/  FMNMX R7, RZ, R50, !PT ;  /* 0x00000032ff077209 */ /* 0x004fe20007800000 */
[----:B------:R-:W-:Y:S01]  /*2dd0*/  STG.E [R2.64+0x20], R43 ;  /* 0x0000202b02007986 */ /* 0x000fe2000c101904 */
[----:B------:R-:W-:Y:S02]  /*2de0*/  FMNMX R51, RZ, R51, !PT ;  /* 0x00000033ff337209 */ /* 0x000fe40007800000 */
[----:B---3--:R-:W-:Y:S01]  /*2df0*/  FMNMX R9, RZ, R52, !PT ;  /* 0x00000034ff097209 */ /* 0x008fe20007800000 */
[----:B------:R-:W-:Y:S01]  /*2e00*/  STG.E [R2.64+0x30], R21 ;  /* 0x0000301502007986 */ /* 0x000fe2000c101904 */
[----:B------:R-:W-:Y:S02]  /*2e10*/  FMNMX R53, RZ, R53, !PT ;  /* 0x00000035ff357209 */ /* 0x000fe40007800000 */
[----:B----4-:R-:W-:Y:S01]  /*2e20*/  FMNMX R11, RZ, R4, !PT ;  /* 0x00000004ff0b7209 */ /* 0x010fe20007800000 */
        /* <DEDUP_REMOVED lines=14> */
.L_x_6:
        /* <DEDUP_REMOVED lines=15> */
.L_x_113:


//--------------------- .text.tvmgen_default_fused_nn_conv2d_add_add_nn_relu_3_kernel --------------------------
	.section	.text.tvmgen_default_fused_nn_conv2d_add_add_nn_relu_3_kernel,"ax",@progbits
	.sectionflags	@"SHF_BARRIERS=1"
	.sectioninfo	@"SHI_REGISTERS=40"
	.align	128
        .global         tvmgen_default_fused_nn_conv2d_add_add_nn_relu_3_kernel
        .type           tvmgen_default_fused_nn_conv2d_add_add_nn_relu_3_kernel,@function
        .size           tvmgen_default_fused_nn_conv2d_add_add_nn_relu_3_kernel,(.L_x_114 - tvmgen_default_fused_nn_conv2d_add_add_nn_relu_3_kernel)
        .other          tvmgen_default_fused_nn_conv2d_add_add_nn_relu_3_kernel,@"STO_CUDA_ENTRY STV_DEFAULT"
tvmgen_default_fused_nn_conv2d_add_add_nn_relu_3_kernel:
.text.tvmgen_default_fused_nn_conv2d_add_add_nn_relu_3_kernel:
[----:B------:R-:W-:Y:S02]  /*0000*/  MOV R1, c[0x0][0x28] ;  /* 0x00000a0000017a02 */ /* 0x000fe40000000f00 */
[----:B------:R-:W0:Y:S01]  /*0010*/  S2R R0, SR_TID.Z ;  /* 0x0000000000007919 */ /* 0x000e220000002300 */
[----:B------:R-:W-:Y:S01]  /*0020*/  MOV R3, RZ ;  /* 0x000000ff00037202 */ /* 0x000fe20000000f00 */
[----:B------:R-:W-:Y:S01]  /*0030*/  CS2R R20, SRZ ;  /* 0x0000000000147805 */ /* 0x000fe2000001ff00 */
[----:B------:R-:W-:Y:S01]  /*0040*/  MOV R33, RZ ;  /* 0x000000ff00217202 */ /* 0x000fe20000000f00 */
[----:B------:R-:W0:Y:S01]  /*0050*/  S2R R2, SR_TID.Y ;  /* 0x0000000000027919 */ /* 0x000e220000002200 */
[----:B------:R-:W-:Y:S01]  /*0060*/  CS2R R10, SRZ ;  /* 0x00000000000a7805 */ /* 0x000fe2000001ff00 */
[----:B------:R-:W-:Y:S01]  /*0070*/  MOV R13, RZ ;  /* 0x000000ff000d7202 */ /* 0x000fe20000000f00 */
[----:B------:R-:W-:Y:S01]  /*0080*/  CS2R R8, SRZ ;  /* 0x0000000000087805 */ /* 0x000fe2000001ff00 */
[----:B------:R-:W-:Y:S01]  /*0090*/  MOV R14, RZ ;  /* 0x000000ff000e7202 */ /* 0x000fe20000000f00 */
[----:B------:R-:W-:Y:S01]  /*00a0*/  ULDC.64 UR4, c[0x0][0x118] ;  /* 0x0000460000047ab9 */ /* 0x000fe20000000a00 */
[----:B------:R-:W-:-:S02]  /*00b0*/  MOV R25, RZ ;  /* 0x000000ff00197202 */ /* 0x000fc40000000f00 */
[----:B------:R-:W-:Y:S02]  /*00c0*/  MOV R30, RZ ;  /* 0x000000ff001e7202 */ /* 0x000fe40000000f00 */
[----:B------:R-:W-:Y:S02]  /*00d0*/  MOV R18, RZ ;  /* 0x000000ff00127202 */ /* 0x000fe40000000f00 */
[----:B------:R-:W-:Y:S02]  /*00e0*/  MOV R7, RZ ;  /* 0x000000ff00077202 */ /* 0x000fe40000000f00 */
[----:B------:R-:W-:Y:S01]  /*00f0*/  MOV R22, RZ ;  /* 0x000000ff00167202 */ /* 0x000fe20000000f00 */
[----:B0-----:R-:W-:Y:S01]  /*0100*/  IMAD R16, R0, 0x7, R2 ;  /* 0x0000000700107824 */ /* 0x001fe200078e0202 */
[----:B------:R-:W-:-:S04]  /*0110*/  LEA R15, R2, R2, 0x2 ;  /* 0x00000002020f7211 */ /* 0x000fc800078e10ff */
[----:B------:R-:W-:Y:S02]  /*0120*/  LEA R16, R16, -R16, 0x3 ;  /* 0x8000001010107211 */ /* 0x000fe400078e18ff */
.L_x_9:
[C---:B------:R-:W-:Y:S01]  /*0130*/  IADD3 R31, R15.reuse, 0x2, RZ ;  /* 0x000000020f1f7810 */ /* 0x040fe20007ffe0ff */
[----:B------:R-:W-:Y:S01]  /*0140*/  BAR.SYNC.DEFER_BLOCKING 0x0 ;  /* 0x0000000000007b1d */ /* 0x000fe20000010000 */
[-C--:B------:R-:W-:Y:S02]  /*0150*/  LEA.HI.SX32 R4, R15, R0.reuse, 0x1b ;  /* 0x000000000f047211 */ /* 0x080fe400078fdaff */
[----:B------:R-:W-:Y:S02]  /*0160*/  LEA.HI.SX32 R6, R31, R0, 0x1b ;  /* 0x000000001f067211 */ /* 0x000fe400078fdaff */
[----:B------:R-:W-:Y:S02]  /*0170*/  ISETP.GT.AND P0, PT, R4, 0xf, PT ;  /* 0x0000000f0400780c */ /* 0x000fe40003f04270 */
[----:B------:R-:W-:Y:S02]  /*0180*/  ISETP.GT.AND P2, PT, R6, 0xf, PT ;  /* 0x0000000f0600780c */ /* 0x000fe40003f44270 */
[----:B------:R-:W-:-:S02]  /*0190*/  ISETP.GT.OR P0, PT, R15, 0x1f, P0 ;  /* 0x0000001f0f00780c */ /* 0x000fc40000704670 */
[C---:B------:R-:W-:Y:S02]  /*01a0*/  ISETP.GT.OR P2, PT, R15.reuse, 0x1d, P2 ;  /* 0x0000001d0f00780c */ /* 0x040fe40001744670 */
[----:B------:R-:W-:Y:S02]  /*01b0*/  IADD3 R29, R15, 0x1, RZ ;  /* 0x000000010f1d7810 */ /* 0x000fe40007ffe0ff */
[----:B------:R-:W-:Y:S02]  /*01c0*/  MOV R17, 0x4 ;  /* 0x0000000400117802 */ /* 0x000fe40000000f00 */
[----:B------:R-:W-:-:S04]  /*01d0*/  LEA.HI.SX32 R4, R29, R0, 0x1b ;  /* 0x000000001d047211 */ /* 0x000fc800078fdaff */
[----:B------:R-:W-:Y:S01]  /*01e0*/  ISETP.GT.AND P1, PT, R4, 0xf, PT ;  /* 0x0000000f0400780c */ /* 0x000fe20003f24270 */
[----:B------:R-:W0:Y:S01]  /*01f0*/  @!P0 S2R R5, SR_CTAID.Z ;  /* 0x0000000000058919 */ /* 0x000e220000002700 */
[----:B------:R-:W-:Y:S01]  /*0200*/  IMAD R4, R3, 0x310, R16 ;  /* 0x0000031003047824 */ /* 0x000fe200078e0210 */
[----:B------:R-:W-:Y:S02]  /*0210*/  @!P2 LOP3.LUT R36, R31, 0xf, RZ, 0xc0, !PT ;  /* 0x0000000f1f24a812 */ /* 0x000fe400078ec0ff */
[----:B------:R-:W1:Y:S01]  /*0220*/  @!P2 S2R R37, SR_CTAID.Z ;  /* 0x000000000025a919 */ /* 0x000e620000002700 */
[C---:B------:R-:W-:Y:S02]  /*0230*/  @!P0 LOP3.LUT R6, R15.reuse, 0xf, RZ, 0xc0, !PT ;  /* 0x0000000f0f068812 */ /* 0x040fe400078ec0ff */
[----:B------:R-:W-:-:S13]  /*0240*/  ISETP.GT.OR P1, PT, R15, 0x1e, P1 ;  /* 0x0000001e0f00780c */ /* 0x000fda0000f24670 */
[----:B------:R-:W2:Y:S01]  /*0250*/  @!P1 S2R R35, SR_CTAID.Z ;  /* 0x0000000000239919 */ /* 0x000ea20000002700 */
[-C--:B0-----:R-:W-:Y:S01]  /*0260*/  @!P0 LEA R12, R5, R0.reuse, 0x4 ;  /* 0x00000000050c8211 */ /* 0x081fe200078e20ff */
[----:B------:R-:W-:Y:S01]  /*0270*/  IMAD.WIDE R4, R4, R17, c[0x0][0x168] ;  /* 0x00005a0004047625 */ /* 0x000fe200078e0211 */
[----:B-1----:R-:W-:Y:S02]  /*0280*/  @!P2 LEA R32, R37, R0, 0x4 ;  /* 0x000000002520a211 */ /* 0x002fe400078e20ff */
[-C--:B------:R-:W-:Y:S02]  /*0290*/  @!P0 LEA R19, R12, R3.reuse, 0x6 ;  /* 0x000000030c138211 */ /* 0x080fe400078e30ff */
[----:B------:R0:W3:Y:S01]  /*02a0*/  LDG.E.CONSTANT R28, [R4.64+0x4] ;  /* 0x00000404041c7981 */ /* 0x0000e2000c1e9900 */
[----:B------:R-:W-:Y:S01]  /*02b0*/  @!P2 LEA R37, R32, R3, 0x6 ;  /* 0x000000032025a211 */ /* 0x000fe200078e30ff */
[----:B------:R-:W-:Y:S01]  /*02c0*/  @!P0 IMAD R12, R2, 0xa0, RZ ;  /* 0x000000a0020c8824 */ /* 0x000fe200078e02ff */
[----:B------:R-:W-:Y:S01]  /*02d0*/  @!P0 LEA R34, R19, R6, 0x4 ;  /* 0x0000000613228211 */ /* 0x000fe200078e20ff */
[----:B------:R0:W4:Y:S01]  /*02e0*/  LDG.E.CONSTANT R27, [R4.64+0x8] ;  /* 0x00000804041b7981 */ /* 0x000122000c1e9900 */
[----:B------:R-:W-:-:S02]  /*02f0*/  @!P2 LEA R36, R37, R36, 0x4 ;  /* 0x000000242524a211 */ /* 0x000fc400078e20ff */
[----:B------:R-:W-:Y:S01]  /*0300*/  IADD3 R37, R15, 0x3, RZ ;  /* 0x000000030f257810 */ /* 0x000fe20007ffe0ff */
[----:B------:R0:W5:Y:S04]  /*0310*/  LDG.E.CONSTANT R6, [R4.64] ;  /* 0x0000000404067981 */ /* 0x000168000c1e9900 */
[----:B------:R0:W5:Y:S04]  /*0320*/  LDG.E.CONSTANT R26, [R4.64+0xc] ;  /* 0x00000c04041a7981 */ /* 0x000168000c1e9900 */
[----:B------:R0:W5:Y:S04]  /*0330*/  LDG.E.CONSTANT R24, [R4.64+0x10] ;  /* 0x0000100404187981 */ /* 0x000168000c1e9900 */
[----:B------:R0:W5:Y:S04]  /*0340*/  LDG.E.CONSTANT R23, [R4.64+0x14] ;  /* 0x0000140404177981 */ /* 0x000168000c1e9900 */
[----:B------:R0:W5:Y:S02]  /*0350*/  LDG.E.CONSTANT R19, [R4.64+0x18] ;  /* 0x0000180404137981 */ /* 0x000164000c1e9900 */
[----:B0-----:R-:W-:-:S04]  /*0360*/  LEA.HI.SX32 R4, R37, R0, 0x1b ;  /* 0x0000000025047211 */ /* 0x001fc800078fdaff */
[----:B------:R-:W-:-:S04]  /*0370*/  ISETP.GT.AND P3, PT, R4, 0xf, PT ;  /* 0x0000000f0400780c */ /* 0x000fc80003f64270 */
[----:B------:R-:W-:Y:S02]  /*0380*/  ISETP.GT.OR P3, PT, R15, 0x1c, P3 ;  /* 0x0000001c0f00780c */ /* 0x000fe40001f64670 */
[----:B------:R-:W-:-:S11]  /*0390*/  @!P0 LOP3.LUT R12, R12, 0xfffffe00, RZ, 0xc0, !PT ;  /* 0xfffffe000c0c8812 */ /* 0x000fd600078ec0ff */
[----:B------:R-:W0:Y:S01]  /*03a0*/  @!P3 S2R R5, SR_CTAID.Z ;  /* 0x000000000005b919 */ /* 0x000e220000002700 */
[----:B------:R-:W-:Y:S02]  /*03b0*/  @!P0 IADD3 R34, R34, R12, RZ ;  /* 0x0000000c22228210 */ /* 0x000fe40007ffe0ff */
[----:B--2---:R-:W-:Y:S02]  /*03c0*/  @!P1 LEA R12, R35, R0, 0x4 ;  /* 0x00000000230c9211 */ /* 0x004fe400078e20ff */
[C---:B------:R-:W-:Y:S02]  /*03d0*/  @!P1 LOP3.LUT R35, R29.reuse, 0xf, RZ, 0xc0, !PT ;  /* 0x0000000f1d239812 */ /* 0x040fe400078ec0ff */
[----:B------:R-:W-:Y:S02]  /*03e0*/  @!P1 LEA R12, R12, R3, 0x6 ;  /* 0x000000030c0c9211 */ /* 0x000fe400078e30ff */
[----:B------:R-:W-:Y:S02]  /*03f0*/  @!P1 SHF.L.U32 R29, R29, 0x5, RZ ;  /* 0x000000051d1d9819 */ /* 0x000fe400000006ff */
[----:B------:R-:W-:-:S02]  /*0400*/  @!P1 LEA R35, R12, R35, 0x4 ;  /* 0x000000230c239211 */ /* 0x000fc400078e20ff */
[----:B------:R-:W-:-:S04]  /*0410*/  @!P1 LOP3.LUT R4, R29, 0xfffffe00, RZ, 0xc0, !PT ;  /* 0xfffffe001d049812 */ /* 0x000fc800078ec0ff */
[----:B------:R-:W-:Y:S02]  /*0420*/  @!P1 IADD3 R35, R35, R4, RZ ;  /* 0x0000000423239210 */ /* 0x000fe40007ffe0ff */
[----:B0-----:R-:W-:Y:S02]  /*0430*/  @!P3 LEA R4, R5, R0, 0x4 ;  /* 0x000000000504b211 */ /* 0x001fe400078e20ff */
[----:B------:R-:W-:Y:S02]  /*0440*/  IADD3 R29, R15, 0x4, RZ ;  /* 0x000000040f1d7810 */ /* 0x000fe40007ffe0ff */
[----:B------:R-:W-:Y:S02]  /*0450*/  @!P3 LEA R5, R4, R3, 0x6 ;  /* 0x000000030405b211 */ /* 0x000fe400078e30ff */
[----:B------:R-:W-:-:S04]  /*0460*/  @!P3 LOP3.LUT R4, R37, 0xf, RZ, 0xc0, !PT ;  /* 0x0000000f2504b812 */ /* 0x000fc800078ec0ff */
[----:B------:R-:W-:Y:S02]  /*0470*/  @!P3 LEA R4, R5, R4, 0x4 ;  /* 0x000000040504b211 */ /* 0x000fe400078e20ff */
[----:B------:R-:W-:-:S04]  /*0480*/  LEA.HI.SX32 R5, R29, R0, 0x1b ;  /* 0x000000001d057211 */ /* 0x000fc800078fdaff */
[----:B------:R-:W-:-:S04]  /*0490*/  ISETP.GT.AND P4, PT, R5, 0xf, PT ;  /* 0x0000000f0500780c */ /* 0x000fc80003f84270 */
[----:B------:R-:W-:Y:S02]  /*04a0*/  ISETP.GT.OR P4, PT, R15, 0x1b, P4 ;  /* 0x0000001b0f00780c */ /* 0x000fe40002784670 */
[----:B------:R-:W-:Y:S02]  /*04b0*/  @!P3 SHF.L.U32 R37, R37, 0x5, RZ ;  /* 0x000000052525b819 */ /* 0x000fe400000006ff */
[----:B------:R-:W-:Y:S02]  /*04c0*/  @!P2 SHF.L.U32 R31, R31, 0x5, RZ ;  /* 0x000000051f1fa819 */ /* 0x000fe400000006ff */
[----:B------:R-:W-:Y:S02]  /*04d0*/  @!P3 LOP3.LUT R37, R37, 0xfffffe00, RZ, 0xc0, !PT ;  /* 0xfffffe002525b812 */ /* 0x000fe400078ec0ff */
[----:B------:R-:W-:-:S05]  /*04e0*/  @!P2 LOP3.LUT R31, R31, 0xfffffe00, RZ, 0xc0, !PT ;  /* 0xfffffe001f1fa812 */ /* 0x000fca00078ec0ff */
[----:B------:R-:W0:Y:S01]  /*04f0*/  @!P4 S2R R12, SR_CTAID.Z ;  /* 0x00000000000cc919 */ /* 0x000e220000002700 */
[----:B------:R-:W-:Y:S01]  /*0500*/  @!P3 IADD3 R32, R4, R37, RZ ;  /* 0x000000250420b210 */ /* 0x000fe20007ffe0ff */
[----:B------:R-:W-:Y:S01]  /*0510*/  @!P0 IMAD.WIDE R4, R34, R17, c[0x0][0x170] ;  /* 0x00005c0022048625 */ /* 0x000fe200078e0211 */
[----:B------:R-:W-:-:S04]  /*0520*/  @!P2 IADD3 R36, R36, R31, RZ ;  /* 0x0000001f2424a210 */ /* 0x000fc80007ffe0ff */
[----:B------:R1:W2:Y:S02]  /*0530*/  @!P0 LDG.E.CONSTANT R31, [R4.64] ;  /* 0x00000004041f8981 */ /* 0x0002a4000c1e9900 */
[----:B-1----:R-:W-:-:S05]  /*0540*/  @!P1 IMAD.WIDE R4, R35, R17, c[0x0][0x170] ;  /* 0x00005c0023049625 */ /* 0x002fca00078e0211 */
[----:B------:R1:W2:Y:S02]  /*0550*/  @!P1 LDG.E.CONSTANT R34, [R4.64] ;  /* 0x0000000404229981 */ /* 0x0002a4000c1e9900 */
[----:B-1----:R-:W-:-:S05]  /*0560*/  @!P2 IMAD.WIDE R4, R36, R17, c[0x0][0x170] ;  /* 0x00005c002404a625 */ /* 0x002fca00078e0211 */
[----:B------:R1:W2:Y:S02]  /*0570*/  @!P2 LDG.E.CONSTANT R35, [R4.64] ;  /* 0x000000040423a981 */ /* 0x0002a4000c1e9900 */
[----:B-1----:R-:W-:Y:S01]  /*0580*/  @!P3 IMAD.WIDE R4, R32, R17, c[0x0][0x170] ;  /* 0x00005c002004b625 */ /* 0x002fe200078e0211 */
[----:B0-----:R-:W-:-:S04]  /*0590*/  @!P4 LEA R32, R12, R0, 0x4 ;  /* 0x000000000c20c211 */ /* 0x001fc800078e20ff */
[----:B------:R-:W-:Y:S01]  /*05a0*/  @!P4 LEA R37, R32, R3, 0x6 ;  /* 0x000000032025c211 */ /* 0x000fe200078e30ff */
[----:B------:R0:W2:Y:S01]  /*05b0*/  @!P3 LDG.E.CONSTANT R12, [R4.64] ;  /* 0x00000004040cb981 */ /* 0x0000a2000c1e9900 */
[C---:B------:R-:W-:Y:S02]  /*05c0*/  @!P4 LOP3.LUT R32, R29.reuse, 0xf, RZ, 0xc0, !PT ;  /* 0x0000000f1d20c812 */ /* 0x040fe400078ec0ff */
[----:B------:R-:W-:Y:S02]  /*05d0*/  @!P4 SHF.L.U32 R29, R29, 0x5, RZ ;  /* 0x000000051d1dc819 */ /* 0x000fe400000006ff */
[----:B------:R-:W-:Y:S02]  /*05e0*/  @!P4 LEA R32, R37, R32, 0x4 ;  /* 0x000000202520c211 */ /* 0x000fe400078e20ff */
[----:B------:R-:W-:-:S04]  /*05f0*/  @!P4 LOP3.LUT R29, R29, 0xfffffe00, RZ, 0xc0, !PT ;  /* 0xfffffe001d1dc812 */ /* 0x000fc800078ec0ff */
[----:B------:R-:W-:-:S05]  /*0600*/  @!P4 IADD3 R32, R32, R29, RZ ;  /* 0x0000001d2020c210 */ /* 0x000fca0007ffe0ff */
[----:B0-----:R-:W-:-:S05]  /*0610*/  @!P4 IMAD.WIDE R4, R32, R17, c[0x0][0x170] ;  /* 0x00005c002004c625 */ /* 0x001fca00078e0211 */
[----:B------:R0:W2:Y:S01]  /*0620*/  @!P4 LDG.E.CONSTANT R29, [R4.64] ;  /* 0x00000004041dc981 */ /* 0x0000a2000c1e9900 */
[CC--:B------:R-:W-:Y:S02]  /*0630*/  @!P0 LEA R32, R0.reuse, R15.reuse, 0x5 ;  /* 0x0000000f00208211 */ /* 0x0c0fe400078e28ff */
[CC--:B------:R-:W-:Y:S02]  /*0640*/  @!P1 LEA R37, R0.reuse, R15.reuse, 0x5 ;  /* 0x0000000f00259211 */ /* 0x0c0fe400078e28ff */
[CC--:B------:R-:W-:Y:S02]  /*0650*/  @!P2 LEA R36, R0.reuse, R15.reuse, 0x5 ;  /* 0x0000000f0024a211 */ /* 0x0c0fe400078e28ff */
[C---:B0-----:R-:W-:Y:S02]  /*0660*/  @!P3 LEA R5, R0.reuse, R15, 0x5 ;  /* 0x0000000f0005b211 */ /* 0x041fe400078e28ff */
[----:B------:R-:W-:-:S04]  /*0670*/  LEA R4, R0, 0xc40, 0x6 ;  /* 0x00000c4000047811 */ /* 0x000fc800078e30ff */
[----:B------:R-:W-:Y:S01]  /*0680*/  IADD3 R4, R4, 0x404, RZ ;  /* 0x0000040404047810 */ /* 0x000fe20007ffe0ff */
[----:B---3--:R-:W-:Y:S04]  /*0690*/  STS [R16.X4+0x4], R28 ;  /* 0x0000041c10007388 */ /* 0x008fe80000004800 */
[----:B----4-:R-:W-:Y:S04]  /*06a0*/  STS [R16.X4+0x8], R27 ;  /* 0x0000081b10007388 */ /* 0x010fe80000004800 */
[----:B-----5:R0:W-:Y:S04]  /*06b0*/  STS [R16.X4], R6 ;  /* 0x0000000610007388 */ /* 0x0201e80000004800 */
[----:B------:R-:W-:Y:S04]  /*06c0*/  STS [R16.X4+0xc], R26 ;  /* 0x00000c1a10007388 */ /* 0x000fe80000004800 */
[----:B------:R-:W-:Y:S01]  /*06d0*/  STS [R16.X4+0x10], R24 ;  /* 0x0000101810007388 */ /* 0x000fe20000004800 */
[----:B0-----:R-:W-:-:S03]  /*06e0*/  @!P4 LEA R6, R0, R15, 0x5 ;  /* 0x0000000f0006c211 */ /* 0x001fc600078e28ff */
[----:B------:R-:W-:Y:S04]  /*06f0*/  STS [R16.X4+0x14], R23 ;  /* 0x0000141710007388 */ /* 0x000fe80000004800 */
[----:B------:R0:W-:Y:S02]  /*0700*/  STS [R16.X4+0x18], R19 ;  /* 0x0000181310007388 */ /* 0x0001e40000004800 */
[----:B0-----:R-:W-:-:S05]  /*0710*/  MOV R19, 0x1c ;  /* 0x0000001c00137802 */ /* 0x001fca0000000f00 */
[----:B------:R-:W-:Y:S01]  /*0720*/  IMAD R19, R2, R19, 0xdc ;  /* 0x000000dc02137424 */ /* 0x000fe200078e0213 */
[----:B--2---:R-:W-:Y:S04]  /*0730*/  @!P0 STS [R32.X4+0xc40], R31 ;  /* 0x000c401f20008388 */ /* 0x004fe80000004800 */
[----:B------:R-:W-:Y:S04]  /*0740*/  @!P1 STS [R37.X4+0xc44], R34 ;  /* 0x000c442225009388 */ /* 0x000fe80000004800 */
[----:B------:R-:W-:Y:S04]  /*0750*/  @!P2 STS [R36.X4+0xc48], R35 ;  /* 0x000c48232400a388 */ /* 0x000fe80000004800 */
[----:B------:R-:W-:Y:S04]  /*0760*/  @!P3 STS [R5.X4+0xc4c], R12 ;  /* 0x000c4c0c0500b388 */ /* 0x000fe80000004800 */
[----:B------:R0:W-:Y:S02]  /*0770*/  @!P4 STS [R6.X4+0xc50], R29 ;  /* 0x000c501d0600c388 */ /* 0x0001e40000004800 */
[----:B0-----:R-:W-:-:S02]  /*0780*/  MOV R6, 0x400 ;  /* 0x0000040000067802 */ /* 0x001fc40000000f00 */
[----:B------:R-:W-:Y:S06]  /*0790*/  BAR.SYNC.DEFER_BLOCKING 0x0 ;  /* 0x0000000000007b1d */ /* 0x000fec0000010000 */
.L_x_7:
[----:B------:R-:W-:Y:S01]  /*07a0*/  LDS R27, [R19+-0xdc] ;  /* 0xffff2400131b7984 */ /* 0x000fe20000000800 */
[----:B------:R-:W-:-:S03]  /*07b0*/  IADD3 R6, R6, 0x20, RZ ;  /* 0x0000002006067810 */ /* 0x000fc60007ffe0ff */
[----:B------:R-:W0:Y:S01]  /*07c0*/  LDS R23, [R4+-0x404] ;  /* 0xfffbfc0004177984 */ /* 0x000e220000000800 */
[----:B------:R-:W-:-:S03]  /*07d0*/  ISETP.NE.AND P0, PT, R6, 0x440, PT ;  /* 0x000004400600780c */ /* 0x000fc60003f05270 */
[----:B------:R-:W1:Y:S04]  /*07e0*/  LDS R24, [R4+-0x4] ;  /* 0xfffffc0004187984 */ /* 0x000e680000000800 */
[----:B------:R-:W2:Y:S04]  /*07f0*/  LDS R26, [R19+-0xd8] ;  /* 0xffff2800131a7984 */ /* 0x000ea80000000800 */
[----:B------:R-:W3:Y:S04]  /*0800*/  LDS R29, [R19+-0xd4] ;  /* 0xffff2c00131d7984 */ /* 0x000ee80000000800 */
[----:B------:R-:W4:Y:S04]  /*0810*/  LDS R12, [R19+-0xd0] ;  /* 0xffff3000130c7984 */ /* 0x000f280000000800 */
[----:B------:R-:W5:Y:S04]  /*0820*/  LDS R5, [R19+-0xcc] ;  /* 0xffff340013057984 */ /* 0x000f680000000800 */
[----:B------:R-:W5:Y:S04]  /*0830*/  LDS R34, [R19+-0xc8] ;  /* 0xffff380013227984 */ /* 0x000f680000000800 */
[----:B------:R-:W5:Y:S04]  /*0840*/  LDS R32, [R19+-0xc4] ;  /* 0xffff3c0013207984 */ /* 0x000f680000000800 */
[----:B------:R-:W-:Y:S04]  /*0850*/  LDS R31, [R19+-0x18] ;  /* 0xffffe800131f7984 */ /* 0x000fe80000000800 */
[----:B------:R-:W5:Y:S01]  /*0860*/  LDS R28, [R4+-0x400] ;  /* 0xfffc0000041c7984 */ /* 0x000f620000000800 */
[----:B0-----:R-:W-:-:S03]  /*0870*/  FFMA R22, R27, R23, R22 ;  /* 0x000000171b167223 */ /* 0x001fc60000000016 */
[----:B------:R-:W-:Y:S01]  /*0880*/  LDS R35, [R19+0x3bc] ;  /* 0x0003bc0013237984 */ /* 0x000fe20000000800 */
[----:B-1----:R-:W-:-:S03]  /*0890*/  FFMA R21, R27, R24, R21 ;  /* 0x000000181b157223 */ /* 0x002fc60000000015 */
[----:B------:R-:W0:Y:S01]  /*08a0*/  LDS R27, [R4] ;  /* 0x00000000041b7984 */ /* 0x000e220000000800 */
[CC--:B--2---:R-:W-:Y:S01]  /*08b0*/  FFMA R9, R23.reuse, R26.reuse, R9 ;  /* 0x0000001a17097223 */ /* 0x0c4fe20000000009 */
[C---:B------:R-:W-:Y:S02]  /*08c0*/  FFMA R14, R24.reuse, R26, R14 ;  /* 0x0000001a180e7223 */ /* 0x040fe4000000000e */
[----:B------:R-:W1:Y:S01]  /*08d0*/  LDS R26, [R19+-0x10] ;  /* 0xfffff000131a7984 */ /* 0x000e620000000800 */
[CC--:B---3--:R-:W-:Y:S01]  /*08e0*/  FFMA R8, R23.reuse, R29.reuse, R8 ;  /* 0x0000001d17087223 */ /* 0x0c8fe20000000008 */
[C---:B------:R-:W-:Y:S02]  /*08f0*/  FFMA R13, R24.reuse, R29, R13 ;  /* 0x0000001d180d7223 */ /* 0x040fe4000000000d */
[----:B------:R-:W2:Y:S01]  /*0900*/  LDS R29, [R19+-0x14] ;  /* 0xffffec00131d7984 */ /* 0x000ea20000000800 */
[-C--:B----4-:R-:W-:Y:S01]  /*0910*/  FFMA R7, R23, R12.reuse, R7 ;  /* 0x0000000c17077223 */ /* 0x090fe20000000007 */
[----:B------:R-:W-:-:S02]  /*0920*/  FFMA R12, R24, R12, R10 ;  /* 0x0000000c180c7223 */ /* 0x000fc4000000000a */
[----:B------:R-:W3:Y:S01]  /*0930*/  LDS R10, [R19+-0xc] ;  /* 0xfffff400130a7984 */ /* 0x000ee20000000800 */
[CC--:B-----5:R-:W-:Y:S01]  /*0940*/  FFMA R11, R24.reuse, R5.reuse, R11 ;  /* 0x00000005180b7223 */ /* 0x0e0fe2000000000b */
[C---:B------:R-:W-:Y:S02]  /*0950*/  FFMA R18, R23.reuse, R5, R18 ;  /* 0x0000000517127223 */ /* 0x040fe40000000012 */
[----:B------:R-:W4:Y:S01]  /*0960*/  LDS R5, [R19+-0x8] ;  /* 0xfffff80013057984 */ /* 0x000f220000000800 */
[CC--:B------:R-:W-:Y:S01]  /*0970*/  FFMA R33, R24.reuse, R34.reuse, R33 ;  /* 0x0000002218217223 */ /* 0x0c0fe20000000021 */
[C---:B------:R-:W-:Y:S02]  /*0980*/  FFMA R30, R23.reuse, R34, R30 ;  /* 0x00000022171e7223 */ /* 0x040fe4000000001e */
[----:B------:R-:W-:Y:S01]  /*0990*/  LDS R34, [R19] ;  /* 0x0000000013227984 */ /* 0x000fe20000000800 */
[-C--:B------:R-:W-:Y:S01]  /*09a0*/  FFMA R25, R23, R32.reuse, R25 ;  /* 0x0000002017197223 */ /* 0x080fe20000000019 */
[----:B------:R-:W-:-:S02]  /*09b0*/  FFMA R24, R24, R32, R20 ;  /* 0x0000002018187223 */ /* 0x000fc40000000014 */
[----:B------:R-:W5:Y:S04]  /*09c0*/  LDS R32, [R19+-0x4] ;  /* 0xfffffc0013207984 */ /* 0x000f680000000800 */
[----:B------:R-:W-:Y:S01]  /*09d0*/  LDS R23, [R19+0xb0] ;  /* 0x0000b00013177984 */ /* 0x000fe20000000800 */
[----:B------:R-:W-:-:S03]  /*09e0*/  FFMA R22, R31, R28, R22 ;  /* 0x0000001c1f167223 */ /* 0x000fc60000000016 */
[----:B------:R-:W-:Y:S01]  /*09f0*/  LDS R20, [R19+0xb4] ;  /* 0x0000b40013147984 */ /* 0x000fe20000000800 */
[----:B0-----:R-:W-:-:S03]  /*0a00*/  FFMA R21, R31, R27, R21 ;  /* 0x0000001b1f157223 */ /* 0x001fc60000000015 */
[----:B------:R-:W-:Y:S01]  /*0a10*/  LDS R31, [R19+0xac] ;  /* 0x0000ac00131f7984 */ /* 0x000fe20000000800 */
[CC--:B-1----:R-:W-:Y:S01]  /*0a20*/  FFMA R8, R28.reuse, R26.reuse, R8 ;  /* 0x0000001a1c087223 */ /* 0x0c2fe20000000008 */
[C---:B------:R-:W-:Y:S02]  /*0a30*/  FFMA R13, R27.reuse, R26, R13 ;  /* 0x0000001a1b0d7223 */ /* 0x040fe4000000000d */
[----:B------:R-:W0:Y:S01]  /*0a40*/  LDS R26, [R4+0x4] ;  /* 0x00000400041a7984 */ /* 0x000e220000000800 */
[CC--:B--2---:R-:W-:Y:S01]  /*0a50*/  FFMA R9, R28.reuse, R29.reuse, R9 ;  /* 0x0000001d1c097223 */ /* 0x0c4fe20000000009 */
[C---:B------:R-:W-:Y:S02]  /*0a60*/  FFMA R14, R27.reuse, R29, R14 ;  /* 0x0000001d1b0e7223 */ /* 0x040fe4000000000e */
[----:B------:R-:W1:Y:S01]  /*0a70*/  LDS R29, [R4+-0x3fc] ;  /* 0xfffc0400041d7984 */ /* 0x000e620000000800 */
[-C--:B---3--:R-:W-:Y:S01]  /*0a80*/  FFMA R7, R28, R10.reuse, R7 ;  /* 0x0000000a1c077223 */ /* 0x088fe20000000007 */
[----:B------:R-:W-:-:S02]  /*0a90*/  FFMA R12, R27, R10, R12 ;  /* 0x0000000a1b0c7223 */ /* 0x000fc4000000000c */
[----:B------:R-:W2:Y:S01]  /*0aa0*/  LDS R10, [R19+0xb8] ;  /* 0x0000b800130a7984 */ /* 0x000ea20000000800 */
[CC--:B----4-:R-:W-:Y:S01]  /*0ab0*/  FFMA R18, R28.reuse, R5.reuse, R18 ;  /* 0x000000051c127223 */ /* 0x0d0fe20000000012 */
[C---:B------:R-:W-:Y:S02]  /*0ac0*/  FFMA R11, R27.reuse, R5, R11 ;  /* 0x000000051b0b7223 */ /* 0x040fe4000000000b */
[----:B------:R-:W3:Y:S01]  /*0ad0*/  LDS R5, [R19+0xbc] ;  /* 0x0000bc0013057984 */ /* 0x000ee20000000800 */
[CC--:B-----5:R-:W-:Y:S01]  /*0ae0*/  FFMA R30, R28.reuse, R32.reuse, R30 ;  /* 0x000000201c1e7223 */ /* 0x0e0fe2000000001e */
[C---:B------:R-:W-:Y:S01]  /*0af0*/  FFMA R33, R27.reuse, R32, R33 ;  /* 0x000000201b217223 */ /* 0x040fe20000000021 */
[-C--:B------:R-:W-:Y:S01]  /*0b00*/  FFMA R28, R28, R34.reuse, R25 ;  /* 0x000000221c1c7223 */ /* 0x080fe20000000019 */
[----:B------:R-:W-:Y:S01]  /*0b10*/  FFMA R27, R27, R34, R24 ;  /* 0x000000221b1b7223 */ /* 0x000fe20000000018 */
[----:B------:R-:W-:Y:S04]  /*0b20*/  LDS R25, [R19+0x170] ;  /* 0x0001700013197984 */ /* 0x000fe80000000800 */
[----:B------:R-:W-:Y:S04]  /*0b30*/  LDS R34, [R19+0xc4] ;  /* 0x0000c40013227984 */ /* 0x000fe80000000800 */
[----:B------:R-:W4:Y:S04]  /*0b40*/  LDS R32, [R4+-0x3f8] ;  /* 0xfffc080004207984 */ /* 0x000f280000000800 */
[----:B------:R-:W5:Y:S01]  /*0b50*/  LDS R24, [R19+0x174] ;  /* 0x0001740013187984 */ /* 0x000f620000000800 */
[C---:B0-----:R-:W-:Y:S01]  /*0b60*/  FFMA R21, R31.reuse, R26, R21 ;  /* 0x0000001a1f157223 */ /* 0x041fe20000000015 */
[C---:B------:R-:W-:Y:S01]  /*0b70*/  FFMA R14, R26.reuse, R23, R14 ;  /* 0x000000171a0e7223 */ /* 0x040fe2000000000e */
[CC--:B------:R-:W-:Y:S01]  /*0b80*/  FFMA R13, R26.reuse, R20.reuse, R13 ;  /* 0x000000141a0d7223 */ /* 0x0c0fe2000000000d */
[----:B-1----:R-:W-:Y:S01]  /*0b90*/  FFMA R22, R31, R29, R22 ;  /* 0x0000001d1f167223 */ /* 0x002fe20000000016 */
[C---:B------:R-:W-:Y:S01]  /*0ba0*/  FFMA R9, R29.reuse, R23, R9 ;  /* 0x000000171d097223 */ /* 0x040fe20000000009 */
[----:B------:R-:W0:Y:S01]  /*0bb0*/  LDS R31, [R19+0xc0] ;  /* 0x0000c000131f7984 */ /* 0x000e220000000800 */
[C---:B------:R-:W-:Y:S01]  /*0bc0*/  FFMA R8, R29.reuse, R20, R8 ;  /* 0x000000141d087223 */ /* 0x040fe20000000008 */
[CC--:B--2---:R-:W-:Y:S01]  /*0bd0*/  FFMA R7, R29.reuse, R10.reuse, R7 ;  /* 0x0000000a1d077223 */ /* 0x0c4fe20000000007 */
[C---:B------:R-:W-:Y:S01]  /*0be0*/  FFMA R12, R26.reuse, R10, R12 ;  /* 0x0000000a1a0c7223 */ /* 0x040fe2000000000c */
[----:B------:R-:W1:Y:S01]  /*0bf0*/  LDS R23, [R19+0x178] ;  /* 0x0001780013177984 */ /* 0x000e620000000800 */
[-C--:B---3--:R-:W-:Y:S01]  /*0c00*/  FFMA R18, R29, R5.reuse, R18 ;  /* 0x000000051d127223 */ /* 0x088fe20000000012 */
[----:B------:R-:W-:-:S02]  /*0c10*/  FFMA R11, R26, R5, R11 ;  /* 0x000000051a0b7223 */ /* 0x000fc4000000000b */
[----:B------:R-:W2:Y:S04]  /*0c20*/  LDS R10, [R19+0x17c] ;  /* 0x00017c00130a7984 */ /* 0x000ea80000000800 */
[----:B------:R-:W3:Y:S04]  /*0c30*/  LDS R5, [R19+0x180] ;  /* 0x0001800013057984 */ /* 0x000ee80000000800 */
[----:B------:R-:W3:Y:S01]  /*0c40*/  LDS R20, [R4+0x8] ;  /* 0x0000080004147984 */ /* 0x000ee20000000800 */
[----:B----4-:R-:W-:Y:S01]  /*0c50*/  FFMA R22, R25, R32, R22 ;  /* 0x0000002019167223 */ /* 0x010fe20000000016 */
[----:B-----5:R-:W-:Y:S01]  /*0c60*/  FFMA R9, R32, R24, R9 ;  /* 0x0000001820097223 */ /* 0x020fe20000000009 */
[CC--:B0-----:R-:W-:Y:S01]  /*0c70*/  FFMA R30, R29.reuse, R31.reuse, R30 ;  /* 0x0000001f1d1e7223 */ /* 0x0c1fe2000000001e */
[C---:B------:R-:W-:Y:S01]  /*0c80*/  FFMA R33, R26.reuse, R31, R33 ;  /* 0x0000001f1a217223 */ /* 0x040fe20000000021 */
[-C--:B------:R-:W-:Y:S01]  /*0c90*/  FFMA R29, R29, R34.reuse, R28 ;  /* 0x000000221d1d7223 */ /* 0x080fe2000000001c */
[----:B------:R-:W-:Y:S01]  /*0ca0*/  FFMA R26, R26, R34, R27 ;  /* 0x000000221a1a7223 */ /* 0x000fe2000000001b */
[C---:B-1----:R-:W-:Y:S01]  /*0cb0*/  FFMA R8, R32.reuse, R23, R8 ;  /* 0x0000001720087223 */ /* 0x042fe20000000008 */
[----:B------:R-:W0:Y:S01]  /*0cc0*/  LDS R34, [R19+0x184] ;  /* 0x0001840013227984 */ /* 0x000e220000000800 */
[----:B--2---:R-:W-:-:S03]  /*0cd0*/  FFMA R7, R32, R10, R7 ;  /* 0x0000000a20077223 */ /* 0x004fc60000000007 */
[----:B------:R-:W1:Y:S01]  /*0ce0*/  LDS R27, [R19+0x188] ;  /* 0x00018800131b7984 */ /* 0x000e620000000800 */
[----:B---3--:R-:W-:-:S03]  /*0cf0*/  FFMA R18, R32, R5, R18 ;  /* 0x0000000520127223 */ /* 0x008fc60000000012 */
[----:B------:R-:W-:Y:S01]  /*0d00*/  LDS R31, [R4+-0x3f4] ;  /* 0xfffc0c00041f7984 */ /* 0x000fe20000000800 */
[----:B------:R-:W-:Y:S01]  /*0d10*/  FFMA R21, R25, R20, R21 ;  /* 0x0000001419157223 */ /* 0x000fe20000000015 */
[C---:B------:R-:W-:Y:S01]  /*0d20*/  FFMA R14, R20.reuse, R24, R14 ;  /* 0x00000018140e7223 */ /* 0x040fe2000000000e */
[C---:B------:R-:W-:Y:S01]  /*0d30*/  FFMA R13, R20.reuse, R23, R13 ;  /* 0x00000017140d7223 */ /* 0x040fe2000000000d */
[C---:B------:R-:W-:Y:S01]  /*0d40*/  FFMA R12, R20.reuse, R10, R12 ;  /* 0x0000000a140c7223 */ /* 0x040fe2000000000c */
[----:B------:R-:W-:Y:S01]  /*0d50*/  FFMA R11, R20, R5, R11 ;  /* 0x00000005140b7223 */ /* 0x000fe2000000000b */
[----:B------:R-:W2:Y:S04]  /*0d60*/  LDS R25, [R19+0x234] ;  /* 0x0002340013197984 */ /* 0x000ea80000000800 */
[----:B------:R-:W3:Y:S04]  /*0d70*/  LDS R28, [R4+0xc] ;  /* 0x00000c00041c7984 */ /* 0x000ee80000000800 */
[----:B------:R-:W4:Y:S04]  /*0d80*/  LDS R24, [R19+0x238] ;  /* 0x0002380013187984 */ /* 0x000f280000000800 */
[----:B------:R-:W5:Y:S04]  /*0d90*/  LDS R23, [R19+0x23c] ;  /* 0x00023c0013177984 */ /* 0x000f680000000800 */
[----:B------:R-:W5:Y:S04]  /*0da0*/  LDS R10, [R19+0x240] ;  /* 0x00024000130a7984 */ /* 0x000f680000000800 */
[----:B------:R-:W5:Y:S01]  /*0db0*/  LDS R5, [R19+0x244] ;  /* 0x0002440013057984 */ /* 0x000f620000000800 */
[-C--:B0-----:R-:W-:Y:S01]  /*0dc0*/  FFMA R30, R32, R34.reuse, R30 ;  /* 0x00000022201e7223 */ /* 0x081fe2000000001e */
[----:B------:R-:W-:-:S02]  /*0dd0*/  FFMA R33, R20, R34, R33 ;  /* 0x0000002214217223 */ /* 0x000fc40000000021 */
[----:B------:R-:W0:Y:S01]  /*0de0*/  LDS R34, [R19+0x248] ;  /* 0x0002480013227984 */ /* 0x000e220000000800 */
[-C--:B-1----:R-:W-:Y:S01]  /*0df0*/  FFMA R32, R32, R27.reuse, R29 ;  /* 0x0000001b20207223 */ /* 0x082fe2000000001d */
[----:B------:R-:W-:Y:S02]  /*0e00*/  FFMA R20, R20, R27, R26 ;  /* 0x0000001b14147223 */ /* 0x000fe4000000001a */
[----:B------:R-:W1:Y:S04]  /*0e10*/  LDS R29, [R19+0x24c] ;  /* 0x00024c00131d7984 */ /* 0x000e680000000800 */
[----:B------:R-:W-:Y:S04]  /*0e20*/  LDS R27, [R19+0x2f8] ;  /* 0x0002f800131b7984 */ /* 0x000fe80000000800 */
[----:B------:R-:W-:Y:S01]  /*0e30*/  LDS R26, [R19+0x2fc] ;  /* 0x0002fc00131a7984 */ /* 0x000fe20000000800 */
[C---:B--2---:R-:W-:Y:S01]  /*0e40*/  FFMA R22, R25.reuse, R31, R22 ;  /* 0x0000001f19167223 */ /* 0x044fe20000000016 */
[----:B---3--:R-:W-:-:S02]  /*0e50*/  FFMA R21, R25, R28, R21 ;  /* 0x0000001c19157223 */ /* 0x008fc40000000015 */
[----:B------:R-:W-:Y:S01]  /*0e60*/  LDS R25, [R19+0x300] ;  /* 0x0003000013197984 */ /* 0x000fe20000000800 */
[CC--:B----4-:R-:W-:Y:S01]  /*0e70*/  FFMA R9, R31.reuse, R24.reuse, R9 ;  /* 0x000000181f097223 */ /* 0x0d0fe20000000009 */
[C---:B------:R-:W-:Y:S02]  /*0e80*/  FFMA R14, R28.reuse, R24, R14 ;  /* 0x000000181c0e7223 */ /* 0x040fe4000000000e */
[----:B------:R-:W-:Y:S01]  /*0e90*/  LDS R24, [R19+0x304] ;  /* 0x0003040013187984 */ /* 0x000fe20000000800 */
[CC--:B-----5:R-:W-:Y:S01]  /*0ea0*/  FFMA R8, R31.reuse, R23.reuse, R8 ;  /* 0x000000171f087223 */ /* 0x0e0fe20000000008 */
[C---:B------:R-:W-:Y:S02]  /*0eb0*/  FFMA R13, R28.reuse, R23, R13 ;  /* 0x000000171c0d7223 */ /* 0x040fe4000000000d */
[----:B------:R-:W-:Y:S01]  /*0ec0*/  LDS R23, [R19+0x308] ;  /* 0x0003080013177984 */ /* 0x000fe20000000800 */
[-C--:B------:R-:W-:Y:S01]  /*0ed0*/  FFMA R7, R31, R10.reuse, R7 ;  /* 0x0000000a1f077223 */ /* 0x080fe20000000007 */
[----:B------:R-:W-:-:S02]  /*0ee0*/  FFMA R12, R28, R10, R12 ;  /* 0x0000000a1c0c7223 */ /* 0x000fc4000000000c */
[----:B------:R-:W2:Y:S01]  /*0ef0*/  LDS R10, [R4+-0x3f0] ;  /* 0xfffc1000040a7984 */ /* 0x000ea20000000800 */
[CC--:B------:R-:W-:Y:S01]  /*0f00*/  FFMA R18, R31.reuse, R5.reuse, R18 ;  /* 0x000000051f127223 */ /* 0x0c0fe20000000012 */
[C---:B------:R-:W-:Y:S02]  /*0f10*/  FFMA R11, R28.reuse, R5, R11 ;  /* 0x000000051c0b7223 */ /* 0x040fe4000000000b */
[----:B------:R-:W3:Y:S01]  /*0f20*/  LDS R5, [R4+0x10] ;  /* 0x0000100004057984 */ /* 0x000ee20000000800 */
[CC--:B0-----:R-:W-:Y:S01]  /*0f30*/  FFMA R30, R31.reuse, R34.reuse, R30 ;  /* 0x000000221f1e7223 */ /* 0x0c1fe2000000001e */
[C---:B------:R-:W-:Y:S02]  /*0f40*/  FFMA R33, R28.reuse, R34, R33 ;  /* 0x000000221c217223 */ /* 0x040fe40000000021 */
[----:B------:R-:W0:Y:S01]  /*0f50*/  LDS R34, [R19+0x310] ;  /* 0x0003100013227984 */ /* 0x000e220000000800 */
[-C--:B-1----:R-:W-:Y:S01]  /*0f60*/  FFMA R32, R31, R29.reuse, R32 ;  /* 0x0000001d1f207223 */ /* 0x082fe20000000020 */
[----:B------:R-:W-:-:S02]  /*0f70*/  FFMA R20, R28, R29, R20 ;  /* 0x0000001d1c147223 */ /* 0x000fc40000000014 */
[----:B------:R-:W1:Y:S04]  /*0f80*/  LDS R31, [R19+0x30c] ;  /* 0x00030c00131f7984 */ /* 0x000e680000000800 */
[----:B------:R-:W-:Y:S04]  /*0f90*/  LDS R28, [R19+0x3c0] ;  /* 0x0003c000131c7984 */ /* 0x000fe80000000800 */
[----:B------:R-:W-:Y:S01]  /*0fa0*/  LDS R29, [R19+0x3d4] ;  /* 0x0003d400131d7984 */ /* 0x000fe20000000800 */
[C---:B--2---:R-:W-:Y:S01]  /*0fb0*/  FFMA R22, R27.reuse, R10, R22 ;  /* 0x0000000a1b167223 */ /* 0x044fe20000000016 */
[C---:B------:R-:W-:Y:S01]  /*0fc0*/  FFMA R9, R10.reuse, R26, R9 ;  /* 0x0000001a0a097223 */ /* 0x040fe20000000009 */
[C---:B------:R-:W-:Y:S01]  /*0fd0*/  FFMA R8, R10.reuse, R25, R8 ;  /* 0x000000190a087223 */ /* 0x040fe20000000008 */
[C---:B------:R-:W-:Y:S01]  /*0fe0*/  FFMA R7, R10.reuse, R24, R7 ;  /* 0x000000180a077223 */ /* 0x040fe20000000007 */
[----:B---3--:R-:W-:Y:S01]  /*0ff0*/  FFMA R21, R27, R5, R21 ;  /* 0x000000051b157223 */ /* 0x008fe20000000015 */
[C---:B------:R-:W-:Y:S01]  /*1000*/  FFMA R14, R5.reuse, R26, R14 ;  /* 0x0000001a050e7223 */ /* 0x040fe2000000000e */
[C---:B------:R-:W-:Y:S01]  /*1010*/  FFMA R13, R5.reuse, R25, R13 ;  /* 0x00000019050d7223 */ /* 0x040fe2000000000d */
[C---:B------:R-:W-:Y:S01]  /*1020*/  FFMA R12, R5.reuse, R24, R12 ;  /* 0x00000018050c7223 */ /* 0x040fe2000000000c */
[CC--:B------:R-:W-:Y:S01]  /*1030*/  FFMA R18, R10.reuse, R23.reuse, R18 ;  /* 0x000000170a127223 */ /* 0x0c0fe20000000012 */
[C---:B------:R-:W-:Y:S01]  /*1040*/  FFMA R11, R5.reuse, R23, R11 ;  /* 0x00000017050b7223 */ /* 0x040fe2000000000b */
[----:B------:R-:W2:Y:S01]  /*1050*/  LDS R24, [R4+0x14] ;  /* 0x0000140004187984 */ /* 0x000ea20000000800 */
[-C--:B0-----:R-:W-:Y:S01]  /*1060*/  FFMA R32, R10, R34.reuse, R32 ;  /* 0x000000220a207223 */ /* 0x081fe20000000020 */
[----:B------:R-:W-:-:S02]  /*1070*/  FFMA R20, R5, R34, R20 ;  /* 0x0000002205147223 */ /* 0x000fc40000000014 */
[----:B------:R-:W0:Y:S01]  /*1080*/  LDS R23, [R4+-0x3ec] ;  /* 0xfffc140004177984 */ /* 0x000e220000000800 */
[-C--:B-1----:R-:W-:Y:S01]  /*1090*/  FFMA R30, R10, R31.reuse, R30 ;  /* 0x0000001f0a1e7223 */ /* 0x082fe2000000001e */
[----:B------:R-:W-:Y:S02]  /*10a0*/  FFMA R33, R5, R31, R33 ;  /* 0x0000001f05217223 */ /* 0x000fe40000000021 */
[----:B------:R-:W1:Y:S04]  /*10b0*/  LDS R27, [R19+0x3c4] ;  /* 0x0003c400131b7984 */ /* 0x000e680000000800 */
[----:B------:R-:W3:Y:S04]  /*10c0*/  LDS R26, [R19+0x3c8] ;  /* 0x0003c800131a7984 */ /* 0x000ee80000000800 */
[----:B------:R-:W4:Y:S04]  /*10d0*/  LDS R25, [R19+0x3cc] ;  /* 0x0003cc0013197984 */ /* 0x000f280000000800 */
[----:B------:R-:W5:Y:S04]  /*10e0*/  LDS R10, [R19+0x3d0] ;  /* 0x0003d000130a7984 */ /* 0x000f680000000800 */
[----:B------:R-:W-:Y:S04]  /*10f0*/  LDS R34, [R19+0x480] ;  /* 0x0004800013227984 */ /* 0x000fe80000000800 */
[----:B------:R-:W5:Y:S04]  /*1100*/  LDS R5, [R4+0x18] ;  /* 0x0000180004057984 */ /* 0x000f680000000800 */
[----:B------:R-:W5:Y:S01]  /*1110*/  LDS R31, [R19+0x498] ;  /* 0x00049800131f7984 */ /* 0x000f620000000800 */
[C---:B--2---:R-:W-:Y:S01]  /*1120*/  FFMA R14, R24.reuse, R28, R14 ;  /* 0x0000001c180e7223 */ /* 0x044fe2000000000e */
[C---:B------:R-:W-:Y:S01]  /*1130*/  FFMA R21, R35.reuse, R24, R21 ;  /* 0x0000001823157223 */ /* 0x040fe20000000015 */
[C---:B------:R-:W-:Y:S01]  /*1140*/  FFMA R20, R24.reuse, R29, R20 ;  /* 0x0000001d18147223 */ /* 0x040fe20000000014 */
[----:B0-----:R-:W-:Y:S01]  /*1150*/  FFMA R22, R35, R23, R22 ;  /* 0x0000001723167223 */ /* 0x001fe20000000016 */
[C---:B------:R-:W-:Y:S01]  /*1160*/  FFMA R9, R23.reuse, R28, R9 ;  /* 0x0000001c17097223 */ /* 0x040fe20000000009 */
[C---:B------:R-:W-:Y:S01]  /*1170*/  FFMA R32, R23.reuse, R29, R32 ;  /* 0x0000001d17207223 */ /* 0x040fe20000000020 */
[----:B------:R-:W0:Y:S01]  /*1180*/  LDS R28, [R19+0x494] ;  /* 0x00049400131c7984 */ /* 0x000e220000000800 */
[-C--:B-1----:R-:W-:Y:S01]  /*1190*/  FFMA R8, R23, R27.reuse, R8 ;  /* 0x0000001b17087223 */ /* 0x082fe20000000008 */
[----:B------:R-:W-:-:S02]  /*11a0*/  FFMA R13, R24, R27, R13 ;  /* 0x0000001b180d7223 */ /* 0x000fc4000000000d */
[----:B------:R-:W1:Y:S01]  /*11b0*/  LDS R27, [R19+0x484] ;  /* 0x00048400131b7984 */ /* 0x000e620000000800 */
[CC--:B---3--:R-:W-:Y:S01]  /*11c0*/  FFMA R7, R23.reuse, R26.reuse, R7 ;  /* 0x0000001a17077223 */ /* 0x0c8fe20000000007 */
[C---:B------:R-:W-:Y:S02]  /*11d0*/  FFMA R12, R24.reuse, R26, R12 ;  /* 0x0000001a180c7223 */ /* 0x040fe4000000000c */
[----:B------:R-:W2:Y:S01]  /*11e0*/  LDS R26, [R19+0x488] ;  /* 0x00048800131a7984 */ /* 0x000ea20000000800 */
[CC--:B----4-:R-:W-:Y:S01]  /*11f0*/  FFMA R18, R23.reuse, R25.reuse, R18 ;  /* 0x0000001917127223 */ /* 0x0d0fe20000000012 */
[C---:B------:R-:W-:Y:S02]  /*1200*/  FFMA R11, R24.reuse, R25, R11 ;  /* 0x00000019180b7223 */ /* 0x040fe4000000000b */
[----:B------:R3:W4:Y:S01]  /*1210*/  LDS R25, [R4+-0x3e8] ;  /* 0xfffc180004197984 */ /* 0x0007220000000800 */
[-C--:B-----5:R-:W-:Y:S01]  /*1220*/  FFMA R30, R23, R10.reuse, R30 ;  /* 0x0000000a171e7223 */ /* 0x0a0fe2000000001e */
[----:B------:R-:W-:-:S02]  /*1230*/  FFMA R33, R24, R10, R33 ;  /* 0x0000000a18217223 */ /* 0x000fc40000000021 */
[----:B------:R-:W5:Y:S04]  /*1240*/  LDS R10, [R19+0x48c] ;  /* 0x00048c00130a7984 */ /* 0x000f680000000800 */
[----:B------:R3:W5:Y:S01]  /*1250*/  LDS R23, [R19+0x490] ;  /* 0x0004900013177984 */ /* 0x0007620000000800 */
[----:B------:R-:W-:Y:S01]  /*1260*/  FFMA R21, R34, R5, R21 ;  /* 0x0000000522157223 */ /* 0x000fe20000000015 */
[----:B---3--:R-:W-:Y:S01]  /*1270*/  IADD3 R4, R4, 0x20, RZ ;  /* 0x0000002004047810 */ /* 0x008fe20007ffe0ff */
[----:B------:R-:W-:Y:S01]  /*1280*/  FFMA R20, R5, R31, R20 ;  /* 0x0000001f05147223 */ /* 0x000fe20000000014 */
[----:B------:R-:W-:Y:S01]  /*1290*/  IADD3 R19, R19, 0x620, RZ ;  /* 0x0000062013137810 */ /* 0x000fe20007ffe0ff */
[C---:B0-----:R-:W-:Y:S01]  /*12a0*/  FFMA R33, R5.reuse, R28, R33 ;  /* 0x0000001c05217223 */ /* 0x041fe20000000021 */
[C---:B-1----:R-:W-:Y:S01]  /*12b0*/  FFMA R14, R5.reuse, R27, R14 ;  /* 0x0000001b050e7223 */ /* 0x042fe2000000000e */
[-C--:B--2---:R-:W-:Y:S01]  /*12c0*/  FFMA R13, R5, R26.reuse, R13 ;  /* 0x0000001a050d7223 */ /* 0x084fe2000000000d */
[----:B----4-:R-:W-:Y:S01]  /*12d0*/  FFMA R22, R34, R25, R22 ;  /* 0x0000001922167223 */ /* 0x010fe20000000016 */
[C---:B------:R-:W-:Y:S01]  /*12e0*/  FFMA R9, R25.reuse, R27, R9 ;  /* 0x0000001b19097223 */ /* 0x040fe20000000009 */
[C---:B------:R-:W-:Y:S01]  /*12f0*/  FFMA R8, R25.reuse, R26, R8 ;  /* 0x0000001a19087223 */ /* 0x040fe20000000008 */
[C---:B------:R-:W-:Y:S01]  /*1300*/  FFMA R30, R25.reuse, R28, R30 ;  /* 0x0000001c191e7223 */ /* 0x040fe2000000001e */
[-C--:B-----5:R-:W-:Y:S01]  /*1310*/  FFMA R7, R25, R10.reuse, R7 ;  /* 0x0000000a19077223 */ /* 0x0a0fe20000000007 */
[----:B------:R-:W-:Y:S01]  /*1320*/  FFMA R10, R5, R10, R12 ;  /* 0x0000000a050a7223 */ /* 0x000fe2000000000c */
[-C--:B------:R-:W-:Y:S01]  /*1330*/  FFMA R18, R25, R23.reuse, R18 ;  /* 0x0000001719127223 */ /* 0x080fe20000000012 */
[----:B------:R-:W-:Y:S01]  /*1340*/  FFMA R11, R5, R23, R11 ;  /* 0x00000017050b7223 */ /* 0x000fe2000000000b */
[----:B------:R-:W-:Y:S01]  /*1350*/  FFMA R25, R25, R31, R32 ;  /* 0x0000001f19197223 */ /* 0x000fe20000000020 */
[----:B------:R-:W-:Y:S05]  /*1360*/  @P0 BRA `(.L_x_7) ;  /* 0xfffff43000000947 */ /* 0x000fea000383ffff */
[----:B------:R-:W-:-:S04]  /*1370*/  IADD3 R3, R3, 0x1, RZ ;  /* 0x0000000103037810 */ /* 0x000fc80007ffe0ff */
[----:B------:R-:W-:-:S13]  /*1380*/  ISETP.GE.U32.AND P0, PT, R3, 0x20, PT ;  /* 0x000000200300780c */ /* 0x000fda0003f06070 */
[----:B------:R-:W-:Y:S01]  /*1390*/  @P0 CALL.REL.NOINC `(.L_x_8) ;  /* 0x0000001000000944 */ /* 0x000fe20003c00000 */
[----:B------:R-:W-:Y:S05]  /*13a0*/  BRA `(.L_x_9) ;  /* 0xffffed8000007947 */ /* 0x000fea000383ffff */
.L_x_8:
[----:B------:R-:W0:Y:S02]  /*13b0*/  S2R R5, SR_CTAID.Z ;  /* 0x0000000000057919 */ /* 0x000e240000002700 */
[C---:B0-----:R-:W-:Y:S01]  /*13c0*/  LEA R2, R5.reuse, R0, 0x5 ;  /* 0x0000000005027211 */ /* 0x041fe200078e28ff */
[----:B------:R-:W-:-:S04]  /*13d0*/  IMAD R26, R5, 0x620, R16 ;  /* 0x00000620051a7824 */ /* 0x000fc800078e0210 */
[----:B------:R-:W-:-:S04]  /*13e0*/  IMAD.WIDE R2, R2, R17, c[0x0][0x178] ;  /* 0x00005e0002027625 */ /* 0x000fc800078e0211 */
[CC--:B------:R-:W-:Y:S01]  /*13f0*/  IMAD.WIDE R4, R26.reuse, R17.reuse, c[0x0][0x180] ;  /* 0x000060001a047625 */ /* 0x0c0fe200078e0211 */
[----:B------:R0:W2:Y:S04]  /*1400*/  LDG.E.CONSTANT R27, [R2.64] ;  /* 0x00000004021b7981 */ /* 0x0000a8000c1e9900 */
[----:B------:R0:W3:Y:S04]  /*1410*/  LDG.E.CONSTANT R0, [R2.64+0x40] ;  /* 0x0000400402007981 */ /* 0x0000e8000c1e9900 */
[----:B------:R1:W4:Y:S04]  /*1420*/  LDG.E.CONSTANT R34, [R4.64] ;  /* 0x0000000404227981 */ /* 0x000328000c1e9900 */
[----:B------:R1:W5:Y:S04]  /*1430*/  LDG.E.CONSTANT R29, [R4.64+0x4] ;  /* 0x00000404041d7981 */ /* 0x000368000c1e9900 */
        /* <DEDUP_REMOVED lines=8> */
[----:B0-----:R1:W5:Y:S04]  /*14c0*/  LDG.E.CONSTANT R3, [R4.64+0x14] ;  /* 0x0000140404037981 */ /* 0x001368000c1e9900 */
[----:B------:R1:W5:Y:S04]  /*14d0*/  LDG.E.CONSTANT R2, [R4.64+0xc54] ;  /* 0x000c540404027981 */ /* 0x000368000c1e9900 */
[----:B------:R1:W5:Y:S04]  /*14e0*/  LDG.E.CONSTANT R6, [R4.64+0x18] ;  /* 0x0000180404067981 */ /* 0x000368000c1e9900 */
[----:B------:R1:W5:Y:S02]  /*14f0*/  LDG.E.CONSTANT R28, [R4.64+0xc58] ;  /* 0x000c5804041c7981 */ /* 0x000364000c1e9900 */
[----:B-1----:R-:W-:Y:S01]  /*1500*/  IMAD.WIDE R4, R26, R17, c[0x0][0x160] ;  /* 0x000058001a047625 */ /* 0x002fe200078e0211 */
[--C-:B--2---:R-:W-:Y:S01]  /*1510*/  FADD R37, R22, R27.reuse ;  /* 0x0000001b16257221 */ /* 0x104fe20000000000 */
[--C-:B------:R-:W-:Y:S01]  /*1520*/  FADD R17, R8, R27.reuse ;  /* 0x0000001b08117221 */ /* 0x100fe20000000000 */
[--C-:B------:R-:W-:Y:S01]  /*1530*/  FADD R8, R7, R27.reuse ;  /* 0x0000001b07087221 */ /* 0x100fe20000000000 */
[--C-:B---3--:R-:W-:Y:S01]  /*1540*/  FADD R36, R21, R0.reuse ;  /* 0x0000000015247221 */ /* 0x108fe20000000000 */
[--C-:B------:R-:W-:Y:S01]  /*1550*/  FADD R21, R14, R0.reuse ;  /* 0x000000000e157221 */ /* 0x100fe20000000000 */
[--C-:B------:R-:W-:Y:S01]  /*1560*/  FADD R13, R13, R0.reuse ;  /* 0x000000000d0d7221 */ /* 0x100fe20000000000 */
[----:B------:R-:W-:Y:S01]  /*1570*/  FADD R10, R10, R0 ;  /* 0x000000000a0a7221 */ /* 0x000fe20000000000 */
[----:B----4-:R-:W-:Y:S01]  /*1580*/  FADD R34, R37, R34 ;  /* 0x0000002225227221 */ /* 0x010fe20000000000 */
[--C-:B------:R-:W-:Y:S01]  /*1590*/  FADD R11, R11, R0.reuse ;  /* 0x000000000b0b7221 */ /* 0x100fe20000000000 */
[--C-:B------:R-:W-:Y:S01]  /*15a0*/  FADD R33, R33, R0.reuse ;  /* 0x0000000021217221 */ /* 0x100fe20000000000 */
[----:B------:R-:W-:Y:S01]  /*15b0*/  FADD R35, R20, R0 ;  /* 0x0000000014237221 */ /* 0x000fe20000000000 */
[--C-:B------:R-:W-:Y:S01]  /*15c0*/  FADD R0, R9, R27.reuse ;  /* 0x0000001b09007221 */ /* 0x100fe20000000000 */
[----:B------:R-:W-:Y:S01]  /*15d0*/  FMNMX R7, RZ, R34, !PT ;  /* 0x00000022ff077209 */ /* 0x000fe20007800000 */
[----:B------:R-:W-:-:S02]  /*15e0*/  FADD R18, R18, R27 ;  /* 0x0000001b12127221 */ /* 0x000fc40000000000 */
[----:B-----5:R-:W-:Y:S01]  /*15f0*/  FADD R0, R0, R29 ;  /* 0x0000001d00007221 */ /* 0x020fe20000000000 */
[----:B------:R-:W-:Y:S01]  /*1600*/  FADD R13, R13, R16 ;  /* 0x000000100d0d7221 */ /* 0x000fe20000000000 */
[----:B------:R-:W-:Y:S01]  /*1610*/  FADD R30, R30, R27 ;  /* 0x0000001b1e1e7221 */ /* 0x000fe20000000000 */
[----:B------:R-:W-:Y:S01]  /*1620*/  FADD R8, R8, R15 ;  /* 0x0000000f08087221 */ /* 0x000fe20000000000 */
[----:B------:R-:W-:Y:S01]  /*1630*/  FADD R25, R25, R27 ;  /* 0x0000001b19197221 */ /* 0x000fe20000000000 */
[----:B------:R-:W-:Y:S01]  /*1640*/  FADD R10, R10, R23 ;  /* 0x000000170a0a7221 */ /* 0x000fe20000000000 */
[----:B------:R0:W-:Y:S01]  /*1650*/  STG.E [R4.64], R7 ;  /* 0x0000000704007986 */ /* 0x0001e2000c101904 */
[----:B------:R-:W-:Y:S02]  /*1660*/  FMNMX R9, RZ, R0, !PT ;  /* 0x00000000ff097209 */ /* 0x000fe40007800000 */
[----:B------:R-:W-:Y:S01]  /*1670*/  FMNMX R13, RZ, R13, !PT ;  /* 0x0000000dff0d7209 */ /* 0x000fe20007800000 */
[----:B------:R-:W-:Y:S01]  /*1680*/  FADD R31, R36, R31 ;  /* 0x0000001f241f7221 */ /* 0x000fe20000000000 */
[----:B------:R-:W-:Y:S01]  /*1690*/  FMNMX R15, RZ, R10, !PT ;  /* 0x0000000aff0f7209 */ /* 0x000fe20007800000 */
[----:B------:R-:W-:Y:S01]  /*16a0*/  FADD R21, R21, R32 ;  /* 0x0000002015157221 */ /* 0x000fe20000000000 */
[----:B------:R-:W-:Y:S01]  /*16b0*/  FADD R17, R17, R24 ;  /* 0x0000001811117221 */ /* 0x000fe20000000000 */
[----:B0-----:R-:W-:Y:S01]  /*16c0*/  FMNMX R7, RZ, R8, !PT ;  /* 0x00000008ff077209 */ /* 0x001fe20007800000 */
[----:B------:R-:W-:Y:S01]  /*16d0*/  FADD R18, R18, R19 ;  /* 0x0000001312127221 */ /* 0x000fe20000000000 */
[----:B------:R-:W-:Y:S01]  /*16e0*/  FADD R11, R11, R12 ;  /* 0x0000000c0b0b7221 */ /* 0x000fe20000000000 */
[----:B------:R-:W-:Y:S01]  /*16f0*/  FADD R3, R30, R3 ;  /* 0x000000031e037221 */ /* 0x000fe20000000000 */
[----:B------:R-:W-:Y:S01]  /*1700*/  FADD R2, R33, R2 ;  /* 0x0000000221027221 */ /* 0x000fe20000000000 */
[----:B------:R-:W-:Y:S01]  /*1710*/  FADD R6, R25, R6 ;  /* 0x0000000619067221 */ /* 0x000fe20000000000 */
[----:B------:R-:W-:Y:S01]  /*1720*/  FADD R28, R35, R28 ;  /* 0x0000001c231c7221 */ /* 0x000fe20000000000 */
[----:B------:R0:W-:Y:S01]  /*1730*/  STG.E [R4.64+0x4], R9 ;  /* 0x0000040904007986 */ /* 0x0001e2000c101904 */
[----:B------:R-:W-:-:S02]  /*1740*/  FMNMX R31, RZ, R31, !PT ;  /* 0x0000001fff1f7209 */ /* 0x000fc40007800000 */
[----:B------:R-:W-:Y:S01]  /*1750*/  FMNMX R21, RZ, R21, !PT ;  /* 0x00000015ff157209 */ /* 0x000fe20007800000 */
[----:B------:R1:W-:Y:S01]  /*1760*/  STG.E [R4.64+0xc48], R13 ;  /* 0x000c480d04007986 */ /* 0x0003e2000c101904 */
[----:B------:R-:W-:Y:S02]  /*1770*/  FMNMX R17, RZ, R17, !PT ;  /* 0x00000011ff117209 */ /* 0x000fe40007800000 */
[----:B------:R-:W-:Y:S01]  /*1780*/  FMNMX R11, RZ, R11, !PT ;  /* 0x0000000bff0b7209 */ /* 0x000fe20007800000 */
[----:B------:R2:W-:Y:S01]  /*1790*/  STG.E [R4.64+0xc], R7 ;  /* 0x00000c0704007986 */ /* 0x0005e2000c101904 */
[----:B------:R-:W-:-:S03]  /*17a0*/  FMNMX R3, RZ, R3, !PT ;  /* 0x00000003ff037209 */ /* 0x000fc60007800000 */
[----:B------:R3:W-:Y:S01]  /*17b0*/  STG.E [R4.64+0xc4c], R15 ;  /* 0x000c4c0f04007986 */ /* 0x0007e2000c101904 */
[----:B0-----:R-:W-:Y:S02]  /*17c0*/  FMNMX R9, RZ, R18, !PT ;  /* 0x00000012ff097209 */ /* 0x001fe40007800000 */
[----:B-1----:R-:W-:Y:S02]  /*17d0*/  FMNMX R13, RZ, R2, !PT ;  /* 0x00000002ff0d7209 */ /* 0x002fe40007800000 */
[----:B--2---:R-:W-:Y:S02]  /*17e0*/  FMNMX R7, RZ, R6, !PT ;  /* 0x00000006ff077209 */ /* 0x004fe40007800000 */
[----:B---3--:R-:W-:Y:S01]  /*17f0*/  FMNMX R15, RZ, R28, !PT ;  /* 0x0000001cff0f7209 */ /* 0x008fe20007800000 */
        /* <DEDUP_REMOVED lines=10> */
.L_x_10:
        /* <DEDUP_REMOVED lines=14> */
.L_x_114:


//--------------------- .text.tvmgen_default_fused_nn_conv2d_add_nn_relu_5_kernel --------------------------
	.section	.text.tvmgen_default_fused_nn_conv2d_add_nn_relu_5_kernel,"ax",@progbits
	.sectionflags	@"SHF_BARRIERS=1"
	.sectioninfo	@"SHI_REGISTERS=40"
	.align	128
        .global         tvmgen_default_fused_nn_conv2d_add_nn_relu_5_kernel
        .type           tvmgen_default_fused_nn_conv2d_add_nn_relu_5_kernel,@function
        .size           tvmgen_default_fused_nn_conv2d_add_nn_relu_5_kernel,(.L_x_115 - tvmgen_default_fused_nn_conv2d_add_nn_relu_5_kernel)
        .other          tvmgen_default_fused_nn_conv2d_add_nn_relu_5_kernel,@"STO_CUDA_ENTRY STV_DEFAULT"
tvmgen_default_fused_nn_conv2d_add_nn_relu_5_kernel:
.text.tvmgen_default_fused_nn_conv2d_add_nn_relu_5_kernel:
[----:B------:R-:W-:Y:S02]  /*0000*/  MOV R1, c[0x0][0x28] ;  /* 0x00000a0000017a02 */ /* 0x000fe40000000f00 */
[----:B------:R-:W0:Y:S01]  /*0010*/  S2R R0, SR_TID.X ;  /* 0x0000000000007919 */ /* 0x000e220000002100 */
[----:B------:R-:W-:Y:S01]  /*0020*/  MOV R22, 0x4 ;  /* 0x0000000400167802 */ /* 0x000fe20000000f00 */
[----:B------:R-:W-:Y:S01]  /*0030*/  ULDC.64 UR4, c[0x0][0x118] ;  /* 0x0000460000047ab9 */ /* 0x000fe20000000a00 */
[----:B------:R-:W-:Y:S01]  /*0040*/  MOV R30, RZ ;  /* 0x000000ff001e7202 */ /* 0x000fe20000000f00 */
[----:B------:R-:W1:Y:S01]  /*0050*/  S2R R3, SR_TID.Z ;  /* 0x0000000000037919 */ /* 0x000e620000002300 */
[----:B------:R-:W-:Y:S02]  /*0060*/  MOV R19, RZ ;  /* 0x000000ff00137202 */ /* 0x000fe40000000f00 */
[----:B------:R-:W-:Y:S01]  /*0070*/  MOV R17, RZ ;  /* 0x000000ff00117202 */ /* 0x000fe20000000f00 */
[----:B------:R-:W2:Y:S01]  /*0080*/  S2R R2, SR_CTAID.Z ;  /* 0x0000000000027919 */ /* 0x000ea20000002700 */
[----:B------:R-:W-:Y:S02]  /*0090*/  MOV R15, RZ ;  /* 0x000000ff000f7202 */ /* 0x000fe40000000f00 */
[----:B------:R-:W-:Y:S01]  /*00a0*/  MOV R13, RZ ;  /* 0x000000ff000d7202 */ /* 0x000fe20000000f00 */
[----:B------:R-:W3:Y:S01]  /*00b0*/  S2R R20, SR_CTAID.Y ;  /* 0x0000000000147919 */ /* 0x000ee20000002600 */
[----:B0-----:R-:W-:-:S04]  /*00c0*/  SHF.L.U32 R4, R0, 0x6, RZ ;  /* 0x0000000600047819 */ /* 0x001fc800000006ff */
[----:B------:R-:W-:Y:S01]  /*00d0*/  LOP3.LUT R4, R4, 0xfffffe00, RZ, 0xc0, !PT ;  /* 0xfffffe0004047812 */ /* 0x000fe200078ec0ff */
[C-C-:B-1----:R-:W-:Y:S01]  /*00e0*/  IMAD R28, R3.reuse, 0x1c, R0.reuse ;  /* 0x0000001c031c7824 */ /* 0x142fe200078e0200 */
[C---:B------:R-:W-:Y:S02]  /*00f0*/  LOP3.LUT R5, R3.reuse, 0x1, RZ, 0xc0, !PT ;  /* 0x0000000103057812 */ /* 0x040fe400078ec0ff */
[----:B--2---:R-:W-:Y:S02]  /*0100*/  LEA R7, R2, R3, 0x4 ;  /* 0x0000000302077211 */ /* 0x004fe400078e20ff */
[----:B------:R-:W-:Y:S02]  /*0110*/  LEA R21, R3, 0x700, 0x5 ;  /* 0x0000070003157811 */ /* 0x000fe400078e28ff */
[----:B------:R-:W-:Y:S01]  /*0120*/  LEA R6, R7, R4, 0xa ;  /* 0x0000000407067211 */ /* 0x000fe200078e50ff */
[----:B------:R-:W-:Y:S01]  /*0130*/  IMAD R7, R5, 0x1c, R0 ;  /* 0x0000001c05077824 */ /* 0x000fe200078e0200 */
[----:B------:R-:W-:-:S02]  /*0140*/  SHF.R.S32.HI R4, RZ, 0x1, R3 ;  /* 0x00000001ff047819 */ /* 0x000fc40000011403 */
[----:B------:R-:W-:-:S03]  /*0150*/  LOP3.LUT R5, R0, 0x7, RZ, 0xc0, !PT ;  /* 0x0000000700057812 */ /* 0x000fc600078ec0ff */
[----:B------:R-:W-:Y:S01]  /*0160*/  IMAD R7, R4, 0x310, R7 ;  /* 0x0000031004077824 */ /* 0x000fe200078e0207 */
[----:B------:R-:W-:Y:S02]  /*0170*/  IADD3 R5, R5, R6, RZ ;  /* 0x0000000605057210 */ /* 0x000fe40007ffe0ff */
[----:B------:R-:W-:Y:S01]  /*0180*/  LEA.HI.SX32 R4, R0, R3, 0x1c ;  /* 0x0000000300047211 */ /* 0x000fe200078fe2ff */
[----:B---3--:R-:W-:Y:S02]  /*0190*/  IMAD R7, R20, 0x38, R7 ;  /* 0x0000003814077824 */ /* 0x008fe400078e0207 */
[----:B------:R-:W-:Y:S01]  /*01a0*/  IMAD.WIDE R24, R5, R22, c[0x0][0x170] ;  /* 0x00005c0005187625 */ /* 0x000fe200078e0216 */
[----:B------:R-:W-:-:S03]  /*01b0*/  ISETP.GE.AND P0, PT, R4, 0x10, PT ;  /* 0x000000100400780c */ /* 0x000fc60003f06270 */
[----:B------:R-:W-:Y:S01]  /*01c0*/  IMAD.WIDE R22, R7, R22, c[0x0][0x168] ;  /* 0x00005a0007167625 */ /* 0x000fe200078e0216 */
[----:B------:R-:W-:Y:S02]  /*01d0*/  MOV R26, R24 ;  /* 0x00000018001a7202 */ /* 0x000fe40000000f00 */
[----:B------:R-:W-:-:S13]  /*01e0*/  ISETP.LT.AND P0, PT, R0, 0x10, !P0 ;  /* 0x000000100000780c */ /* 0x000fda0004701270 */
.L_x_11:
[----:B------:R-:W-:Y:S01]  /*01f0*/  @P0 MOV R24, R26 ;  /* 0x0000001a00180202 */ /* 0x000fe20000000f00 */
[----:B------:R0:W2:Y:S04]  /*0200*/  LDG.E.CONSTANT R31, [R22.64] ;  /* 0x00000004161f7981 */ /* 0x0000a8000c1e9900 */
[----:B------:R1:W3:Y:S01]  /*0210*/  @P0 LDG.E.CONSTANT R12, [R24.64] ;  /* 0x00000004180c0981 */ /* 0x0002e2000c1e9900 */
[----:B------:R-:W-:Y:S01]  /*0220*/  @P0 IMAD R33, R3, -0xc, R28 ;  /* 0xfffffff403210824 */ /* 0x000fe200078e021c */
[----:B------:R-:W-:-:S02]  /*0230*/  IADD3 R30, R30, 0x1, RZ ;  /* 0x000000011e1e7810 */ /* 0x000fc40007ffe0ff */
[----:B------:R-:W-:Y:S01]  /*0240*/  BAR.SYNC.DEFER_BLOCKING 0x0 ;  /* 0x0000000000007b1d */ /* 0x000fe20000010000 */
[----:B------:R-:W-:Y:S02]  /*0250*/  IADD3 R26, P2, R26, 0x20, RZ ;  /* 0x000000201a1a7810 */ /* 0x000fe40007f5e0ff */
[----:B------:R-:W-:Y:S02]  /*0260*/  ISETP.NE.AND P1, PT, R30, 0x40, PT ;  /* 0x000000401e00780c */ /* 0x000fe40003f25270 */
[----:B0-----:R-:W-:Y:S02]  /*0270*/  IADD3 R22, P3, R22, 0x6200, RZ ;  /* 0x0000620016167810 */ /* 0x001fe40007f7e0ff */
[----:B-1----:R-:W-:Y:S02]  /*0280*/  IADD3.X R25, RZ, R25, RZ, P2, !PT ;  /* 0x00000019ff197210 */ /* 0x002fe400017fe4ff */
[----:B------:R-:W-:Y:S01]  /*0290*/  IADD3.X R23, RZ, R23, RZ, P3, !PT ;  /* 0x00000017ff177210 */ /* 0x000fe20001ffe4ff */
[----:B--2---:R-:W-:Y:S04]  /*02a0*/  STS [R28.X4], R31 ;  /* 0x0000001f1c007388 */ /* 0x004fe80000004800 */
[----:B---3--:R-:W-:Y:S04]  /*02b0*/  @P0 STS [R33.X4+0x700], R12 ;  /* 0x0007000c21000388 */ /* 0x008fe80000004800 */
[----:B------:R-:W-:Y:S06]  /*02c0*/  BAR.SYNC.DEFER_BLOCKING 0x0 ;  /* 0x0000000000007b1d */ /* 0x000fec0000010000 */
[----:B------:R-:W-:Y:S04]  /*02d0*/  LDS R14, [R0.X4] ;  /* 0x00000000000e7984 */ /* 0x000fe80000004800 */
[----:B------:R-:W0:Y:S04]  /*02e0*/  LDS.128 R4, [R21] ;  /* 0x0000000015047984 */ /* 0x000e280000000c00 */
[----:B------:R-:W1:Y:S04]  /*02f0*/  LDS.128 R8, [R21+0x200] ;  /* 0x0002000015087984 */ /* 0x000e680000000c00 */
[----:B------:R-:W2:Y:S04]  /*0300*/  LDS R16, [R0.X4+0x70] ;  /* 0x0000700000107984 */ /* 0x000ea80000004800 */
[----:B------:R-:W3:Y:S04]  /*0310*/  LDS R35, [R0.X4+0xe0] ;  /* 0x0000e00000237984 */ /* 0x000ee80000004800 */
[----:B------:R-:W4:Y:S04]  /*0320*/  LDS R37, [R0.X4+0x150] ;  /* 0x0001500000257984 */ /* 0x000f280000004800 */
[----:B------:R-:W5:Y:S04]  /*0330*/  LDS R29, [R0.X4+0x1c0] ;  /* 0x0001c000001d7984 */ /* 0x000f680000004800 */
[----:B------:R-:W5:Y:S04]  /*0340*/  LDS R27, [R0.X4+0x230] ;  /* 0x00023000001b7984 */ /* 0x000f680000004800 */
[----:B------:R-:W5:Y:S04]  /*0350*/  LDS R24, [R0.X4+0x2a0] ;  /* 0x0002a00000187984 */ /* 0x000f680000004800 */
[----:B------:R-:W-:Y:S01]  /*0360*/  LDS R33, [R0.X4+0x540] ;  /* 0x0005400000217984 */ /* 0x000fe20000004800 */
[C---:B0-----:R-:W-:Y:S01]  /*0370*/  FFMA R12, R14.reuse, R4, R13 ;  /* 0x000000040e0c7223 */ /* 0x041fe2000000000d */
[----:B-1----:R-:W-:Y:S01]  /*0380*/  FFMA R14, R14, R8, R17 ;  /* 0x000000080e0e7223 */ /* 0x002fe20000000011 */
[-C--:B--2---:R-:W-:Y:S01]  /*0390*/  FFMA R4, R4, R16.reuse, R15 ;  /* 0x0000001004047223 */ /* 0x084fe2000000000f */
[----:B------:R-:W-:-:S02]  /*03a0*/  FFMA R8, R8, R16, R19 ;  /* 0x0000001008087223 */ /* 0x000fc40000000013 */
[----:B------:R-:W-:Y:S01]  /*03b0*/  LDS.128 R16, [R21+0x210] ;  /* 0x0002100015107984 */ /* 0x000fe20000000c00 */
[C---:B---3--:R-:W-:Y:S01]  /*03c0*/  FFMA R12, R35.reuse, R5, R12 ;  /* 0x00000005230c7223 */ /* 0x048fe2000000000c */
[----:B------:R-:W-:Y:S01]  /*03d0*/  FFMA R35, R35, R9, R14 ;  /* 0x0000000923237223 */ /* 0x000fe2000000000e */
[C---:B----4-:R-:W-:Y:S01]  /*03e0*/  FFMA R14, R37.reuse, R5, R4 ;  /* 0x00000005250e7223 */ /* 0x050fe20000000004 */
[----:B------:R-:W-:Y:S01]  /*03f0*/  FFMA R8, R37, R9, R8 ;  /* 0x0000000925087223 */ /* 0x000fe20000000008 */
[----:B------:R-:W-:Y:S01]  /*0400*/  LDS R5, [R0.X4+0x3f0] ;  /* 0x0003f00000057984 */ /* 0x000fe20000004800 */
[C---:B-----5:R-:W-:Y:S01]  /*0410*/  FFMA R31, R29.reuse, R6, R12 ;  /* 0x000000061d1f7223 */ /* 0x060fe2000000000c */
[----:B------:R-:W-:Y:S02]  /*0420*/  FFMA R4, R29, R10, R35 ;  /* 0x0000000a1d047223 */ /* 0x000fe40000000023 */
[----:B------:R-:W-:Y:S01]  /*0430*/  LDS R9, [R0.X4+0x380] ;  /* 0x0003800000097984 */ /* 0x000fe20000004800 */
[C---:B------:R-:W-:Y:S01]  /*0440*/  FFMA R6, R27.reuse, R6, R14 ;  /* 0x000000061b067223 */ /* 0x040fe2000000000e */
[----:B------:R-:W-:-:S02]  /*0450*/  FFMA R32, R27, R10, R8 ;  /* 0x0000000a1b207223 */ /* 0x000fc40000000008 */
[----:B------:R-:W0:Y:S01]  /*0460*/  LDS R29, [R0.X4+0x310] ;  /* 0x00031000001d7984 */ /* 0x000e220000004800 */
[C---:B------:R-:W-:Y:S01]  /*0470*/  FFMA R34, R24.reuse, R7, R31 ;  /* 0x0000000718227223 */ /* 0x040fe2000000001f */
[----:B------:R-:W-:Y:S02]  /*0480*/  FFMA R31, R24, R11, R4 ;  /* 0x0000000b181f7223 */ /* 0x000fe40000000004 */
[----:B------:R-:W1:Y:S04]  /*0490*/  LDS.128 R12, [R21+0x10] ;  /* 0x00001000150c7984 */ /* 0x000e680000000c00 */
[----:B------:R-:W2:Y:S04]  /*04a0*/  LDS R10, [R0.X4+0x460] ;  /* 0x00046000000a7984 */ /* 0x000ea80000004800 */
[----:B------:R-:W3:Y:S04]  /*04b0*/  LDS R8, [R0.X4+0x4d0] ;  /* 0x0004d00000087984 */ /* 0x000ee80000004800 */
[----:B------:R-:W4:Y:S04]  /*04c0*/  LDS R27, [R0.X4+0x5b0] ;  /* 0x0005b000001b7984 */ /* 0x000f280000004800 */
[----:B------:R-:W5:Y:S04]  /*04d0*/  LDS R24, [R0.X4+0x620] ;  /* 0x0006200000187984 */ /* 0x000f680000004800 */
[----:B------:R-:W5:Y:S01]  /*04e0*/  LDS R4, [R0.X4+0x690] ;  /* 0x0006900000047984 */ /* 0x000f620000004800 */
[C---:B0-----:R-:W-:Y:S01]  /*04f0*/  FFMA R7, R29.reuse, R7, R6 ;  /* 0x000000071d077223 */ /* 0x041fe20000000006 */
[----:B------:R-:W-:Y:S01]  /*0500*/  FFMA R11, R29, R11, R32 ;  /* 0x0000000b1d0b7223 */ /* 0x000fe20000000020 */
[C---:B------:R-:W-:Y:S01]  /*0510*/  FFMA R6, R9.reuse, R16, R31 ;  /* 0x0000001009067223 */ /* 0x040fe2000000001f */
[----:B-1----:R-:W-:Y:S01]  /*0520*/  FFMA R29, R9, R12, R34 ;  /* 0x0000000c091d7223 */ /* 0x002fe20000000022 */
[-C--:B------:R-:W-:Y:S01]  /*0530*/  FFMA R7, R12, R5.reuse, R7 ;  /* 0x000000050c077223 */ /* 0x080fe20000000007 */
[----:B------:R-:W-:-:S02]  /*0540*/  FFMA R11, R16, R5, R11 ;  /* 0x00000005100b7223 */ /* 0x000fc4000000000b */
[C---:B--2---:R-:W-:Y:S01]  /*0550*/  FFMA R12, R10.reuse, R13, R29 ;  /* 0x0000000d0a0c7223 */ /* 0x044fe2000000001d */
[----:B------:R-:W-:Y:S01]  /*0560*/  FFMA R5, R10, R17, R6 ;  /* 0x000000110a057223 */ /* 0x000fe20000000006 */
[C---:B---3--:R-:W-:Y:S01]  /*0570*/  FFMA R6, R8.reuse, R13, R7 ;  /* 0x0000000d08067223 */ /* 0x048fe20000000007 */
[----:B------:R-:W-:Y:S01]  /*0580*/  FFMA R11, R8, R17, R11 ;  /* 0x00000011080b7223 */ /* 0x000fe2000000000b */
[C---:B------:R-:W-:Y:S01]  /*0590*/  FFMA R13, R33.reuse, R14, R12 ;  /* 0x0000000e210d7223 */ /* 0x040fe2000000000c */
[----:B------:R-:W-:Y:S01]  /*05a0*/  FFMA R8, R33, R18, R5 ;  /* 0x0000001221087223 */ /* 0x000fe20000000005 */
[C---:B----4-:R-:W-:Y:S01]  /*05b0*/  FFMA R5, R27.reuse, R14, R6 ;  /* 0x0000000e1b057223 */ /* 0x050fe20000000006 */
[----:B------:R-:W-:Y:S01]  /*05c0*/  FFMA R11, R27, R18, R11 ;  /* 0x000000121b0b7223 */ /* 0x000fe2000000000b */
[C---:B-----5:R-:W-:Y:S01]  /*05d0*/  FFMA R13, R24.reuse, R15, R13 ;  /* 0x0000000f180d7223 */ /* 0x060fe2000000000d */
[----:B------:R-:W-:Y:S01]  /*05e0*/  FFMA R17, R24, R19, R8 ;  /* 0x0000001318117223 */ /* 0x000fe20000000008 */
[C---:B------:R-:W-:Y:S01]  /*05f0*/  FFMA R15, R4.reuse, R15, R5 ;  /* 0x0000000f040f7223 */ /* 0x040fe20000000005 */
[----:B------:R-:W-:Y:S01]  /*0600*/  FFMA R19, R4, R19, R11 ;  /* 0x0000001304137223 */ /* 0x000fe2000000000b */
[----:B------:R-:W-:Y:S05]  /*0610*/  @P1 BRA `(.L_x_11) ;  /* 0xfffffbd000001947 */ /* 0x000fea000383ffff */
[----:B------:R-:W-:Y:S02]  /*0620*/  LEA R4, R2, R3, 0x5 ;  /* 0x0000000302047211 */ /* 0x000fe400078e28ff */
[----:B------:R-:W-:-:S05]  /*0630*/  MOV R7, 0x4 ;  /* 0x0000000400077802 */ /* 0x000fca0000000f00 */
[----:B------:R-:W-:-:S05]  /*0640*/  IMAD.WIDE R4, R4, R7, c[0x0][0x178] ;  /* 0x00005e0004047625 */ /* 0x000fca00078e0207 */
[----:B------:R-:W2:Y:S04]  /*0650*/  LDG.E.CONSTANT R6, [R4.64+0x40] ;  /* 0x0000400404067981 */ /* 0x000ea8000c1e9900 */
[----:B------:R-:W3:Y:S01]  /*0660*/  LDG.E.CONSTANT R8, [R4.64] ;  /* 0x0000000404087981 */ /* 0x000ee2000c1e9900 */
[----:B------:R-:W-:-:S04]  /*0670*/  IMAD R3, R3, 0x310, R0 ;  /* 0x0000031003037824 */ /* 0x000fc800078e0200 */
[----:B------:R-:W-:-:S04]  /*0680*/  IMAD R3, R2, 0x6200, R3 ;  /* 0x0000620002037824 */ /* 0x000fc800078e0203 */
[----:B------:R-:W-:-:S04]  /*0690*/  IMAD R3, R20, 0x38, R3 ;  /* 0x0000003814037824 */ /* 0x000fc800078e0203 */
[----:B------:R-:W-:Y:S01]  /*06a0*/  IMAD.WIDE R2, R3, R7, c[0x0][0x160] ;  /* 0x0000580003027625 */ /* 0x000fe200078e0207 */
[--C-:B--2---:R-:W-:Y:S01]  /*06b0*/  FADD R17, R17, R6.reuse ;  /* 0x0000000611117221 */ /* 0x104fe20000000000 */
[----:B------:R-:W-:Y:S01]  /*06c0*/  FADD R6, R19, R6 ;  /* 0x0000000613067221 */ /* 0x000fe20000000000 */
[--C-:B---3--:R-:W-:Y:S01]  /*06d0*/  FADD R13, R13, R8.reuse ;  /* 0x000000080d0d7221 */ /* 0x108fe20000000000 */
[----:B------:R-:W-:Y:S02]  /*06e0*/  FADD R8, R15, R8 ;  /* 0x000000080f087221 */ /* 0x000fe40000000000 */
[----:B------:R-:W-:Y:S02]  /*06f0*/  FMNMX R17, RZ, R17, !PT ;  /* 0x00000011ff117209 */ /* 0x000fe40007800000 */
[----:B------:R-:W-:Y:S02]  /*0700*/  FMNMX R7, RZ, R6, !PT ;  /* 0x00000006ff077209 */ /* 0x000fe40007800000 */
[----:B------:R-:W-:Y:S01]  /*0710*/  FMNMX R13, RZ, R13, !PT ;  /* 0x0000000dff0d7209 */ /* 0x000fe20007800000 */
[----:B------:R-:W-:Y:S01]  /*0720*/  STG.E [R2.64+0xc400], R17 ;  /* 0x00c4001102007986 */ /* 0x000fe2000c101904 */
[----:B------:R-:W-:-:S03]  /*0730*/  FMNMX R5, RZ, R8, !PT ;  /* 0x00000008ff057209 */ /* 0x000fc60007800000 */
[----:B------:R-:W-:Y:S04]  /*0740*/  STG.E [R2.64+0xc470], R7 ;  /* 0x00c4700702007986 */ /* 0x000fe8000c101904 */
[----:B------:R-:W-:Y:S04]  /*0750*/  STG.E [R2.64], R13 ;  /* 0x0000000d02007986 */ /* 0x000fe8000c101904 */
[----:B------:R-:W-:Y:S01]  /*0760*/  STG.E [R2.64+0x70], R5 ;  /* 0x0000700502007986 */ /* 0x000fe2000c101904 */
[----:B------:R-:W-:Y:S05]  /*0770*/  EXIT ;  /* 0x000000000000794d */ /* 0x000fea0003800000 */
.L_x_12:
        /* <DEDUP_REMOVED lines=16> */
.L_x_115:


//--------------------- .text.tvmgen_default_fused_nn_contrib_conv2d_winograd_without_weight_transform_add_nn_relu_3_kernel_1 --------------------------
	.section	.text.tvmgen_default_fused_nn_contrib_conv2d_winograd_without_weight_transform_add_nn_relu_3_kernel_1,"ax",@progbits
	.sectionflags	@"SHF_BARRIERS=1"
	.sectioninfo	@"SHI_REGISTERS=40"
	.align	128
        .global         tvmgen_default_fused_nn_contrib_conv2d_winograd_without_weight_transform_add_nn_relu_3_kernel_1
        .type           tvmgen_default_fused_nn_contrib_conv2d_winograd_without_weight_transform_add_nn_relu_3_kernel_1,@function
        .size           tvmgen_default_fused_nn_contrib_conv2d_winograd_without_weight_transform_add_nn_relu_3_kernel_1,(.L_x_116 - tvmgen_default_fused_nn_contrib_conv2d_winograd_without_weight_transform_add_nn_relu_3_kernel_1)
        .other          tvmgen_default_fused_nn_contrib_conv2d_winograd_without_weight_transform_add_nn_relu_3_kernel_1,@"STO_CUDA_ENTRY STV_DEFAULT"
tvmgen_default_fused_nn_contrib_conv2d_winograd_without_weight_transform_add_nn_relu_3_kernel_1:
.text.tvmgen_default_fused_nn_contrib_conv2d_winograd_without_weight_transform_add_nn_relu_3_kernel_1:
[----:B------:R-:W-:Y:S02]  /*0000*/  MOV R1, c[0x0][0x28] ;  /* 0x00000a0000017a02 */ /* 0x000fe40000000f00 */
[----:B------:R-:W0:Y:S01]  /*0010*/  S2R R0, SR_TID.Y ;  /* 0x0000000000007919 */ /* 0x000e220000002200 */
[----:B------:R-:W-:Y:S01]  /*0020*/  MOV R7, RZ ;  /* 0x000000ff00077202 */ /* 0x000fe20000000f00 */
[----:B------:R-:W-:Y:S01]  /*0030*/  CS2R R14, SRZ ;  /* 0x00000000000e7805 */ /* 0x000fe2000001ff00 */
[----:B------:R-:W-:Y:S01]  /*0040*/  MOV R34, RZ ;  /* 0x000000ff00227202 */ /* 0x000fe20000000f00 */
[----:B------:R-:W1:Y:S01]  /*0050*/  S2R R2, SR_CTAID.Z ;  /* 0x0000000000027919 */ /* 0x000e620000002700 */
[----:B------:R-:W-:Y:S01]  /*0060*/  MOV R32, RZ ;  /* 0x000000ff00207202 */ /* 0x000fe20000000f00 */
[----:B------:R-:W-:Y:S01]  /*0070*/  CS2R R12, SRZ ;  /* 0x00000000000c7805 */ /* 0x000fe2000001ff00 */
[----:B------:R-:W-:Y:S01]  /*0080*/  MOV R30, RZ ;  /* 0x000000ff001e7202 */ /* 0x000fe20000000f00 */
[----:B------:R-:W1:Y:S01]  /*0090*/  S2R R3, SR_TID.X ;  /* 0x0000000000037919 */ /* 0x000e620000002100 */
[----:B------:R-:W-:Y:S01]  /*00a0*/  MOV R29, RZ ;  /* 0x000000ff001d7202 */ /* 0x000fe20000000f00 */
[----:B------:R-:W-:-:S02]  /*00b0*/  ULDC.64 UR4, c[0x0][0x118] ;  /* 0x0000460000047ab9 */ /* 0x000fc40000000a00 */
[----:B------:R-:W2:Y:S01]  /*00c0*/  S2R R5, SR_CTAID.Y ;  /* 0x0000000000057919 */ /* 0x000ea20000002600 */
[C---:B0-----:R-:W-:Y:S02]  /*00d0*/  SHF.L.U32 R27, R0.reuse, 0x6, RZ ;  /* 0x00000006001b7819 */ /* 0x041fe400000006ff */
[----:B------:R-:W-:Y:S02]  /*00e0*/  SHF.L.U32 R26, R0, 0x3, RZ ;  /* 0x00000003001a7819 */ /* 0x000fe400000006ff */
[----:B------:R-:W-:Y:S02]  /*00f0*/  LOP3.LUT R28, R27, 0xfffffe00, RZ, 0xc0, !PT ;  /* 0xfffffe001b1c7812 */ /* 0x000fe400078ec0ff */
[----:B------:R-:W-:Y:S02]  /*0100*/  LOP3.LUT R9, R26, 0x38, RZ, 0xc0, !PT ;  /* 0x000000381a097812 */ /* 0x000fe400078ec0ff */
[----:B-1----:R-:W-:-:S04]  /*0110*/  LEA R4, R2, R3, 0x12 ;  /* 0x0000000302047211 */ /* 0x002fc800078e90ff */
[----:B--2---:R-:W-:-:S04]  /*0120*/  LEA R6, R5, R4, 0x6 ;  /* 0x0000000405067211 */ /* 0x004fc800078e30ff */
[----:B------:R-:W-:Y:S01]  /*0130*/  IADD3 R28, R9, R6, R28 ;  /* 0x00000006091c7210 */ /* 0x000fe20007ffe01c */
[----:B------:R-:W-:-:S05]  /*0140*/  IMAD R9, R2, -0x3e000, R4 ;  /* 0xfffc200002097824 */ /* 0x000fca00078e0204 */
[C---:B------:R-:W-:Y:S02]  /*0150*/  IADD3 R6, R26.reuse, R9, RZ ;  /* 0x000000091a067210 */ /* 0x040fe40007ffe0ff */
[----:B------:R-:W-:Y:S02]  /*0160*/  IADD3 R26, R26, R3, RZ ;  /* 0x000000031a1a7210 */ /* 0x000fe40007ffe0ff */
.L_x_13:
[C---:B------:R-:W-:Y:S01]  /*0170*/  LEA R11, R7.reuse, R28, 0xd ;  /* 0x0000001c070b7211 */ /* 0x040fe200078e68ff */
[----:B------:R-:W-:Y:S01]  /*0180*/  BAR.SYNC.DEFER_BLOCKING 0x0 ;  /* 0x0000000000007b1d */ /* 0x000fe20000010000 */
[----:B------:R-:W-:Y:S02]  /*0190*/  MOV R4, 0x4 ;  /* 0x0000000400047802 */ /* 0x000fe40000000f00 */
[----:B------:R-:W-:-:S03]  /*01a0*/  LEA R9, R7, R6, 0x8 ;  /* 0x0000000607097211 */ /* 0x000fc600078e40ff */
[----:B------:R-:W-:-:S04]  /*01b0*/  IMAD.WIDE R10, R11, R4, c[0x0][0x170] ;  /* 0x00005c000b0a7625 */ /* 0x000fc800078e0204 */
[----:B------:R-:W-:Y:S01]  /*01c0*/  IMAD.WIDE R8, R9, R4, c[0x0][0x168] ;  /* 0x00005a0009087625 */ /* 0x000fe200078e0204 */
        /* <DEDUP_REMOVED lines=8> */
[----:B------:R-:W5:Y:S04]  /*0250*/  LDG.E.CONSTANT R22, [R8.64] ;  /* 0x0000000408167981 */ /* 0x000f68000c1e9900 */
[----:B------:R-:W5:Y:S01]  /*0260*/  LDG.E.CONSTANT R25, [R8.64+0x200] ;  /* 0x0002000408197981 */ /* 0x000f62000c1e9900 */
[----:B------:R-:W-:-:S04]  /*0270*/  IADD3 R7, R7, 0x1, RZ ;  /* 0x0000000107077810 */ /* 0x000fc80007ffe0ff */
[----:B------:R-:W-:Y:S01]  /*0280*/  ISETP.GE.U32.AND P0, PT, R7, 0x20, PT ;  /* 0x000000200700780c */ /* 0x000fe20003f06070 */
[----:B--2---:R-:W-:Y:S04]  /*0290*/  STS [R26.X4], R17 ;  /* 0x000000111a007388 */ /* 0x004fe80000004800 */
[----:B---3--:R-:W-:Y:S04]  /*02a0*/  STS [R26.X4+0x200], R19 ;  /* 0x000200131a007388 */ /* 0x008fe80000004800 */
[----:B----4-:R-:W-:Y:S04]  /*02b0*/  STS [R26.X4+0x400], R21 ;  /* 0x000400151a007388 */ /* 0x010fe80000004800 */
[----:B-----5:R-:W-:Y:S04]  /*02c0*/  STS [R26.X4+0x600], R23 ;  /* 0x000600171a007388 */ /* 0x020fe80000004800 */
[----:B------:R-:W-:Y:S04]  /*02d0*/  STS [R26.X4+0x800], R31 ;  /* 0x0008001f1a007388 */ /* 0x000fe80000004800 */
[----:B------:R-:W-:Y:S04]  /*02e0*/  STS [R26.X4+0xa00], R33 ;  /* 0x000a00211a007388 */ /* 0x000fe80000004800 */
[----:B------:R-:W-:Y:S04]  /*02f0*/  STS [R26.X4+0xc00], R35 ;  /* 0x000c00231a007388 */ /* 0x000fe80000004800 */
[----:B------:R-:W-:Y:S04]  /*0300*/  STS [R26.X4+0xe00], R37 ;  /* 0x000e00251a007388 */ /* 0x000fe80000004800 */
[----:B------:R-:W-:Y:S04]  /*0310*/  STS [R26.X4+0x1000], R22 ;  /* 0x001000161a007388 */ /* 0x000fe80000004800 */
[----:B------:R-:W-:Y:S04]  /*0320*/  STS [R26.X4+0x1200], R25 ;  /* 0x001200191a007388 */ /* 0x000fe80000004800 */
[----:B------:R-:W-:Y:S06]  /*0330*/  BAR.SYNC.DEFER_BLOCKING 0x0 ;  /* 0x0000000000007b1d */ /* 0x000fec0000010000 */
[----:B------:R-:W-:Y:S04]  /*0340*/  LDS.64 R24, [R3.X8+0x1000] ;  /* 0x0010000003187984 */ /* 0x000fe80000008a00 */
[----:B------:R-:W0:Y:S04]  /*0350*/  LDS.128 R16, [R0.X16] ;  /* 0x0000000000107984 */ /* 0x000e28000000cc00 */
[----:B------:R-:W-:Y:S04]  /*0360*/  LDS.64 R20, [R3.X8+0x1040] ;  /* 0x0010400003147984 */ /* 0x000fe80000008a00 */
[----:B------:R-:W1:Y:S04]  /*0370*/  LDS.128 R8, [R0.X16+0x100] ;  /* 0x0001000000087984 */ /* 0x000e68000000cc00 */
[----:B------:R-:W-:Y:S01]  /*0380*/  LDS.64 R22, [R3.X8+0x1080] ;  /* 0x0010800003167984 */ /* 0x000fe20000008a00 */
[----:B0-----:R-:W-:Y:S01]  /*0390*/  FFMA R31, R24, R16, R15 ;  /* 0x00000010181f7223 */ /* 0x001fe2000000000f */
[----:B------:R-:W-:Y:S01]  /*03a0*/  FFMA R33, R16, R25, R13 ;  /* 0x0000001910217223 */ /* 0x000fe2000000000d */
[CC--:B------:R-:W-:Y:S01]  /*03b0*/  FFMA R16, R24.reuse, R17.reuse, R12 ;  /* 0x0000001118107223 */ /* 0x0c0fe2000000000c */
[C---:B------:R-:W-:Y:S01]  /*03c0*/  FFMA R36, R25.reuse, R17, R14 ;  /* 0x0000001119247223 */ /* 0x040fe2000000000e */
[CC--:B------:R-:W-:Y:S01]  /*03d0*/  FFMA R29, R24.reuse, R18.reuse, R29 ;  /* 0x00000012181d7223 */ /* 0x0c0fe2000000001d */
[----:B------:R-:W0:Y:S01]  /*03e0*/  LDS.128 R12, [R0.X16+0x200] ;  /* 0x00020000000c7984 */ /* 0x000e22000000cc00 */
[C---:B------:R-:W-:Y:S01]  /*03f0*/  FFMA R30, R25.reuse, R18, R30 ;  /* 0x00000012191e7223 */ /* 0x040fe2000000001e */
[----:B------:R-:W-:Y:S01]  /*0400*/  FFMA R32, R24, R19, R32 ;  /* 0x0000001318207223 */ /* 0x000fe20000000020 */
[----:B-1----:R-:W-:Y:S01]  /*0410*/  FFMA R31, R20, R8, R31 ;  /* 0x00000008141f7223 */ /* 0x002fe2000000001f */
[----:B------:R-:W-:Y:S01]  /*0420*/  FFMA R33, R8, R21, R33 ;  /* 0x0000001508217223 */ /* 0x000fe20000000021 */
[----:B------:R-:W-:Y:S01]  /*0430*/  FFMA R34, R25, R19, R34 ;  /* 0x0000001319227223 */ /* 0x000fe20000000022 */
[CC--:B------:R-:W-:Y:S01]  /*0440*/  FFMA R8, R20.reuse, R9.reuse, R16 ;  /* 0x0000000914087223 */ /* 0x0c0fe20000000010 */
[----:B------:R-:W-:Y:S01]  /*0450*/  LDS.64 R24, [R3.X8+0x10c0] ;  /* 0x0010c00003187984 */ /* 0x000fe20000008a00 */
[C---:B------:R-:W-:Y:S01]  /*0460*/  FFMA R36, R21.reuse, R9, R36 ;  /* 0x0000000915247223 */ /* 0x040fe20000000024 */
[CC--:B------:R-:W-:Y:S01]  /*0470*/  FFMA R29, R20.reuse, R10.reuse, R29 ;  /* 0x0000000a141d7223 */ /* 0x0c0fe2000000001d */
[C---:B------:R-:W-:Y:S01]  /*0480*/  FFMA R30, R21.reuse, R10, R30 ;  /* 0x0000000a151e7223 */ /* 0x040fe2000000001e */
[----:B------:R-:W1:Y:S01]  /*0490*/  LDS.128 R16, [R0.X16+0x300] ;  /* 0x0003000000107984 */ /* 0x000e62000000cc00 */
[-C--:B------:R-:W-:Y:S01]  /*04a0*/  FFMA R32, R20, R11.reuse, R32 ;  /* 0x0000000b14207223 */ /* 0x080fe20000000020 */
[----:B------:R-:W-:-:S02]  /*04b0*/  FFMA R34, R21, R11, R34 ;  /* 0x0000000b15227223 */ /* 0x000fc40000000022 */
[----:B------:R-:W-:Y:S01]  /*04c0*/  LDS.64 R20, [R3.X8+0x1100] ;  /* 0x0011000003147984 */ /* 0x000fe20000008a00 */
[----:B0-----:R-:W-:Y:S01]  /*04d0*/  FFMA R31, R22, R12, R31 ;  /* 0x0000000c161f7223 */ /* 0x001fe2000000001f */
[----:B------:R-:W-:Y:S01]  /*04e0*/  FFMA R33, R12, R23, R33 ;  /* 0x000000170c217223 */ /* 0x000fe20000000021 */
[CC--:B------:R-:W-:Y:S01]  /*04f0*/  FFMA R12, R22.reuse, R13.reuse, R8 ;  /* 0x0000000d160c7223 */ /* 0x0c0fe20000000008 */
[C---:B------:R-:W-:Y:S01]  /*0500*/  FFMA R36, R23.reuse, R13, R36 ;  /* 0x0000000d17247223 */ /* 0x040fe20000000024 */
[----:B------:R-:W0:Y:S01]  /*0510*/  LDS.128 R8, [R0.X16+0x400] ;  /* 0x0004000000087984 */ /* 0x000e22000000cc00 */
[CC--:B------:R-:W-:Y:S01]  /*0520*/  FFMA R29, R22.reuse, R14.reuse, R29 ;  /* 0x0000000e161d7223 */ /* 0x0c0fe2000000001d */
[C---:B------:R-:W-:Y:S01]  /*0530*/  FFMA R30, R23.reuse, R14, R30 ;  /* 0x0000000e171e7223 */ /* 0x040fe2000000001e */
[-C--:B------:R-:W-:Y:S01]  /*0540*/  FFMA R32, R22, R15.reuse, R32 ;  /* 0x0000000f16207223 */ /* 0x080fe20000000020 */
[----:B------:R-:W-:Y:S02]  /*0550*/  FFMA R34, R23, R15, R34 ;  /* 0x0000000f17227223 */ /* 0x000fe40000000022 */
[----:B------:R-:W-:Y:S01]  /*0560*/  LDS.64 R22, [R3.X8+0x1140] ;  /* 0x0011400003167984 */ /* 0x000fe20000008a00 */
[----:B-1----:R-:W-:Y:S01]  /*0570*/  FFMA R31, R24, R16, R31 ;  /* 0x00000010181f7223 */ /* 0x002fe2000000001f */
[----:B------:R-:W-:Y:S01]  /*0580*/  FFMA R33, R16, R25, R33 ;  /* 0x0000001910217223 */ /* 0x000fe20000000021 */
[CC--:B------:R-:W-:Y:S01]  /*0590*/  FFMA R16, R24.reuse, R17.reuse, R12 ;  /* 0x0000001118107223 */ /* 0x0c0fe2000000000c */
[C---:B------:R-:W-:Y:S01]  /*05a0*/  FFMA R36, R25.reuse, R17, R36 ;  /* 0x0000001119247223 */ /* 0x040fe20000000024 */
[----:B------:R-:W1:Y:S01]  /*05b0*/  LDS.128 R12, [R0.X16+0x500] ;  /* 0x00050000000c7984 */ /* 0x000e62000000cc00 */
[CC--:B------:R-:W-:Y:S01]  /*05c0*/  FFMA R29, R24.reuse, R18.reuse, R29 ;  /* 0x00000012181d7223 */ /* 0x0c0fe2000000001d */
[C---:B------:R-:W-:Y:S01]  /*05d0*/  FFMA R30, R25.reuse, R18, R30 ;  /* 0x00000012191e7223 */ /* 0x040fe2000000001e */
        /* <DEDUP_REMOVED lines=66> */
[CC--:B------:R-:W-:Y:S01]  /*0a00*/  FFMA R33, R20.reuse, R10.reuse, R17 ;  /* 0x0000000a14217223 */ /* 0x0c0fe20000000011 */
[C---:B------:R-:W-:Y:S01]  /*0a10*/  FFMA R36, R21.reuse, R9, R36 ;  /* 0x0000000915247223 */ /* 0x040fe20000000024 */
[----:B------:R-:W0:Y:S01]  /*0a20*/  LDS.128 R16, [R0.X16+0xc00] ;  /* 0x000c000000107984 */ /* 0x000e22000000cc00 */
        /* <DEDUP_REMOVED lines=10> */
[-C--:B------:R-:W-:Y:S01]  /*0ad0*/  FFMA R32, R22, R15.reuse, R32 ;  /* 0x0000000f16207223 */ /* 0x080fe20000000020 */
[C---:B------:R-:W-:Y:S01]  /*0ae0*/  FFMA R30, R23.reuse, R14, R30 ;  /* 0x0000000e171e7223 */ /* 0x040fe2000000001e */
        /* <DEDUP_REMOVED lines=8> */
[-C--:B------:R-:W-:Y:S01]  /*0b70*/  FFMA R32, R24, R19.reuse, R32 ;  /* 0x0000001318207223 */ /* 0x080fe20000000020 */
[C---:B------:R-:W-:Y:S01]  /*0b80*/  FFMA R30, R25.reuse, R18, R30 ;  /* 0x00000012191e7223 */ /* 0x040fe2000000001e */
[----:B------:R-:W-:Y:S01]  /*0b90*/  FFMA R34, R25, R19, R34 ;  /* 0x0000001319227223 */ /* 0x000fe20000000022 */
[----:B-1----:R-:W-:Y:S01]  /*0ba0*/  FFMA R31, R20, R8, R31 ;  /* 0x00000008141f7223 */ /* 0x002fe2000000001f */
[----:B------:R-:W-:Y:S01]  /*0bb0*/  FFMA R35, R8, R21, R35 ;  /* 0x0000001508237223 */ /* 0x000fe20000000023 */
[CC--:B------:R-:W-:Y:S01]  /*0bc0*/  FFMA R24, R20.reuse, R9.reuse, R16 ;  /* 0x0000000914187223 */ /* 0x0c0fe20000000010 */
[C---:B------:R-:W-:Y:S01]  /*0bd0*/  FFMA R36, R21.reuse, R9, R36 ;  /* 0x0000000915247223 */ /* 0x040fe20000000024 */
[----:B------:R-:W-:Y:S01]  /*0be0*/  LDS.128 R16, [R0.X16+0xf00] ;  /* 0x000f000000107984 */ /* 0x000fe2000000cc00 */
[CC--:B------:R-:W-:Y:S01]  /*0bf0*/  FFMA R33, R20.reuse, R10.reuse, R33 ;  /* 0x0000000a14217223 */ /* 0x0c0fe20000000021 */
[C---:B------:R-:W-:Y:S01]  /*0c00*/  FFMA R30, R21.reuse, R10, R30 ;  /* 0x0000000a151e7223 */ /* 0x040fe2000000001e */
[-C--:B------:R-:W-:Y:S01]  /*0c10*/  FFMA R32, R20, R11.reuse, R32 ;  /* 0x0000000b14207223 */ /* 0x080fe20000000020 */
[----:B------:R-:W1:Y:S01]  /*0c20*/  LDS.64 R8, [R3.X8+0x13c0] ;  /* 0x0013c00003087984 */ /* 0x000e620000008a00 */
[----:B------:R-:W-:Y:S01]  /*0c30*/  FFMA R34, R21, R11, R34 ;  /* 0x0000000b15227223 */ /* 0x000fe20000000022 */
[----:B0-----:R-:W-:Y:S01]  /*0c40*/  FFMA R31, R22, R12, R31 ;  /* 0x0000000c161f7223 */ /* 0x001fe2000000001f */
[----:B------:R-:W-:Y:S01]  /*0c50*/  FFMA R35, R12, R23, R35 ;  /* 0x000000170c237223 */ /* 0x000fe20000000023 */
[CC--:B------:R-:W-:Y:S01]  /*0c60*/  FFMA R24, R22.reuse, R13.reuse, R24 ;  /* 0x0000000d16187223 */ /* 0x0c0fe20000000018 */
[C---:B------:R-:W-:Y:S01]  /*0c70*/  FFMA R36, R23.reuse, R13, R36 ;  /* 0x0000000d17247223 */ /* 0x040fe20000000024 */
[CC--:B------:R-:W-:Y:S01]  /*0c80*/  FFMA R33, R22.reuse, R14.reuse, R33 ;  /* 0x0000000e16217223 */ /* 0x0c0fe20000000021 */
[C---:B------:R-:W-:Y:S01]  /*0c90*/  FFMA R30, R23.reuse, R14, R30 ;  /* 0x0000000e171e7223 */ /* 0x040fe2000000001e */
[-C--:B------:R-:W-:Y:S01]  /*0ca0*/  FFMA R32, R22, R15.reuse, R32 ;  /* 0x0000000f16207223 */ /* 0x080fe20000000020 */
[----:B------:R-:W-:Y:S01]  /*0cb0*/  FFMA R34, R23, R15, R34 ;  /* 0x0000000f17227223 */ /* 0x000fe20000000022 */
[----:B-1----:R-:W-:Y:S01]  /*0cc0*/  FFMA R15, R8, R16, R31 ;  /* 0x00000010080f7223 */ /* 0x002fe2000000001f */
[----:B------:R-:W-:Y:S01]  /*0cd0*/  FFMA R13, R16, R9, R35 ;  /* 0x00000009100d7223 */ /* 0x000fe20000000023 */
[CC--:B------:R-:W-:Y:S01]  /*0ce0*/  FFMA R12, R8.reuse, R17.reuse, R24 ;  /* 0x00000011080c7223 */ /* 0x0c0fe20000000018 */
[C---:B------:R-:W-:Y:S01]  /*0cf0*/  FFMA R14, R9.reuse, R17, R36 ;  /* 0x00000011090e7223 */ /* 0x040fe20000000024 */
[CC--:B------:R-:W-:Y:S01]  /*0d00*/  FFMA R29, R8.reuse, R18.reuse, R33 ;  /* 0x00000012081d7223 */ /* 0x0c0fe20000000021 */
[C---:B------:R-:W-:Y:S01]  /*0d10*/  FFMA R30, R9.reuse, R18, R30 ;  /* 0x00000012091e7223 */ /* 0x040fe2000000001e */
[-C--:B------:R-:W-:Y:S01]  /*0d20*/  FFMA R32, R8, R19.reuse, R32 ;  /* 0x0000001308207223 */ /* 0x080fe20000000020 */
[----:B------:R-:W-:Y:S01]  /*0d30*/  FFMA R34, R9, R19, R34 ;  /* 0x0000001309227223 */ /* 0x000fe20000000022 */
[----:B------:R-:W-:Y:S05]  /*0d40*/  @!P0 BRA `(.L_x_13) ;  /* 0xfffff42000008947 */ /* 0x000fea000383ffff */
[----:B------:R-:W-:-:S04]  /*0d50*/  LEA R0, R2, R5, 0x3 ;  /* 0x0000000502007211 */ /* 0x000fc800078e18ff */
[----:B------:R-:W-:-:S04]  /*0d60*/  LEA R0, R0, R27, 0xa ;  /* 0x0000001b00007211 */ /* 0x000fc800078e50ff */
[----:B------:R-:W-:-:S05]  /*0d70*/  LEA R5, R3, R0, 0x1 ;  /* 0x0000000003057211 */ /* 0x000fca00078e08ff */
        /* <DEDUP_REMOVED lines=10> */
.L_x_14:
        /* <DEDUP_REMOVED lines=14> */
.L_x_116:


//--------------------- .text.tvmgen_default_fused_nn_contrib_conv2d_winograd_without_weight_transform_add_nn_relu_3_kernel_2 --------------------------
	.section	.text.tvmgen_default_fused_nn_contrib_conv2d_winograd_without_weight_transform_add_nn_relu_3_kernel_2,"ax",@progbits
	.sectioninfo	@"SHI_REGISTERS=29"
	.align	128
        .global         tvmgen_default_fused_nn_contrib_conv2d_winograd_without_weight_transform_add_nn_relu_3_kernel_2
        .type           tvmgen_default_fused_nn_contrib_conv2d_winograd_without_weight_transform_add_nn_relu_3_kernel_2,@function
        .size           tvmgen_default_fused_nn_contrib_conv2d_winograd_without_weight_transform_add_nn_relu_3_kernel_2,(.L_x_117 - tvmgen_default_fused_nn_contrib_conv2d_winograd_without_weight_transform_add_nn_relu_3_kernel_2)
        .other          tvmgen_default_fused_nn_contrib_conv2d_winograd_without_weight_transform_add_nn_relu_3_kernel_2,@"STO_CUDA_ENTRY STV_DEFAULT"
tvmgen_default_fused_nn_contrib_conv2d_winograd_without_weight_transform_add_nn_relu_3_kernel_2:
.text.tvmgen_default_fused_nn_contrib_conv2d_winograd_without_weight_transform_add_nn_relu_3_kernel_2:
[----:B------:R-:W-:Y:S02]  /*0000*/  MOV R1, c[0x0][0x28] ;  /* 0x00000a0000017a02 */ /* 0x000fe40000000f00 */
[----:B------:R-:W0:Y:S01]  /*0010*/  S2R R26, SR_TID.X ;  /* 0x00000000001a7919 */ /* 0x000e220000002100 */
[----:B------:R-:W-:Y:S01]  /*0020*/  MOV R4, 0x4 ;  /* 0x0000000400047802 */ /* 0x000fe20000000f00 */
[----:B------:R-:W-:Y:S02]  /*0030*/  ULDC.64 UR4, c[0x0][0x118] ;  /* 0x0000460000047ab9 */ /* 0x000fe40000000a00 */
[----:B------:R-:W0:Y:S02]  /*0040*/  S2R R25, SR_CTAID.X ;  /* 0x0000000000197919 */ /* 0x000e240000002500 */
[----:B0-----:R-:W-:-:S05]  /*0050*/  LEA R3, R25, R26, 0x7 ;  /* 0x0000001a19037211 */ /* 0x001fca00078e38ff */
[----:B------:R-:W-:-:S05]  /*0060*/  IMAD.WIDE R2, R3, R4, c[0x0][0x168] ;  /* 0x00005a0003027625 */ /* 0x000fca00078e0204 */
[----:B------:R-:W2:Y:S04]  /*0070*/  LDG.E.CONSTANT R17, [R2.64] ;  /* 0x0000000402117981 */ /* 0x000ea8000c1e9900 */
[----:B------:R-:W3:Y:S04]  /*0080*/  LDG.E.CONSTANT R20, [R2.64+0x8000] ;  /* 0x0080000402147981 */ /* 0x000ee8000c1e9900 */
[----:B------:R-:W4:Y:S04]  /*0090*/  LDG.E.CONSTANT R22, [R2.64+0x10000] ;  /* 0x0100000402167981 */ /* 0x000f28000c1e9900 */
[----:B------:R-:W4:Y:S04]  /*00a0*/  LDG.E.CONSTANT R24, [R2.64+0x18000] ;  /* 0x0180000402187981 */ /* 0x000f28000c1e9900 */
[----:B------:R-:W4:Y:S04]  /*00b0*/  LDG.E.CONSTANT R16, [R2.64+0x20000] ;  /* 0x0200000402107981 */ /* 0x000f28000c1e9900 */
[----:B------:R0:W4:Y:S04]  /*00c0*/  LDG.E.CONSTANT R15, [R2.64+0x28000] ;  /* 0x02800004020f7981 */ /* 0x000128000c1e9900 */
[----:B------:R0:W4:Y:S01]  /*00d0*/  LDG.E.CONSTANT R14, [R2.64+0x30000] ;  /* 0x03000004020e7981 */ /* 0x000122000c1e9900 */
[----:B------:R-:W-:-:S03]  /*00e0*/  SHF.R.S32.HI R0, RZ, 0x4, R26 ;  /* 0x00000004ff007819 */ /* 0x000fc6000001141a */
[----:B------:R0:W4:Y:S01]  /*00f0*/  LDG.E.CONSTANT R10, [R2.64+0x38000] ;  /* 0x03800004020a7981 */ /* 0x000122000c1e9900 */
[----:B------:R-:W-:-:S03]  /*0100*/  LEA R25, R25, R0, 0x3 ;  /* 0x0000000019197211 */ /* 0x000fc600078e18ff */
[----:B------:R0:W4:Y:S04]  /*0110*/  LDG.E.CONSTANT R13, [R2.64+0x40000] ;  /* 0x04000004020d7981 */ /* 0x000128000c1e9900 */
[----:B------:R0:W4:Y:S01]  /*0120*/  LDG.E.CONSTANT R9, [R2.64+0x48000] ;  /* 0x0480000402097981 */ /* 0x000122000c1e9900 */
[----:B------:R-:W-:-:S03]  /*0130*/  IMAD.WIDE R18, R25, R4, c[0x0][0x170] ;  /* 0x00005c0019127625 */ /* 0x000fc600078e0204 */
[----:B------:R0:W4:Y:S04]  /*0140*/  LDG.E.CONSTANT R8, [R2.64+0x50000] ;  /* 0x0500000402087981 */ /* 0x000128000c1e9900 */
[----:B------:R0:W4:Y:S04]  /*0150*/  LDG.E.CONSTANT R0, [R2.64+0x58000] ;  /* 0x0580000402007981 */ /* 0x000128000c1e9900 */
[----:B------:R1:W4:Y:S04]  /*0160*/  LDG.E.CONSTANT R5, [R18.64] ;  /* 0x0000000412057981 */ /* 0x000328000c1e9900 */
[----:B------:R0:W4:Y:S04]  /*0170*/  LDG.E.CONSTANT R12, [R2.64+0x60000] ;  /* 0x06000004020c7981 */ /* 0x000128000c1e9900 */
[----:B------:R0:W4:Y:S04]  /*0180*/  LDG.E.CONSTANT R7, [R2.64+0x68000] ;  /* 0x0680000402077981 */ /* 0x000128000c1e9900 */
[----:B------:R0:W4:Y:S01]  /*0190*/  LDG.E.CONSTANT R6, [R2.64+0x70000] ;  /* 0x0700000402067981 */ /* 0x000122000c1e9900 */
[----:B-1----:R-:W-:-:S02]  /*01a0*/  SHF.L.U32 R19, R26, 0x1, RZ ;  /* 0x000000011a137819 */ /* 0x002fc400000006ff */
[----:B------:R-:W-:Y:S01]  /*01b0*/  LOP3.LUT R18, R26, 0xc, RZ, 0xc0, !PT ;  /* 0x0000000c1a127812 */ /* 0x000fe200078ec0ff */
[----:B------:R0:W5:Y:S01]  /*01c0*/  LDG.E.CONSTANT R11, [R2.64+0x78000] ;  /* 0x07800004020b7981 */ /* 0x000162000c1e9900 */
[----:B------:R-:W-:Y:S02]  /*01d0*/  LOP3.LUT R19, R19, 0x6, RZ, 0xc0, !PT ;  /* 0x0000000613137812 */ /* 0x000fe400078ec0ff */
[----:B------:R-:W-:Y:S02]  /*01e0*/  ISETP.NE.AND P0, PT, R18, 0xc, PT ;  /* 0x0000000c1200780c */ /* 0x000fe40003f05270 */
[----:B------:R-:W-:Y:S01]  /*01f0*/  SHF.R.U32.HI R18, RZ, 0x2, R18 ;  /* 0x00000002ff127819 */ /* 0x000fe20000011612 */
[----:B------:R-:W-:Y:S01]  /*0200*/  IMAD R25, R25, 0x31, R19 ;  /* 0x0000003119197824 */ /* 0x000fe200078e0213 */
[----:B------:R-:W-:-:S04]  /*0210*/  LOP3.LUT R23, R26, 0x3, RZ, 0xc0, !PT ;  /* 0x000000031a177812 */ /* 0x000fc800078ec0ff */
[----:B------:R-:W-:Y:S01]  /*0220*/  ISETP.NE.AND P1, PT, R23, 0x3, PT ;  /* 0x000000031700780c */ /* 0x000fe20003f25270 */
[----:B--2---:R-:W-:Y:S01]  /*0230*/  FADD R17, RZ, R17 ;  /* 0x00000011ff117221 */ /* 0x004fe20000000000 */
[----:B---3--:R-:W-:-:S03]  /*0240*/  FADD R21, RZ, -R20 ;  /* 0x80000014ff157221 */ /* 0x008fc60000000000 */
[----:B------:R-:W-:Y:S01]  /*0250*/  FADD R17, R17, R20 ;  /* 0x0000001411117221 */ /* 0x000fe20000000000 */
[----:B----4-:R-:W-:-:S03]  /*0260*/  FADD R21, R22, R21 ;  /* 0x0000001516157221 */ /* 0x010fc60000000000 */
[----:B------:R-:W-:Y:S01]  /*0270*/  FADD R17, R17, R22 ;  /* 0x0000001611117221 */ /* 0x000fe20000000000 */
[----:B------:R-:W-:-:S03]  /*0280*/  FADD R24, R21, R24 ;  /* 0x0000001815187221 */ /* 0x000fc60000000000 */
[--C-:B0-----:R-:W-:Y:S01]  /*0290*/  FADD R2, R17, R16.reuse ;  /* 0x0000001011027221 */ /* 0x101fe20000000000 */
[----:B------:R-:W-:Y:S01]  /*02a0*/  FADD R16, RZ, -R16 ;  /* 0x80000010ff107221 */ /* 0x000fe20000000000 */
[C---:B------:R-:W-:Y:S02]  /*02b0*/  FADD R3, -R15.reuse, R24 ;  /* 0x000000180f037221 */ /* 0x040fe40000000100 */
[----:B------:R-:W-:Y:S01]  /*02c0*/  FADD R17, R2, R15 ;  /* 0x0000000f02117221 */ /* 0x000fe20000000000 */
[----:B------:R-:W-:Y:S01]  /*02d0*/  FADD R21, -R15, R16 ;  /* 0x000000100f157221 */ /* 0x000fe20000000100 */
[----:B------:R-:W-:Y:S02]  /*02e0*/  FADD R19, R14, R3 ;  /* 0x000000030e137221 */ /* 0x000fe40000000000 */
[----:B------:R-:W-:Y:S01]  /*02f0*/  FADD R2, R17, R14 ;  /* 0x0000000e11027221 */ /* 0x000fe20000000000 */
[----:B------:R-:W-:Y:S01]  /*0300*/  IMAD R3, R18, 0xe, R25 ;  /* 0x0000000e12037824 */ /* 0x000fe200078e0219 */
[----:B------:R-:W-:Y:S01]  /*0310*/  FADD R17, RZ, R15 ;  /* 0x0000000fff117221 */ /* 0x000fe20000000000 */
[----:B------:R-:W-:Y:S01]  /*0320*/  FADD R16, R19, R10 ;  /* 0x0000000a13107221 */ /* 0x000fe20000000000 */
[----:B------:R-:W-:-:S02]  /*0330*/  FADD R18, -R14, R21 ;  /* 0x000000150e127221 */ /* 0x000fc40000000100 */
[----:B------:R-:W-:Y:S01]  /*0340*/  FADD R17, -R14, R17 ;  /* 0x000000110e117221 */ /* 0x000fe20000000100 */
[----:B------:R-:W-:Y:S01]  /*0350*/  FADD R2, R2, R13 ;  /* 0x0000000d02027221 */ /* 0x000fe20000000000 */
[----:B------:R-:W-:Y:S02]  /*0360*/  FADD R18, R13, R18 ;  /* 0x000000120d127221 */ /* 0x000fe40000000000 */
[----:B------:R-:W-:Y:S01]  /*0370*/  FADD R14, -R10, R17 ;  /* 0x000000110a0e7221 */ /* 0x000fe20000000100 */
[C---:B------:R-:W-:Y:S01]  /*0380*/  FADD R15, -R9.reuse, R16 ;  /* 0x00000010090f7221 */ /* 0x040fe20000000100 */
[----:B------:R-:W-:Y:S01]  /*0390*/  FADD R13, R2, R9 ;  /* 0x00000009020d7221 */ /* 0x000fe20000000000 */
[C---:B------:R-:W-:Y:S01]  /*03a0*/  FADD R17, R9.reuse, R18 ;  /* 0x0000001209117221 */ /* 0x040fe20000000000 */
[----:B------:R-:W-:Y:S01]  /*03b0*/  FADD R9, -R9, R14 ;  /* 0x0000000e09097221 */ /* 0x000fe20000000100 */
[C---:B------:R-:W-:Y:S01]  /*03c0*/  FADD R15, R8.reuse, R15 ;  /* 0x0000000f080f7221 */ /* 0x040fe20000000000 */
[----:B------:R-:W-:Y:S01]  /*03d0*/  FADD R2, R13, R8 ;  /* 0x000000080d027221 */ /* 0x000fe20000000000 */
[C---:B------:R-:W-:Y:S01]  /*03e0*/  FADD R17, R8.reuse, R17 ;  /* 0x0000001108117221 */ /* 0x040fe20000000000 */
[----:B------:R-:W-:Y:S01]  /*03f0*/  FADD R9, R8, R9 ;  /* 0x0000000908097221 */ /* 0x000fe20000000000 */
[----:B------:R-:W-:-:S03]  /*0400*/  FADD R10, R15, R0 ;  /* 0x000000000f0a7221 */ /* 0x000fc60000000000 */
[----:B------:R-:W-:Y:S01]  /*0410*/  FADD R0, R0, R9 ;  /* 0x0000000900007221 */ /* 0x000fe20000000000 */
[--C-:B------:R-:W-:Y:S01]  /*0420*/  FADD R13, R2, R5.reuse ;  /* 0x00000005020d7221 */ /* 0x100fe20000000000 */
[----:B------:R-:W-:Y:S01]  /*0430*/  @P1 FADD R10, R10, R5 ;  /* 0x000000050a0a1221 */ /* 0x000fe20000000000 */
[----:B------:R-:W-:Y:S01]  /*0440*/  IMAD.WIDE R2, R3, R4, c[0x0][0x160] ;  /* 0x0000580003027625 */ /* 0x000fe200078e0204 */
[----:B------:R-:W-:Y:S02]  /*0450*/  FADD R12, R17, R12 ;  /* 0x0000000c110c7221 */ /* 0x000fe40000000000 */
[----:B------:R-:W-:Y:S02]  /*0460*/  FMNMX R13, RZ, R13, !PT ;  /* 0x0000000dff0d7209 */ /* 0x000fe40007800000 */
[----:B------:R-:W-:Y:S01]  /*0470*/  @P1 FMNMX R15, RZ, R10, !PT ;  /* 0x0000000aff0f1209 */ /* 0x000fe20007800000 */
[----:B------:R-:W-:Y:S01]  /*0480*/  FADD R9, R12, R7 ;  /* 0x000000070c097221 */ /* 0x000fe20000000000 */
[----:B------:R-:W-:Y:S01]  /*0490*/  FADD R7, -R7, R0 ;  /* 0x0000000007077221 */ /* 0x000fe20000000100 */
[----:B------:R0:W-:Y:S02]  /*04a0*/  STG.E [R2.64], R13 ;  /* 0x0000000d02007986 */ /* 0x0001e4000c101904 */
[----:B------:R-:W-:-:S02]  /*04b0*/  FADD R0, R9, R6 ;  /* 0x0000000609007221 */ /* 0x000fc40000000000 */
[----:B------:R0:W-:Y:S01]  /*04c0*/  @P1 STG.E [R2.64+0x4], R15 ;  /* 0x0000040f02001986 */ /* 0x0001e2000c101904 */
[----:B------:R-:W-:Y:S05]  /*04d0*/  @!P0 EXIT ;  /* 0x000000000000894d */ /* 0x000fea0003800000 */
[----:B------:R-:W-:Y:S01]  /*04e0*/  FADD R0, R0, R5 ;  /* 0x0000000500007221 */ /* 0x000fe20000000000 */
[----:B------:R-:W-:-:S04]  /*04f0*/  FADD R6, R6, R7 ;  /* 0x0000000706067221 */ /* 0x000fc80000000000 */
[----:B------:R-:W-:Y:S01]  /*0500*/  FMNMX R7, RZ, R0, !PT ;  /* 0x00000000ff077209 */ /* 0x000fe20007800000 */
[----:B-----5:R-:W-:-:S04]  /*0510*/  FADD R6, R6, R11 ;  /* 0x0000000b06067221 */ /* 0x020fc80000000000 */
[----:B------:R1:W-:Y:S01]  /*0520*/  STG.E [R2.64+0x1c], R7 ;  /* 0x00001c0702007986 */ /* 0x0003e2000c101904 */
[----:B------:R-:W-:Y:S05]  /*0530*/  @!P1 EXIT ;  /* 0x000000000000994d */ /* 0x000fea0003800000 */
[----:B------:R-:W-:-:S05]  /*0540*/  FADD R6, R6, R5 ;  /* 0x0000000506067221 */ /* 0x000fca0000000000 */
[----:B------:R-:W-:-:S05]  /*0550*/  FMNMX R5, RZ, R6, !PT ;  /* 0x00000006ff057209 */ /* 0x000fca0007800000 */
[----:B------:R-:W-:Y:S01]  /*0560*/  STG.E [R2.64+0x20], R5 ;  /* 0x0000200502007986 */ /* 0x000fe2000c101904 */
[----:B------:R-:W-:Y:S05]  /*0570*/  EXIT ;  /* 0x000000000000794d */ /* 0x000fea0003800000 */
.L_x_15:
        /* <DEDUP_REMOVED lines=16> */
.L_x_117:


//--------------------- .text.tvmgen_default_fused_nn_contrib_conv2d_winograd_without_weight_transform_add_nn_relu_2_kernel_1 --------------------------
	.section	.text.tvmgen_default_fused_nn_contrib_conv2d_winograd_without_weight_transform_add_nn_relu_2_kernel_1,"ax",@progbits
	.sectionflags	@"SHF_BARRIERS=1"
	.sectioninfo	@"SHI_REGISTERS=64"
	.align	128
        .global         tvmgen_default_fused_nn_contrib_conv2d_winograd_without_weight_transform_add_nn_relu_2_kernel_1
        .type           tvmgen_default_fused_nn_contrib_conv2d_winograd_without_weight_transform_add_nn_relu_2_kernel_1,@function
        .size           tvmgen_default_fused_nn_contrib_conv2d_winograd_without_weight_transform_add_nn_relu_2_kernel_1,(.L_x_118 - tvmgen_default_fused_nn_contrib_conv2d_winograd_without_weight_transform_add_nn_relu_2_kernel_1)
        .other          tvmgen_default_fused_nn_contrib_conv2d_winograd_without_weight_transform_add_nn_relu_2_kernel_1,@"STO_CUDA_ENTRY STV_DEFAULT"
tvmgen_default_fused_nn_contrib_conv2d_winograd_without_weight_transform_add_nn_relu_2_kernel_1:
.text.tvmgen_default_fused_nn_contrib_conv2d_winograd_without_weight_transform_add_nn_relu_2_kernel_1:
[----:B------:R-:W-:Y:S02]  /*0000*/  MOV R1, c[0x0][0x28] ;  /* 0x00000a0000017a02 */ /* 0x000fe40000000f00 */
[----:B------:R-:W0:Y:S01]  /*0010*/  S2R R0, SR_TID.X ;  /* 0x0000000000007919 */ /* 0x000e220000002100 */
[----:B------:R-:W-:Y:S01]  /*0020*/  MOV R8, 0x4 ;  /* 0x0000000400087802 */ /* 0x000fe20000000f00 */
[----:B------:R-:W-:Y:S01]  /*0030*/  CS2R R50, SRZ ;  /* 0x0000000000327805 */ /* 0x000fe2000001ff00 */
[----:B------:R-:W-:Y:S01]  /*0040*/  MOV R41, RZ ;  /* 0x000000ff00297202 */ /* 0x000fe20000000f00 */
[----:B------:R-:W1:Y:S01]  /*0050*/  S2R R43, SR_CTAID.Z ;  /* 0x00000000002b7919 */ /* 0x000e620000002700 */
[----:B------:R-:W-:Y:S01]  /*0060*/  MOV R42, RZ ;  /* 0x000000ff002a7202 */ /* 0x000fe20000000f00 */
[----:B------:R-:W-:Y:S01]  /*0070*/  CS2R R48, SRZ ;  /* 0x0000000000307805 */ /* 0x000fe2000001ff00 */
[----:B------:R-:W-:Y:S01]  /*0080*/  MOV R37, RZ ;  /* 0x000000ff00257202 */ /* 0x000fe20000000f00 */
[----:B------:R-:W2:Y:S01]  /*0090*/  S2R R40, SR_CTAID.Y ;  /* 0x0000000000287919 */ /* 0x000ea20000002600 */
[----:B------:R-:W-:Y:S01]  /*00a0*/  CS2R R52, SRZ ;  /* 0x0000000000347805 */ /* 0x000fe2000001ff00 */
[----:B------:R-:W-:Y:S01]  /*00b0*/  CS2R R54, SRZ ;  /* 0x0000000000367805 */ /* 0x000fe2000001ff00 */
[----:B------:R-:W-:Y:S01]  /*00c0*/  MOV R57, RZ ;  /* 0x000000ff00397202 */ /* 0x000fe20000000f00 */
[----:B------:R-:W-:Y:S01]  /*00d0*/  CS2R R46, SRZ ;  /* 0x00000000002e7805 */ /* 0x000fe2000001ff00 */
[----:B------:R-:W-:Y:S01]  /*00e0*/  CS2R R44, SRZ ;  /* 0x00000000002c7805 */ /* 0x000fe2000001ff00 */
[----:B------:R-:W-:Y:S01]  /*00f0*/  MOV R59, RZ ;  /* 0x000000ff003b7202 */ /* 0x000fe20000000f00 */
[----:B------:R-:W-:-:S02]  /*0100*/  ULDC.64 UR4, c[0x0][0x118] ;  /* 0x0000460000047ab9 */ /* 0x000fc40000000a00 */
[----:B------:R-:W-:Y:S01]  /*0110*/  ULDC.64 UR6, c[0x0][0x168] ;  /* 0x00005a0000067ab9 */ /* 0x000fe20000000a00 */
[----:B0-----:R-:W-:-:S04]  /*0120*/  SHF.L.U32 R2, R0, 0x4, RZ ;  /* 0x0000000400027819 */ /* 0x001fc800000006ff */
[C---:B------:R-:W-:Y:S02]  /*0130*/  LOP3.LUT R3, R2.reuse, 0xffffff00, RZ, 0xc0, !PT ;  /* 0xffffff0002037812 */ /* 0x040fe400078ec0ff */
[C---:B------:R-:W-:Y:S02]  /*0140*/  IADD3 R4, R2.reuse, 0x620, RZ ;  /* 0x0000062002047810 */ /* 0x040fe40007ffe0ff */
[----:B-1----:R-:W-:Y:S02]  /*0150*/  LEA R5, R43, R3, 0x10 ;  /* 0x000000032b057211 */ /* 0x002fe400078e80ff */
[----:B------:R-:W-:Y:S02]  /*0160*/  IADD3 R2, R2, 0x310, RZ ;  /* 0x0000031002027810 */ /* 0x000fe40007ffe0ff */
[----:B------:R-:W-:Y:S02]  /*0170*/  LOP3.LUT R3, R0, 0xf, RZ, 0xc0, !PT ;  /* 0x0000000f00037812 */ /* 0x000fe400078ec0ff */
[----:B--2---:R-:W-:-:S02]  /*0180*/  LEA R6, R40, R5, 0x4 ;  /* 0x0000000528067211 */ /* 0x004fc400078e20ff */
[----:B------:R-:W-:Y:S02]  /*0190*/  LOP3.LUT R4, R4, 0xffffff00, RZ, 0xc0, !PT ;  /* 0xffffff0004047812 */ /* 0x000fe400078ec0ff */
[----:B------:R-:W-:Y:S02]  /*01a0*/  LOP3.LUT R2, R2, 0xffffff00, RZ, 0xc0, !PT ;  /* 0xffffff0002027812 */ /* 0x000fe400078ec0ff */
[----:B------:R-:W-:Y:S02]  /*01b0*/  IADD3 R6, R3, R6, RZ ;  /* 0x0000000603067210 */ /* 0x000fe40007ffe0ff */
[C---:B------:R-:W-:Y:S02]  /*01c0*/  IADD3 R5, R0.reuse, 0x2, RZ ;  /* 0x0000000200057810 */ /* 0x040fe40007ffe0ff */
[----:B------:R-:W-:Y:S02]  /*01d0*/  LEA R7, R43, R4, 0x10 ;  /* 0x000000042b077211 */ /* 0x000fe400078e80ff */
[----:B------:R-:W-:-:S02]  /*01e0*/  IADD3 R3, R0, 0x1, RZ ;  /* 0x0000000100037810 */ /* 0x000fc40007ffe0ff */
[C---:B------:R-:W-:Y:S01]  /*01f0*/  LEA R9, R43.reuse, R2, 0x10 ;  /* 0x000000022b097211 */ /* 0x040fe200078e80ff */
[----:B------:R-:W-:Y:S01]  /*0200*/  IMAD R43, R43, 0x3100, R0 ;  /* 0x000031002b2b7824 */ /* 0x000fe200078e0200 */
[----:B------:R-:W-:Y:S02]  /*0210*/  LOP3.LUT R5, R5, 0xf, RZ, 0xc0, !PT ;  /* 0x0000000f05057812 */ /* 0x000fe400078ec0ff */
[----:B------:R-:W-:Y:S01]  /*0220*/  LEA R2, R40, R7, 0x4 ;  /* 0x0000000728027211 */ /* 0x000fe200078e20ff */
[----:B------:R-:W-:Y:S01]  /*0230*/  IMAD.WIDE R6, R6, R8, c[0x0][0x170] ;  /* 0x00005c0006067625 */ /* 0x000fe200078e0208 */
[----:B------:R-:W-:Y:S02]  /*0240*/  LOP3.LUT R3, R3, 0xf, RZ, 0xc0, !PT ;  /* 0x0000000f03037812 */ /* 0x000fe400078ec0ff */
[----:B------:R-:W-:Y:S02]  /*0250*/  LEA R4, R40, R9, 0x4 ;  /* 0x0000000928047211 */ /* 0x000fe400078e20ff */
[----:B------:R-:W-:-:S02]  /*0260*/  IADD3 R5, R5, R2, RZ ;  /* 0x0000000205057210 */ /* 0x000fc40007ffe0ff */
[----:B------:R-:W-:-:S03]  /*0270*/  IADD3 R3, R3, R4, RZ ;  /* 0x0000000403037210 */ /* 0x000fc60007ffe0ff */
[----:B------:R-:W-:-:S04]  /*0280*/  IMAD.WIDE R4, R5, R8, c[0x0][0x170] ;  /* 0x00005c0005047625 */ /* 0x000fc800078e0208 */
[----:B------:R-:W-:-:S04]  /*0290*/  IMAD.WIDE R2, R3, R8, c[0x0][0x170] ;  /* 0x00005c0003027625 */ /* 0x000fc800078e0208 */
.L_x_16:
[----:B------:R-:W-:Y:S01]  /*02a0*/  BAR.SYNC.DEFER_BLOCKING 0x0 ;  /* 0x0000000000007b1d */ /* 0x000fe20000010000 */
[C---:B------:R-:W-:Y:S02]  /*02b0*/  ISETP.GT.AND P2, PT, R0.reuse, 0x7f, PT ;  /* 0x0000007f0000780c */ /* 0x040fe40003f44270 */
[C---:B------:R-:W-:Y:S02]  /*02c0*/  ISETP.GT.AND P0, PT, R0.reuse, 0x4e, PT ;  /* 0x0000004e0000780c */ /* 0x040fe40003f04270 */
[----:B------:R-:W-:Y:S02]  /*02d0*/  ISETP.GT.AND P1, PT, R0, 0x1d, PT ;  /* 0x0000001d0000780c */ /* 0x000fe40003f24270 */
[----:B------:R-:W-:Y:S02]  /*02e0*/  MOV R8, UR6 ;  /* 0x0000000600087c02 */ /* 0x000fe40008000f00 */
[----:B------:R-:W-:-:S05]  /*02f0*/  MOV R9, UR7 ;  /* 0x0000000700097c02 */ /* 0x000fca0008000f00 */
[----:B------:R-:W-:Y:S01]  /*0300*/  IMAD.WIDE R8, R43, 0x4, R8 ;  /* 0x000000042b087825 */ /* 0x000fe200078e0208 */
[----:B------:R0:W2:Y:S04]  /*0310*/  @!P2 LDG.E.CONSTANT R17, [R6.64] ;  /* 0x000000040611a981 */ /* 0x0000a8000c1e9900 */
[----:B------:R-:W3:Y:S04]  /*0320*/  LDG.E.CONSTANT R11, [R8.64] ;  /* 0x00000004080b7981 */ /* 0x000ee8000c1e9900 */
[----:B------:R-:W4:Y:S04]  /*0330*/  LDG.E.CONSTANT R13, [R8.64+0xc4] ;  /* 0x0000c404080d7981 */ /* 0x000f28000c1e9900 */
[----:B------:R-:W5:Y:S04]  /*0340*/  LDG.E.CONSTANT R15, [R8.64+0x188] ;  /* 0x00018804080f7981 */ /* 0x000f68000c1e9900 */
[----:B------:R-:W5:Y:S04]  /*0350*/  LDG.E.CONSTANT R25, [R8.64+0x24c] ;  /* 0x00024c0408197981 */ /* 0x000f68000c1e9900 */
[----:B------:R-:W5:Y:S04]  /*0360*/  LDG.E.CONSTANT R27, [R8.64+0x310] ;  /* 0x00031004081b7981 */ /* 0x000f68000c1e9900 */
[----:B------:R-:W5:Y:S04]  /*0370*/  LDG.E.CONSTANT R61, [R8.64+0x3d4] ;  /* 0x0003d404083d7981 */ /* 0x000f68000c1e9900 */
[----:B------:R-:W5:Y:S04]  /*0380*/  LDG.E.CONSTANT R12, [R8.64+0x498] ;  /* 0x00049804080c7981 */ /* 0x000f68000c1e9900 */
[----:B------:R-:W5:Y:S04]  /*0390*/  LDG.E.CONSTANT R14, [R8.64+0x55c] ;  /* 0x00055c04080e7981 */ /* 0x000f68000c1e9900 */
[----:B------:R1:W5:Y:S04]  /*03a0*/  @!P0 LDG.E.CONSTANT R19, [R2.64] ;  /* 0x0000000402138981 */ /* 0x000368000c1e9900 */
[----:B------:R-:W5:Y:S01]  /*03b0*/  @!P1 LDG.E.CONSTANT R39, [R4.64] ;  /* 0x0000000404279981 */ /* 0x000f62000c1e9900 */
[----:B------:R-:W-:Y:S01]  /*03c0*/  IADD3 R41, R41, 0x1, RZ ;  /* 0x0000000129297810 */ /* 0x000fe20007ffe0ff */
[----:B------:R-:W-:Y:S01]  /*03d0*/  UIADD3 UR6, UP0, UR6, 0x620, URZ ;  /* 0x0000062006067890 */ /* 0x000fe2000ff1e03f */
[----:B0-----:R-:W-:-:S03]  /*03e0*/  IADD3 R6, P3, R6, 0x2000, RZ ;  /* 0x0000200006067810 */ /* 0x001fc60007f7e0ff */
[----:B------:R-:W-:Y:S01]  /*03f0*/  UIADD3.X UR7, URZ, UR7, URZ, UP0, !UPT ;  /* 0x000000073f077290 */ /* 0x000fe200087fe43f */
[----:B------:R-:W-:Y:S01]  /*0400*/  IADD3.X R7, RZ, R7, RZ, P3, !PT ;  /* 0x00000007ff077210 */ /* 0x000fe20001ffe4ff */
[----:B--2---:R-:W-:Y:S01]  /*0410*/  @!P2 STS [R0.X4], R17 ;  /* 0x000000110000a388 */ /* 0x004fe20000004800 */
[----:B-1----:R-:W-:-:S03]  /*0420*/  IADD3 R2, P2, R2, 0x2000, RZ ;  /* 0x0000200002027810 */ /* 0x002fc60007f5e0ff */
[----:B---3--:R-:W-:Y:S01]  /*0430*/  STS [R0.X4+0x200], R11 ;  /* 0x0002000b00007388 */ /* 0x008fe20000004800 */
[----:B------:R-:W-:-:S03]  /*0440*/  IADD3.X R3, RZ, R3, RZ, P2, !PT ;  /* 0x00000003ff037210 */ /* 0x000fc600017fe4ff */
[----:B----4-:R-:W-:Y:S04]  /*0450*/  STS [R0.X4+0x2c4], R13 ;  /* 0x0002c40d00007388 */ /* 0x010fe80000004800 */
[----:B-----5:R-:W-:Y:S04]  /*0460*/  STS [R0.X4+0x388], R15 ;  /* 0x0003880f00007388 */ /* 0x020fe80000004800 */
[----:B------:R-:W-:Y:S04]  /*0470*/  STS [R0.X4+0x44c], R25 ;  /* 0x00044c1900007388 */ /* 0x000fe80000004800 */
[----:B------:R-:W-:Y:S04]  /*0480*/  STS [R0.X4+0x510], R27 ;  /* 0x0005101b00007388 */ /* 0x000fe80000004800 */
[----:B------:R-:W-:Y:S04]  /*0490*/  STS [R0.X4+0x5d4], R61 ;  /* 0x0005d43d00007388 */ /* 0x000fe80000004800 */
[----:B------:R-:W-:Y:S04]  /*04a0*/  STS [R0.X4+0x698], R12 ;  /* 0x0006980c00007388 */ /* 0x000fe80000004800 */
[----:B------:R-:W-:Y:S04]  /*04b0*/  STS [R0.X4+0x75c], R14 ;  /* 0x00075c0e00007388 */ /* 0x000fe80000004800 */
[----:B------:R-:W-:Y:S01]  /*04c0*/  @!P0 STS [R0.X4+0xc4], R19 ;  /* 0x0000c41300008388 */ /* 0x000fe20000004800 */
[----:B------:R-:W-:-:S03]  /*04d0*/  ISETP.NE.AND P0, PT, R41, 0x20, PT ;  /* 0x000000202900780c */ /* 0x000fc60003f05270 */
[----:B------:R-:W-:Y:S04]  /*04e0*/  @!P1 STS [R0.X4+0x188], R39 ;  /* 0x0001882700009388 */ /* 0x000fe80000004800 */
[----:B------:R-:W-:Y:S01]  /*04f0*/  BAR.SYNC.DEFER_BLOCKING 0x0 ;  /* 0x0000000000007b1d */ /* 0x000fe20000010000 */
[----:B------:R-:W-:-:S04]  /*0500*/  IADD3 R4, P1, R4, 0x2000, RZ ;  /* 0x0000200004047810 */ /* 0x000fc80007f3e0ff */
[----:B------:R-:W-:Y:S01]  /*0510*/  IADD3.X R5, RZ, R5, RZ, P1, !PT ;  /* 0x00000005ff057210 */ /* 0x000fe20000ffe4ff */
[----:B------:R-:W-:Y:S04]  /*0520*/  LDS R38, [R0.X4+0x200] ;  /* 0x0002000000267984 */ /* 0x000fe80000004800 */
[----:B------:R-:W0:Y:S04]  /*0530*/  LDS.128 R20, [RZ] ;  /* 0x00000000ff147984 */ /* 0x000e280000000c00 */
[----:B------:R-:W1:Y:S04]  /*0540*/  LDS.128 R28, [0x20] ;  /* 0x00002000ff1c7984 */ /* 0x000e680000000c00 */
[----:B------:R-:W2:Y:S04]  /*0550*/  LDS.128 R32, [0x10] ;  /* 0x00001000ff207984 */ /* 0x000ea80000000c00 */
[----:B------:R-:W3:Y:S04]  /*0560*/  LDS.128 R8, [0x30] ;  /* 0x00003000ff087984 */ /* 0x000ee80000000c00 */
[----:B------:R-:W-:Y:S04]  /*0570*/  LDS R56, [R0.X4+0x2c4] ;  /* 0x0002c40000387984 */ /* 0x000fe80000004800 */
[----:B------:R-:W4:Y:S04]  /*0580*/  LDS.128 R12, [0x40] ;  /* 0x00004000ff0c7984 */ /* 0x000f280000000c00 */
[----:B------:R-:W5:Y:S04]  /*0590*/  LDS.128 R24, [0x60] ;  /* 0x00006000ff187984 */ /* 0x000f680000000c00 */
[----:B------:R-:W5:Y:S04]  /*05a0*/  LDS.128 R16, [0x50] ;  /* 0x00005000ff107984 */ /* 0x000f680000000c00 */
[----:B------:R-:W-:Y:S01]  /*05b0*/  LDS R36, [R0.X4+0x388] ;  /* 0x0003880000247984 */ /* 0x000fe20000004800 */
[----:B0-----:R-:W-:Y:S01]  /*05c0*/  FFMA R59, R20, R38, R59 ;  /* 0x00000026143b7223 */ /* 0x001fe2000000003b */
[C---:B------:R-:W-:Y:S01]  /*05d0*/  FFMA R47, R38.reuse, R21, R47 ;  /* 0x00000015262f7223 */ /* 0x040fe2000000002f */
[C---:B------:R-:W-:Y:S01]  /*05e0*/  FFMA R45, R38.reuse, R22, R45 ;  /* 0x00000016262d7223 */ /* 0x040fe2000000002d */
[C---:B------:R-:W-:Y:S01]  /*05f0*/  FFMA R44, R38.reuse, R23, R44 ;  /* 0x00000017262c7223 */ /* 0x040fe2000000002c */
[C---:B-1----:R-:W-:Y:S01]  /*0600*/  FFMA R57, R38.reuse, R28, R57 ;  /* 0x0000001c26397223 */ /* 0x042fe20000000039 */
[----:B------:R-:W0:Y:S01]  /*0610*/  LDS.128 R20, [0x70] ;  /* 0x00007000ff147984 */ /* 0x000e220000000c00 */
[C---:B------:R-:W-:Y:S01]  /*0620*/  FFMA R54, R38.reuse, R29, R54 ;  /* 0x0000001d26367223 */ /* 0x040fe20000000036 */
[C---:B------:R-:W-:Y:S01]  /*0630*/  FFMA R53, R38.reuse, R30, R53 ;  /* 0x0000001e26357223 */ /* 0x040fe20000000035 */
[C---:B------:R-:W-:Y:S01]  /*0640*/  FFMA R52, R38.reuse, R31, R52 ;  /* 0x0000001f26347223 */ /* 0x040fe20000000034 */
[C---:B--2---:R-:W-:Y:S01]  /*0650*/  FFMA R55, R38.reuse, R32, R55 ;  /* 0x0000002026377223 */ /* 0x044fe20000000037 */
[C---:B------:R-:W-:Y:S01]  /*0660*/  FFMA R48, R38.reuse, R33, R48 ;  /* 0x0000002126307223 */ /* 0x040fe20000000030 */
[C---:B------:R-:W-:Y:S01]  /*0670*/  FFMA R51, R38.reuse, R34, R51 ;  /* 0x0000002226337223 */ /* 0x040fe20000000033 */
[C---:B------:R-:W-:Y:S01]  /*0680*/  FFMA R46, R38.reuse, R35, R46 ;  /* 0x00000023262e7223 */ /* 0x040fe2000000002e */
[C---:B---3--:R-:W-:Y:S01]  /*0690*/  FFMA R49, R38.reuse, R8, R49 ;  /* 0x0000000826317223 */ /* 0x048fe20000000031 */
[C---:B------:R-:W-:Y:S01]  /*06a0*/  FFMA R50, R38.reuse, R9, R50 ;  /* 0x0000000926327223 */ /* 0x040fe20000000032 */
[C---:B------:R-:W-:Y:S01]  /*06b0*/  FFMA R39, R38.reuse, R10, R37 ;  /* 0x0000000a26277223 */ /* 0x040fe20000000025 */
[----:B------:R-:W1:Y:S01]  /*06c0*/  LDS.128 R28, [0x80] ;  /* 0x00008000ff1c7984 */ /* 0x000e620000000c00 */
[----:B------:R-:W-:-:S03]  /*06d0*/  FFMA R38, R38, R11, R42 ;  /* 0x0000000b26267223 */ /* 0x000fc6000000002a */
[----:B------:R-:W2:Y:S01]  /*06e0*/  LDS.128 R32, [0xa0] ;  /* 0x0000a000ff207984 */ /* 0x000ea20000000c00 */
[----:B----4-:R-:W-:Y:S01]  /*06f0*/  FFMA R59, R12, R56, R59 ;  /* 0x000000380c3b7223 */ /* 0x010fe2000000003b */
[C---:B------:R-:W-:Y:S01]  /*0700*/  FFMA R47, R56.reuse, R13, R47 ;  /* 0x0000000d382f7223 */ /* 0x040fe2000000002f */
[C---:B------:R-:W-:Y:S01]  /*0710*/  FFMA R45, R56.reuse, R14, R45 ;  /* 0x0000000e382d7223 */ /* 0x040fe2000000002d */
[----:B------:R-:W3:Y:S01]  /*0720*/  LDS.128 R8, [0x90] ;  /* 0x00009000ff087984 */ /* 0x000ee20000000c00 */
[C---:B------:R-:W-:Y:S01]  /*0730*/  FFMA R44, R56.reuse, R15, R44 ;  /* 0x0000000f382c7223 */ /* 0x040fe2000000002c */
[C---:B-----5:R-:W-:Y:S01]  /*0740*/  FFMA R57, R56.reuse, R24, R57 ;  /* 0x0000001838397223 */ /* 0x060fe20000000039 */
[C---:B------:R-:W-:Y:S01]  /*0750*/  FFMA R54, R56.reuse, R25, R54 ;  /* 0x0000001938367223 */ /* 0x040fe20000000036 */
[C---:B------:R-:W-:Y:S01]  /*0760*/  FFMA R53, R56.reuse, R26, R53 ;  /* 0x0000001a38357223 */ /* 0x040fe20000000035 */
[C---:B------:R-:W-:Y:S01]  /*0770*/  FFMA R52, R56.reuse, R27, R52 ;  /* 0x0000001b38347223 */ /* 0x040fe20000000034 */
[----:B------:R-:W4:Y:S01]  /*0780*/  LDS.128 R12, [0xb0] ;  /* 0x0000b000ff0c7984 */ /* 0x000f220000000c00 */
[C---:B------:R-:W-:Y:S01]  /*0790*/  FFMA R55, R56.reuse, R16, R55 ;  /* 0x0000001038377223 */ /* 0x040fe20000000037 */
[C---:B------:R-:W-:Y:S01]  /*07a0*/  FFMA R48, R56.reuse, R17, R48 ;  /* 0x0000001138307223 */ /* 0x040fe20000000030 */
[C---:B------:R-:W-:Y:S01]  /*07b0*/  FFMA R51, R56.reuse, R18, R51 ;  /* 0x0000001238337223 */ /* 0x040fe20000000033 */
[----:B------:R-:W-:Y:S01]  /*07c0*/  LDS R37, [R0.X4+0x44c] ;  /* 0x00044c0000257984 */ /* 0x000fe20000004800 */
[----:B------:R-:W-:-:S03]  /*07d0*/  FFMA R46, R56, R19, R46 ;  /* 0x00000013382e7223 */ /* 0x000fc6000000002e */
[----:B------:R-:W5:Y:S04]  /*07e0*/  LDS.128 R24, [0xc0] ;  /* 0x0000c000ff187984 */ /* 0x000f680000000c00 */
[----:B------:R-:W5:Y:S01]  /*07f0*/  LDS.128 R16, [0xe0] ;  /* 0x0000e000ff107984 */ /* 0x000f620000000c00 */
[C---:B0-----:R-:W-:Y:S01]  /*0800*/  FFMA R49, R56.reuse, R20, R49 ;  /* 0x0000001438317223 */ /* 0x041fe20000000031 */
[C---:B------:R-:W-:Y:S01]  /*0810*/  FFMA R50, R56.reuse, R21, R50 ;  /* 0x0000001538327223 */ /* 0x040fe20000000032 */
[C---:B------:R-:W-:Y:S01]  /*0820*/  FFMA R39, R56.reuse, R22, R39 ;  /* 0x0000001638277223 */ /* 0x040fe20000000027 */
[----:B------:R-:W-:Y:S02]  /*0830*/  FFMA R56, R56, R23, R38 ;  /* 0x0000001738387223 */ /* 0x000fe40000000026 */
[----:B------:R-:W0:Y:S04]  /*0840*/  LDS.128 R20, [0xd0] ;  /* 0x0000d000ff147984 */ /* 0x000e280000000c00 */
[----:B------:R-:W-:Y:S01]  /*0850*/  LDS R38, [R0.X4+0x510] ;  /* 0x0005100000267984 */ /* 0x000fe20000004800 */
[----:B-1----:R-:W-:Y:S01]  /*0860*/  FFMA R59, R28, R36, R59 ;  /* 0x000000241c3b7223 */ /* 0x002fe2000000003b */
[C---:B------:R-:W-:Y:S01]  /*0870*/  FFMA R42, R36.reuse, R29, R47 ;  /* 0x0000001d242a7223 */ /* 0x040fe2000000002f */
[C---:B------:R-:W-:Y:S01]  /*0880*/  FFMA R45, R36.reuse, R30, R45 ;  /* 0x0000001e242d7223 */ /* 0x040fe2000000002d */
[C---:B------:R-:W-:Y:S01]  /*0890*/  FFMA R44, R36.reuse, R31, R44 ;  /* 0x0000001f242c7223 */ /* 0x040fe2000000002c */
[C---:B--2---:R-:W-:Y:S01]  /*08a0*/  FFMA R57, R36.reuse, R32, R57 ;  /* 0x0000002024397223 */ /* 0x044fe20000000039 */
[----:B------:R-:W1:Y:S01]  /*08b0*/  LDS.128 R28, [0xf0] ;  /* 0x0000f000ff1c7984 */ /* 0x000e620000000c00 */
[C---:B------:R-:W-:Y:S01]  /*08c0*/  FFMA R54, R36.reuse, R33, R54 ;  /* 0x0000002124367223 */ /* 0x040fe20000000036 */
[C---:B------:R-:W-:Y:S01]  /*08d0*/  FFMA R53, R36.reuse, R34, R53 ;  /* 0x0000002224357223 */ /* 0x040fe20000000035 */
[C---:B------:R-:W-:Y:S01]  /*08e0*/  FFMA R52, R36.reuse, R35, R52 ;  /* 0x0000002324347223 */ /* 0x040fe20000000034 */
[C---:B---3--:R-:W-:Y:S01]  /*08f0*/  FFMA R55, R36.reuse, R8, R55 ;  /* 0x0000000824377223 */ /* 0x048fe20000000037 */
[C---:B------:R-:W-:Y:S01]  /*0900*/  FFMA R48, R36.reuse, R9, R48 ;  /* 0x0000000924307223 */ /* 0x040fe20000000030 */
[C---:B------:R-:W-:Y:S01]  /*0910*/  FFMA R51, R36.reuse, R10, R51 ;  /* 0x0000000a24337223 */ /* 0x040fe20000000033 */
[C---:B------:R-:W-:Y:S01]  /*0920*/  FFMA R46, R36.reuse, R11, R46 ;  /* 0x0000000b242e7223 */ /* 0x040fe2000000002e */
[----:B------:R-:W2:Y:S01]  /*0930*/  LDS.128 R32, [0x100] ;  /* 0x00010000ff207984 */ /* 0x000ea20000000c00 */
[C---:B----4-:R-:W-:Y:S01]  /*0940*/  FFMA R49, R36.reuse, R12, R49 ;  /* 0x0000000c24317223 */ /* 0x050fe20000000031 */
[C---:B------:R-:W-:Y:S01]  /*0950*/  FFMA R50, R36.reuse, R13, R50 ;  /* 0x0000000d24327223 */ /* 0x040fe20000000032 */
[C---:B------:R-:W-:Y:S01]  /*0960*/  FFMA R39, R36.reuse, R14, R39 ;  /* 0x0000000e24277223 */ /* 0x040fe20000000027 */
[----:B------:R-:W3:Y:S01]  /*0970*/  LDS.128 R8, [0x120] ;  /* 0x00012000ff087984 */ /* 0x000ee20000000c00 */
[----:B------:R-:W-:-:S03]  /*0980*/  FFMA R56, R36, R15, R56 ;  /* 0x0000000f24387223 */ /* 0x000fc60000000038 */
[----:B------:R-:W4:Y:S01]  /*0990*/  LDS.128 R12, [0x110] ;  /* 0x00011000ff0c7984 */ /* 0x000f220000000c00 */
[----:B-----5:R-:W-:Y:S01]  /*09a0*/  FFMA R59, R24, R37, R59 ;  /* 0x00000025183b7223 */ /* 0x020fe2000000003b */
[C---:B------:R-:W-:Y:S01]  /*09b0*/  FFMA R47, R37.reuse, R25, R42 ;  /* 0x00000019252f7223 */ /* 0x040fe2000000002a */
[C---:B------:R-:W-:Y:S01]  /*09c0*/  FFMA R45, R37.reuse, R26, R45 ;  /* 0x0000001a252d7223 */ /* 0x040fe2000000002d */
[C---:B------:R-:W-:Y:S01]  /*09d0*/  FFMA R44, R37.reuse, R27, R44 ;  /* 0x0000001b252c7223 */ /* 0x040fe2000000002c */
[C---:B------:R-:W-:Y:S01]  /*09e0*/  FFMA R57, R37.reuse, R16, R57 ;  /* 0x0000001025397223 */ /* 0x040fe20000000039 */
[C---:B------:R-:W-:Y:S01]  /*09f0*/  FFMA R54, R37.reuse, R17, R54 ;  /* 0x0000001125367223 */ /* 0x040fe20000000036 */
[C---:B------:R-:W-:Y:S01]  /*0a00*/  FFMA R53, R37.reuse, R18, R53 ;  /* 0x0000001225357223 */ /* 0x040fe20000000035 */
[C---:B------:R-:W-:Y:S01]  /*0a10*/  FFMA R52, R37.reuse, R19, R52 ;  /* 0x0000001325347223 */ /* 0x040fe20000000034 */
[----:B------:R-:W5:Y:S01]  /*0a20*/  LDS.128 R24, [0x130] ;  /* 0x00013000ff187984 */ /* 0x000f620000000c00 */
[C---:B0-----:R-:W-:Y:S01]  /*0a30*/  FFMA R55, R37.reuse, R20, R55 ;  /* 0x0000001425377223 */ /* 0x041fe20000000037 */
[C---:B------:R-:W-:Y:S01]  /*0a40*/  FFMA R48, R37.reuse, R21, R48 ;  /* 0x0000001525307223 */ /* 0x040fe20000000030 */
[C---:B------:R-:W-:Y:S01]  /*0a50*/  FFMA R51, R37.reuse, R22, R51 ;  /* 0x0000001625337223 */ /* 0x040fe20000000033 */
[----:B------:R-:W-:Y:S01]  /*0a60*/  LDS R36, [R0.X4+0x5d4] ;  /* 0x0005d40000247984 */ /* 0x000fe20000004800 */
[----:B------:R-:W-:-:S03]  /*0a70*/  FFMA R46, R37, R23, R46 ;  /* 0x00000017252e7223 */ /* 0x000fc6000000002e */
[----:B------:R-:W0:Y:S04]  /*0a80*/  LDS.128 R16, [0x140] ;  /* 0x00014000ff107984 */ /* 0x000e280000000c00 */
[----:B------:R-:W0:Y:S01]  /*0a90*/  LDS.128 R20, [0x160] ;  /* 0x00016000ff147984 */ /* 0x000e220000000c00 */
[C---:B-1----:R-:W-:Y:S01]  /*0aa0*/  FFMA R49, R37.reuse, R28, R49 ;  /* 0x0000001c25317223 */ /* 0x042fe20000000031 */
[C---:B------:R-:W-:Y:S01]  /*0ab0*/  FFMA R50, R37.reuse, R29, R50 ;  /* 0x0000001d25327223 */ /* 0x040fe20000000032 */
[C---:B------:R-:W-:Y:S01]  /*0ac0*/  FFMA R39, R37.reuse, R30, R39 ;  /* 0x0000001e25277223 */ /* 0x040fe20000000027 */
[----:B------:R-:W-:Y:S01]  /*0ad0*/  FFMA R56, R37, R31, R56 ;  /* 0x0000001f25387223 */ /* 0x000fe20000000038 */
[----:B------:R-:W-:Y:S01]  /*0ae0*/  LDS R42, [R0.X4+0x698] ;  /* 0x00069800002a7984 */ /* 0x000fe20000004800 */
[----:B--2---:R-:W-:Y:S01]  /*0af0*/  FFMA R37, R32, R38, R59 ;  /* 0x0000002620257223 */ /* 0x004fe2000000003b */
[C---:B------:R-:W-:Y:S01]  /*0b00*/  FFMA R47, R38.reuse, R33, R47 ;  /* 0x00000021262f7223 */ /* 0x040fe2000000002f */
[C---:B------:R-:W-:Y:S01]  /*0b10*/  FFMA R45, R38.reuse, R34, R45 ;  /* 0x00000022262d7223 */ /* 0x040fe2000000002d */
[C---:B------:R-:W-:Y:S01]  /*0b20*/  FFMA R44, R38.reuse, R35, R44 ;  /* 0x00000023262c7223 */ /* 0x040fe2000000002c */
[C---:B---3--:R-:W-:Y:S01]  /*0b30*/  FFMA R57, R38.reuse, R8, R57 ;  /* 0x0000000826397223 */ /* 0x048fe20000000039 */
[C---:B------:R-:W-:Y:S01]  /*0b40*/  FFMA R54, R38.reuse, R9, R54 ;  /* 0x0000000926367223 */ /* 0x040fe20000000036 */
[C---:B------:R-:W-:Y:S01]  /*0b50*/  FFMA R53, R38.reuse, R10, R53 ;  /* 0x0000000a26357223 */ /* 0x040fe20000000035 */
[C---:B------:R-:W-:Y:S01]  /*0b60*/  FFMA R52, R38.reuse, R11, R52 ;  /* 0x0000000b26347223 */ /* 0x040fe20000000034 */
[----:B------:R-:W1:Y:S01]  /*0b70*/  LDS.128 R28, [0x150] ;  /* 0x00015000ff1c7984 */ /* 0x000e620000000c00 */
[C---:B----4-:R-:W-:Y:S01]  /*0b80*/  FFMA R55, R38.reuse, R12, R55 ;  /* 0x0000000c26377223 */ /* 0x050fe20000000037 */
[C---:B------:R-:W-:Y:S01]  /*0b90*/  FFMA R48, R38.reuse, R13, R48 ;  /* 0x0000000d26307223 */ /* 0x040fe20000000030 */
[C---:B------:R-:W-:Y:S01]  /*0ba0*/  FFMA R51, R38.reuse, R14, R51 ;  /* 0x0000000e26337223 */ /* 0x040fe20000000033 */
[----:B------:R-:W2:Y:S01]  /*0bb0*/  LDS.128 R32, [0x170] ;  /* 0x00017000ff207984 */ /* 0x000ea20000000c00 */
[----:B------:R-:W-:-:S03]  /*0bc0*/  FFMA R46, R38, R15, R46 ;  /* 0x0000000f262e7223 */ /* 0x000fc6000000002e */
[----:B------:R-:W3:Y:S01]  /*0bd0*/  LDS.128 R8, [0x180] ;  /* 0x00018000ff087984 */ /* 0x000ee20000000c00 */
[C---:B-----5:R-:W-:Y:S01]  /*0be0*/  FFMA R49, R38.reuse, R24, R49 ;  /* 0x0000001826317223 */ /* 0x060fe20000000031 */
[C---:B------:R-:W-:Y:S01]  /*0bf0*/  FFMA R50, R38.reuse, R25, R50 ;  /* 0x0000001926327223 */ /* 0x040fe20000000032 */
[C---:B------:R-:W-:Y:S01]  /*0c00*/  FFMA R39, R38.reuse, R26, R39 ;  /* 0x0000001a26277223 */ /* 0x040fe20000000027 */
[----:B------:R-:W-:Y:S01]  /*0c10*/  FFMA R38, R38, R27, R56 ;  /* 0x0000001b26267223 */ /* 0x000fe20000000038 */
[----:B------:R-:W4:Y:S04]  /*0c20*/  LDS.128 R12, [0x1a0] ;  /* 0x0001a000ff0c7984 */ /* 0x000f280000000c00 */
[----:B------:R-:W-:Y:S01]  /*0c30*/  LDS R56, [R0.X4+0x75c] ;  /* 0x00075c0000387984 */ /* 0x000fe20000004800 */
[----:B0-----:R-:W-:Y:S01]  /*0c40*/  FFMA R37, R16, R36, R37 ;  /* 0x0000002410257223 */ /* 0x001fe20000000025 */
[C---:B------:R-:W-:Y:S01]  /*0c50*/  FFMA R47, R36.reuse, R17, R47 ;  /* 0x00000011242f7223 */ /* 0x040fe2000000002f */
[C---:B------:R-:W-:Y:S01]  /*0c60*/  FFMA R45, R36.reuse, R18, R45 ;  /* 0x00000012242d7223 */ /* 0x040fe2000000002d */
[C---:B------:R-:W-:Y:S01]  /*0c70*/  FFMA R44, R36.reuse, R19, R44 ;  /* 0x00000013242c7223 */ /* 0x040fe2000000002c */
[C---:B------:R-:W-:Y:S01]  /*0c80*/  FFMA R57, R36.reuse, R20, R57 ;  /* 0x0000001424397223 */ /* 0x040fe20000000039 */
[C---:B------:R-:W-:Y:S01]  /*0c90*/  FFMA R54, R36.reuse, R21, R54 ;  /* 0x0000001524367223 */ /* 0x040fe20000000036 */
[C---:B------:R-:W-:Y:S01]  /*0ca0*/  FFMA R53, R36.reuse, R22, R53 ;  /* 0x0000001624357223 */ /* 0x040fe20000000035 */
[C---:B------:R-:W-:Y:S01]  /*0cb0*/  FFMA R52, R36.reuse, R23, R52 ;  /* 0x0000001724347223 */ /* 0x040fe20000000034 */
[----:B------:R-:W0:Y:S04]  /*0cc0*/  LDS.128 R16, [0x190] ;  /* 0x00019000ff107984 */ /* 0x000e280000000c00 */
[----:B------:R-:W5:Y:S04]  /*0cd0*/  LDS.128 R20, [0x1b0] ;  /* 0x0001b000ff147984 */ /* 0x000f680000000c00 */
[----:B------:R-:W5:Y:S01]  /*0ce0*/  LDS.128 R24, [0x1c0] ;  /* 0x0001c000ff187984 */ /* 0x000f620000000c00 */
[C---:B-1----:R-:W-:Y:S01]  /*0cf0*/  FFMA R55, R36.reuse, R28, R55 ;  /* 0x0000001c24377223 */ /* 0x042fe20000000037 */
[C---:B------:R-:W-:Y:S01]  /*0d00*/  FFMA R48, R36.reuse, R29, R48 ;  /* 0x0000001d24307223 */ /* 0x040fe20000000030 */
[C---:B------:R-:W-:Y:S01]  /*0d10*/  FFMA R51, R36.reuse, R30, R51 ;  /* 0x0000001e24337223 */ /* 0x040fe20000000033 */
[C---:B------:R-:W-:Y:S01]  /*0d20*/  FFMA R46, R36.reuse, R31, R46 ;  /* 0x0000001f242e7223 */ /* 0x040fe2000000002e */
[C---:B--2---:R-:W-:Y:S01]  /*0d30*/  FFMA R49, R36.reuse, R32, R49 ;  /* 0x0000002024317223 */ /* 0x044fe20000000031 */
[C---:B------:R-:W-:Y:S01]  /*0d40*/  FFMA R50, R36.reuse, R33, R50 ;  /* 0x0000002124327223 */ /* 0x040fe20000000032 */
[C---:B------:R-:W-:Y:S01]  /*0d50*/  FFMA R59, R36.reuse, R34, R39 ;  /* 0x00000022243b7223 */ /* 0x040fe20000000027 */
[----:B------:R-:W-:Y:S01]  /*0d60*/  FFMA R58, R36, R35, R38 ;  /* 0x00000023243a7223 */ /* 0x000fe20000000026 */
[----:B---3--:R-:W-:Y:S01]  /*0d70*/  FFMA R61, R8, R42, R37 ;  /* 0x0000002a083d7223 */ /* 0x008fe20000000025 */
[----:B------:R-:W1:Y:S01]  /*0d80*/  LDS.128 R28, [0x1e0] ;  /* 0x0001e000ff1c7984 */ /* 0x000e620000000c00 */
        /* <DEDUP_REMOVED lines=8> */
[C---:B------:R-:W-:Y:S01]  /*0e10*/  FFMA R52, R42.reuse, R15, R52 ;  /* 0x0000000f2a347223 */ /* 0x040fe20000000034 */
[C---:B0-----:R-:W-:Y:S01]  /*0e20*/  FFMA R55, R42.reuse, R16, R55 ;  /* 0x000000102a377223 */ /* 0x041fe20000000037 */
[C---:B------:R-:W-:Y:S01]  /*0e30*/  FFMA R48, R42.reuse, R17, R48 ;  /* 0x000000112a307223 */ /* 0x040fe20000000030 */
[C---:B------:R-:W-:Y:S01]  /*0e40*/  FFMA R51, R42.reuse, R18, R51 ;  /* 0x000000122a337223 */ /* 0x040fe20000000033 */
[C---:B------:R-:W-:Y:S01]  /*0e50*/  FFMA R46, R42.reuse, R19, R46 ;  /* 0x000000132a2e7223 */ /* 0x040fe2000000002e */
[C---:B-----5:R-:W-:Y:S01]  /*0e60*/  FFMA R49, R42.reuse, R20, R49 ;  /* 0x000000142a317223 */ /* 0x060fe20000000031 */
[C---:B------:R-:W-:Y:S01]  /*0e70*/  FFMA R50, R42.reuse, R21, R50 ;  /* 0x000000152a327223 */ /* 0x040fe20000000032 */
[C---:B------:R-:W-:Y:S01]  /*0e80*/  FFMA R9, R42.reuse, R22, R59 ;  /* 0x000000162a097223 */ /* 0x040fe2000000003b */
[----:B------:R-:W-:Y:S01]  /*0e90*/  FFMA R42, R42, R23, R58 ;  /* 0x000000172a2a7223 */ /* 0x000fe2000000003a */
[----:B------:R-:W-:Y:S01]  /*0ea0*/  FFMA R59, R24, R56, R61 ;  /* 0x00000038183b7223 */ /* 0x000fe2000000003d */
[C---:B------:R-:W-:Y:S01]  /*0eb0*/  FFMA R47, R56.reuse, R25, R47 ;  /* 0x00000019382f7223 */ /* 0x040fe2000000002f */
[C---:B------:R-:W-:Y:S01]  /*0ec0*/  FFMA R45, R56.reuse, R26, R45 ;  /* 0x0000001a382d7223 */ /* 0x040fe2000000002d */
[C---:B------:R-:W-:Y:S01]  /*0ed0*/  FFMA R44, R56.reuse, R27, R44 ;  /* 0x0000001b382c7223 */ /* 0x040fe2000000002c */
[C---:B-1----:R-:W-:Y:S01]  /*0ee0*/  FFMA R57, R56.reuse, R28, R57 ;  /* 0x0000001c38397223 */ /* 0x042fe20000000039 */
        /* <DEDUP_REMOVED lines=10> */
[----:B------:R-:W-:Y:S01]  /*0f90*/  FFMA R46, R56, R35, R46 ;  /* 0x00000023382e7223 */ /* 0x000fe2000000002e */
[----:B------:R-:W-:Y:S05]  /*0fa0*/  @P0 BRA `(.L_x_16) ;  /* 0xfffff2f000000947 */ /* 0x000fea000383ffff */
[----:B------:R-:W-:Y:S01]  /*0fb0*/  MOV R3, 0x4 ;  /* 0x0000000400037802 */ /* 0x000fe20000000f00 */
        /* <DEDUP_REMOVED lines=19> */
.L_x_17:
        /* <DEDUP_REMOVED lines=9> */
.L_x_118:


//--------------------- .text.tvmgen_default_fused_nn_contrib_conv2d_winograd_without_weight_transform_add_nn_relu_2_kernel_2 --------------------------
	.section	.text.tvmgen_default_fused_nn_contrib_conv2d_winograd_without_weight_transform_add_nn_relu_2_kernel_2,"ax",@progbits
	.sectioninfo	@"SHI_REGISTERS=29"
	.align	128
        .global         tvmgen_default_fused_nn_contrib_conv2d_winograd_without_weight_transform_add_nn_relu_2_kernel_2
        .type           tvmgen_default_fused_nn_contrib_conv2d_winograd_without_weight_transform_add_nn_relu_2_kernel_2,@function
        .size           tvmgen_default_fused_nn_contrib_conv2d_winograd_without_weight_transform_add_nn_relu_2_kernel_2,(.L_x_119 - tvmgen_default_fused_nn_contrib_conv2d_winograd_without_weight_transform_add_nn_relu_2_kernel_2)
        .other          tvmgen_default_fused_nn_contrib_conv2d_winograd_without_weight_transform_add_nn_relu_2_kernel_2,@"STO_CUDA_ENTRY STV_DEFAULT"
tvmgen_default_fused_nn_contrib_conv2d_winograd_without_weight_transform_add_nn_relu_2_kernel_2:
.text.tvmgen_default_fused_nn_contrib_conv2d_winograd_without_weight_transform_add_nn_relu_2_kernel_2:
[----:B------:R-:W-:Y:S02]  /*0000*/  MOV R1, c[0x0][0x28] ;  /* 0x00000a0000017a02 */ /* 0x000fe40000000f00 */
[----:B------:R-:W0:Y:S01]  /*0010*/  S2R R7, SR_CTAID.X ;  /* 0x0000000000077919 */ /* 0x000e220000002500 */
[----:B------:R-:W-:Y:S01]  /*0020*/  MOV R6, RZ ;  /* 0x000000ff00067202 */ /* 0x000fe20000000f00 */
[----:B------:R-:W-:Y:S02]  /*0030*/  ULDC.64 UR4, c[0x0][0x118] ;  /* 0x0000460000047ab9 */ /* 0x000fe40000000a00 */
[----:B------:R-:W0:Y:S02]  /*0040*/  S2R R2, SR_TID.X ;  /* 0x0000000000027919 */ /* 0x000e240000002100 */
[----:B0-----:R-:W-:-:S05]  /*0050*/  LEA R3, R7, R2, 0x7 ;  /* 0x0000000207037211 */ /* 0x001fca00078e38ff */
[----:B------:R-:W-:-:S04]  /*0060*/  IMAD R4, R7, -0x62, R3 ;  /* 0xffffff9e07047824 */ /* 0x000fc800078e0203 */
[----:B------:R-:W-:-:S04]  /*0070*/  IMAD.HI R0, R4, 0x5397829d, RZ ;  /* 0x5397829d04007827 */ /* 0x000fc800078e02ff */
[----:B------:R-:W-:Y:S01]  /*0080*/  IMAD R7, R7, -0x1c, R4 ;  /* 0xffffffe407077824 */ /* 0x000fe200078e0204 */
[----:B------:R-:W-:-:S03]  /*0090*/  SHF.R.U32.HI R5, RZ, 0x1f, R0 ;  /* 0x0000001fff057819 */ /* 0x000fc60000011600 */
[----:B------:R-:W-:Y:S01]  /*00a0*/  IMAD.HI R6, R7, -0x6db6db6d, R6 ;  /* 0x9249249307067827 */ /* 0x000fe200078e0206 */
[----:B------:R-:W-:-:S03]  /*00b0*/  LEA.HI.SX32 R5, R0, R5, 0x1c ;  /* 0x0000000500057211 */ /* 0x000fc600078fe2ff */
[----:B------:R-:W-:Y:S01]  /*00c0*/  IMAD.HI R0, R3, 0x5397829d, RZ ;  /* 0x5397829d03007827 */ /* 0x000fe200078e02ff */
[----:B------:R-:W-:-:S03]  /*00d0*/  SHF.R.U32.HI R13, RZ, 0x1f, R6 ;  /* 0x0000001fff0d7819 */ /* 0x000fc60000011606 */
[----:B------:R-:W-:Y:S01]  /*00e0*/  IMAD R5, R5, -0x31, R4 ;  /* 0xffffffcf05057824 */ /* 0x000fe200078e0204 */
[----:B------:R-:W-:Y:S02]  /*00f0*/  MOV R4, RZ ;  /* 0x000000ff00047202 */ /* 0x000fe40000000f00 */
[----:B------:R-:W-:Y:S02]  /*0100*/  SHF.R.U32.HI R9, RZ, 0x1f, R0 ;  /* 0x0000001fff097819 */ /* 0x000fe40000011600 */
[----:B------:R-:W-:Y:S01]  /*0110*/  LEA.HI.SX32 R13, R6, R13, 0x1e ;  /* 0x0000000d060d7211 */ /* 0x000fe200078ff2ff */
[----:B------:R-:W-:Y:S01]  /*0120*/  IMAD.HI R2, R5, -0x6db6db6d, R4 ;  /* 0x9249249305027827 */ /* 0x000fe200078e0204 */
[----:B------:R-:W-:Y:S02]  /*0130*/  LEA.HI.SX32 R23, R0, R9, 0x1c ;  /* 0x0000000900177211 */ /* 0x000fe400078fe2ff */
[----:B------:R-:W-:Y:S01]  /*0140*/  MOV R0, 0x4 ;  /* 0x0000000400007802 */ /* 0x000fe20000000f00 */
[----:B------:R-:W-:Y:S01]  /*0150*/  IMAD R22, R13, -0x7, R7 ;  /* 0xfffffff90d167824 */ /* 0x000fe200078e0207 */
[----:B------:R-:W-:Y:S01]  /*0160*/  SHF.R.U32.HI R11, RZ, 0x1f, R2 ;  /* 0x0000001fff0b7819 */ /* 0x000fe20000011602 */
[----:B------:R-:W-:-:S03]  /*0170*/  IMAD R9, R23, 0x31, R5 ;  /* 0x0000003117097824 */ /* 0x000fc600078e0205 */
[----:B------:R-:W-:-:S05]  /*0180*/  LEA.HI.SX32 R11, R2, R11, 0x1e ;  /* 0x0000000b020b7211 */ /* 0x000fca00078ff2ff */
[----:B------:R-:W-:-:S05]  /*0190*/  IMAD R11, R11, 0x7, -R5 ;  /* 0x000000070b0b7824 */ /* 0x000fca00078e0a05 */
[----:B------:R-:W-:-:S05]  /*01a0*/  IADD3 R5, R11, R9, R22 ;  /* 0x000000090b057210 */ /* 0x000fca0007ffe016 */
[----:B------:R-:W-:-:S05]  /*01b0*/  IMAD.WIDE R4, R5, R0, c[0x0][0x168] ;  /* 0x00005a0005047625 */ /* 0x000fca00078e0200 */
[----:B------:R-:W2:Y:S04]  /*01c0*/  LDG.E.CONSTANT R25, [R4.64+0xc400] ;  /* 0x00c4000404197981 */ /* 0x000ea8000c1e9900 */
[----:B------:R-:W3:Y:S04]  /*01d0*/  LDG.E.CONSTANT R24, [R4.64] ;  /* 0x0000000404187981 */ /* 0x000ee8000c1e9900 */
[----:B------:R-:W4:Y:S04]  /*01e0*/  LDG.E.CONSTANT R19, [R4.64+0x31000] ;  /* 0x0310000404137981 */ /* 0x000f28000c1e9900 */
[----:B------:R-:W5:Y:S04]  /*01f0*/  LDG.E.CONSTANT R18, [R4.64+0x3d400] ;  /* 0x03d4000404127981 */ /* 0x000f68000c1e9900 */
        /* <DEDUP_REMOVED lines=9> */
[----:B------:R0:W5:Y:S01]  /*0290*/  LDG.E.CONSTANT R11, [R4.64+0x9f400] ;  /* 0x09f40004040b7981 */ /* 0x000162000c1e9900 */
[----:B------:R-:W-:-:S03]  /*02a0*/  IMAD.WIDE R6, R23, R0, c[0x0][0x170] ;  /* 0x00005c0017067625 */ /* 0x000fc600078e0200 */
[----:B------:R0:W5:Y:S04]  /*02b0*/  LDG.E.CONSTANT R8, [R4.64+0xab800] ;  /* 0x0ab8000404087981 */ /* 0x000168000c1e9900 */
[----:B------:R0:W5:Y:S04]  /*02c0*/  LDG.E.CONSTANT R14, [R4.64+0xb7c00] ;  /* 0x0b7c0004040e7981 */ /* 0x000168000c1e9900 */
[----:B------:R1:W5:Y:S01]  /*02d0*/  LDG.E.CONSTANT R6, [R6.64] ;  /* 0x0000000406067981 */ /* 0x000362000c1e9900 */
[----:B------:R-:W-:-:S05]  /*02e0*/  MOV R2, RZ ;  /* 0x000000ff00027202 */ /* 0x000fca0000000f00 */
[----:B------:R-:W-:-:S05]  /*02f0*/  IMAD.HI R2, R3, -0x6db6db6d, R2 ;  /* 0x9249249303027827 */ /* 0x000fca00078e0202 */
[----:B------:R-:W-:-:S04]  /*0300*/  SHF.R.U32.HI R3, RZ, 0x1f, R2 ;  /* 0x0000001fff037819 */ /* 0x000fc80000011602 */
[----:B------:R-:W-:-:S05]  /*0310*/  LEA.HI.SX32 R3, R2, R3, 0x1e ;  /* 0x0000000302037211 */ /* 0x000fca00078ff2ff */
[----:B------:R-:W-:Y:S01]  /*0320*/  IMAD R2, R3, 0xe, R22 ;  /* 0x0000000e03027824 */ /* 0x000fe200078e0216 */
[----:B--2---:R-:W-:Y:S01]  /*0330*/  FADD R22, RZ, -R25 ;  /* 0x80000019ff167221 */ /* 0x004fe20000000000 */
[----:B---3--:R-:W-:Y:S01]  /*0340*/  FADD R24, RZ, R24 ;  /* 0x00000018ff187221 */ /* 0x008fe20000000000 */
[----:B----4-:R-:W-:Y:S01]  /*0350*/  FADD R23, RZ, -R19 ;  /* 0x80000013ff177221 */ /* 0x010fe20000000000 */
[----:B-----5:R-:W-:Y:S02]  /*0360*/  FADD R26, RZ, R18 ;  /* 0x00000012ff1a7221 */ /* 0x020fe40000000000 */
[----:B------:R-:W-:Y:S01]  /*0370*/  FADD R24, R24, R25 ;  /* 0x0000001918187221 */ /* 0x000fe20000000000 */
[----:B0-----:R-:W-:Y:S01]  /*0380*/  FADD R4, -R18, R23 ;  /* 0x0000001712047221 */ /* 0x001fe20000000100 */
[----:B------:R-:W-:Y:S01]  /*0390*/  FADD R3, R21, R22 ;  /* 0x0000001615037221 */ /* 0x000fe20000000000 */
[----:B------:R-:W-:Y:S01]  /*03a0*/  FADD R5, -R17, R26 ;  /* 0x0000001a11057221 */ /* 0x000fe20000000100 */
[----:B------:R-:W-:-:S02]  /*03b0*/  FADD R24, R24, R21 ;  /* 0x0000001518187221 */ /* 0x000fc40000000000 */
[----:B------:R-:W-:Y:S01]  /*03c0*/  FADD R3, R3, R20 ;  /* 0x0000001403037221 */ /* 0x000fe20000000000 */
[----:B------:R-:W-:Y:S01]  /*03d0*/  FADD R20, -R17, R4 ;  /* 0x0000000411147221 */ /* 0x000fe20000000100 */
[----:B-1----:R-:W-:Y:S01]  /*03e0*/  FADD R7, -R16, R5 ;  /* 0x0000000510077221 */ /* 0x002fe20000000100 */
[----:B------:R-:W-:Y:S01]  /*03f0*/  FADD R19, R24, R19 ;  /* 0x0000001318137221 */ /* 0x000fe20000000000 */
[----:B------:R-:W-:Y:S01]  /*0400*/  FADD R4, -R18, R3 ;  /* 0x0000000312047221 */ /* 0x000fe20000000100 */
[----:B------:R-:W-:Y:S01]  /*0410*/  FADD R5, R15, R20 ;  /* 0x000000140f057221 */ /* 0x000fe20000000000 */
[C---:B------:R-:W-:Y:S01]  /*0420*/  FADD R7, -R12.reuse, R7 ;  /* 0x000000070c077221 */ /* 0x040fe20000000100 */
[----:B------:R-:W-:Y:S01]  /*0430*/  FADD R18, R19, R18 ;  /* 0x0000001213127221 */ /* 0x000fe20000000000 */
        /* <DEDUP_REMOVED lines=8> */
[----:B------:R-:W-:Y:S01]  /*04c0*/  FADD R3, -R12, R3 ;  /* 0x000000030c037221 */ /* 0x000fe20000000100 */
[----:B------:R-:W-:Y:S01]  /*04d0*/  FADD R16, R4, R13 ;  /* 0x0000000d04107221 */ /* 0x000fe20000000000 */
[----:B------:R-:W-:Y:S01]  /*04e0*/  FADD R5, -R11, R20 ;  /* 0x000000140b057221 */ /* 0x000fe20000000100 */
        /* <DEDUP_REMOVED lines=8> */
[----:B------:R-:W-:Y:S01]  /*0570*/  SHF.L.U32 R3, R2, 0x1, RZ ;  /* 0x0000000102037819 */ /* 0x000fe200000006ff */
[--C-:B------:R-:W-:Y:S01]  /*0580*/  FADD R15, R15, R6.reuse ;  /* 0x000000060f0f7221 */ /* 0x100fe20000000000 */
[--C-:B------:R-:W-:Y:S01]  /*0590*/  FADD R9, R9, R6.reuse ;  /* 0x0000000609097221 */ /* 0x100fe20000000000 */
[--C-:B------:R-:W-:Y:S01]  /*05a0*/  FADD R11, R11, R6.reuse ;  /* 0x000000060b0b7221 */ /* 0x100fe20000000000 */
[----:B------:R-:W-:Y:S01]  /*05b0*/  FADD R5, R5, R6 ;  /* 0x0000000605057221 */ /* 0x000fe20000000000 */
[----:B------:R-:W-:Y:S01]  /*05c0*/  IMAD.WIDE R2, R3, R0, c[0x0][0x160] ;  /* 0x0000580003027625 */ /* 0x000fe200078e0200 */
[----:B------:R-:W-:-:S02]  /*05d0*/  FMNMX R15, RZ, R15, !PT ;  /* 0x0000000fff0f7209 */ /* 0x000fc40007800000 */
[----:B------:R-:W-:Y:S02]  /*05e0*/  FMNMX R9, RZ, R9, !PT ;  /* 0x00000009ff097209 */ /* 0x000fe40007800000 */
[----:B------:R-:W-:Y:S02]  /*05f0*/  FMNMX R11, RZ, R11, !PT ;  /* 0x0000000bff0b7209 */ /* 0x000fe40007800000 */
[----:B------:R-:W-:Y:S01]  /*0600*/  FMNMX R5, RZ, R5, !PT ;  /* 0x00000005ff057209 */ /* 0x000fe20007800000 */
[----:B------:R-:W-:Y:S04]  /*0610*/  STG.E [R2.64], R15 ;  /* 0x0000000f02007986 */ /* 0x000fe8000c101904 */
[----:B------:R-:W-:Y:S04]  /*0620*/  STG.E [R2.64+0x4], R9 ;  /* 0x0000040902007986 */ /* 0x000fe8000c101904 */
[----:B------:R-:W-:Y:S04]  /*0630*/  STG.E [R2.64+0x38], R11 ;  /* 0x0000380b02007986 */ /* 0x000fe8000c101904 */
[----:B------:R-:W-:Y:S01]  /*0640*/  STG.E [R2.64+0x3c], R5 ;  /* 0x00003c0502007986 */ /* 0x000fe2000c101904 */
[----:B------:R-:W-:Y:S05]  /*0650*/  EXIT ;  /* 0x000000000000794d */ /* 0x000fea0003800000 */
.L_x_18:
        /* <DEDUP_REMOVED lines=10> */
.L_x_119:


//--------------------- .text.tvmgen_default_fused_nn_conv2d_add_nn_relu_9_kernel --------------------------
	.section	.text.tvmgen_default_fused_nn_conv2d_add_nn_relu_9_kernel,"ax",@progbits
	.sectionflags	@"SHF_BARRIERS=1"
	.sectioninfo	@"SHI_REGISTERS=40"
	.align	128
        .global         tvmgen_default_fused_nn_conv2d_add_nn_relu_9_kernel
        .type           tvmgen_default_fused_nn_conv2d_add_nn_relu_9_kernel,@function
        .size           tvmgen_default_fused_nn_conv2d_add_nn_relu_9_kernel,(.L_x_120 - tvmgen_default_fused_nn_conv2d_add_nn_relu_9_kernel)
        .other          tvmgen_default_fused_nn_conv2d_add_nn_relu_9_kernel,@"STO_CUDA_ENTRY STV_DEFAULT"
tvmgen_default_fused_nn_conv2d_add_nn_relu_9_kernel:
.text.tvmgen_default_fused_nn_conv2d_add_nn_relu_9_kernel:
[----:B------:R-:W-:Y:S02]  /*0000*/  MOV R1, c[0x0][0x28] ;  /* 0x00000a0000017a02 */ /* 0x000fe40000000f00 */
[----:B------:R-:W0:Y:S01]  /*0010*/  S2R R30, SR_TID.Z ;  /* 0x00000000001e7919 */ /* 0x000e220000002300 */
[----:B------:R-:W-:Y:S01]  /*0020*/  MOV R13, 0x4 ;  /* 0x00000004000d7802 */ /* 0x000fe20000000f00 */
[----:B------:R-:W-:Y:S01]  /*0030*/  CS2R R18, SRZ ;  /* 0x0000000000127805 */ /* 0x000fe2000001ff00 */
[----:B------:R-:W-:Y:S01]  /*0040*/  MOV R34, RZ ;  /* 0x000000ff00227202 */ /* 0x000fe20000000f00 */
[----:B------:R-:W0:Y:S01]  /*0050*/  S2R R28, SR_CTAID.Z ;  /* 0x00000000001c7919 */ /* 0x000e220000002700 */
[----:B------:R-:W-:-:S03]  /*0060*/  ULDC.64 UR4, c[0x0][0x118] ;  /* 0x0000460000047ab9 */ /* 0x000fc60000000a00 */
[----:B------:R-:W1:Y:S04]  /*0070*/  S2R R31, SR_TID.X ;  /* 0x00000000001f7919 */ /* 0x000e680000002100 */
[----:B------:R-:W2:Y:S04]  /*0080*/  S2R R29, SR_TID.Y ;  /* 0x00000000001d7919 */ /* 0x000ea80000002200 */
[----:B------:R-:W3:Y:S01]  /*0090*/  S2R R32, SR_CTAID.Y ;  /* 0x0000000000207919 */ /* 0x000ee20000002600 */
[----:B0-----:R-:W-:Y:S02]  /*00a0*/  LEA R4, R28, R30, 0x3 ;  /* 0x0000001e1c047211 */ /* 0x001fe400078e18ff */
[C---:B-1----:R-:W-:Y:S01]  /*00b0*/  LEA R0, R31.reuse, R31, 0x1 ;  /* 0x0000001f1f007211 */ /* 0x042fe200078e08ff */
[----:B------:R-:W-:Y:S01]  /*00c0*/  IMAD R2, R31, 0xc0, RZ ;  /* 0x000000c01f027824 */ /* 0x000fe200078e02ff */
[----:B--2---:R-:W-:-:S02]  /*00d0*/  LEA R9, R4, R29, 0x1 ;  /* 0x0000001d04097211 */ /* 0x004fc400078e08ff */
[C---:B------:R-:W-:Y:S02]  /*00e0*/  IADD3 R4, R0.reuse, 0x1, RZ ;  /* 0x0000000100047810 */ /* 0x040fe40007ffe0ff */
[----:B------:R-:W-:Y:S02]  /*00f0*/  IADD3 R6, R0, 0x2, RZ ;  /* 0x0000000200067810 */ /* 0x000fe40007ffe0ff */
[----:B------:R-:W-:Y:S02]  /*0100*/  LOP3.LUT R2, R2, 0xfffffc00, RZ, 0xc0, !PT ;  /* 0xfffffc0002027812 */ /* 0x000fe400078ec0ff */
[----:B------:R-:W-:Y:S02]  /*0110*/  LOP3.LUT R3, R0, 0xf, RZ, 0xc0, !PT ;  /* 0x0000000f00037812 */ /* 0x000fe400078ec0ff */
[----:B------:R-:W-:Y:S02]  /*0120*/  SHF.L.U32 R5, R4, 0x6, RZ ;  /* 0x0000000604057819 */ /* 0x000fe400000006ff */
[----:B------:R-:W-:-:S02]  /*0130*/  SHF.L.U32 R9, R9, 0xb, RZ ;  /* 0x0000000b09097819 */ /* 0x000fc400000006ff */
[----:B------:R-:W-:Y:S02]  /*0140*/  SHF.L.U32 R7, R6, 0x6, RZ ;  /* 0x0000000606077819 */ /* 0x000fe400000006ff */
[----:B------:R-:W-:Y:S02]  /*0150*/  LOP3.LUT R8, R4, 0xf, RZ, 0xc0, !PT ;  /* 0x0000000f04087812 */ /* 0x000fe400078ec0ff */
[----:B------:R-:W-:Y:S02]  /*0160*/  LOP3.LUT R5, R5, 0xfffffc00, RZ, 0xc0, !PT ;  /* 0xfffffc0005057812 */ /* 0x000fe400078ec0ff */
[----:B------:R-:W-:Y:S02]  /*0170*/  IADD3 R12, R3, R9, R2 ;  /* 0x00000009030c7210 */ /* 0x000fe40007ffe002 */
[----:B------:R-:W-:Y:S02]  /*0180*/  LOP3.LUT R10, R6, 0xf, RZ, 0xc0, !PT ;  /* 0x0000000f060a7812 */ /* 0x000fe400078ec0ff */
[----:B------:R-:W-:-:S02]  /*0190*/  LOP3.LUT R7, R7, 0xfffffc00, RZ, 0xc0, !PT ;  /* 0xfffffc0007077812 */ /* 0x000fc400078ec0ff */
[C---:B------:R-:W-:Y:S02]  /*01a0*/  SHF.L.U32 R2, R30.reuse, 0x6, RZ ;  /* 0x000000061e027819 */ /* 0x040fe400000006ff */
[----:B------:R-:W-:Y:S02]  /*01b0*/  LEA R3, R30, R29, 0x1 ;  /* 0x0000001d1e037211 */ /* 0x000fe400078e08ff */
[-C--:B------:R-:W-:Y:S02]  /*01c0*/  IADD3 R8, R8, R9.reuse, R5 ;  /* 0x0000000908087210 */ /* 0x080fe40007ffe005 */
[----:B------:R-:W-:Y:S01]  /*01d0*/  IADD3 R10, R10, R9, R7 ;  /* 0x000000090a0a7210 */ /* 0x000fe20007ffe007 */
[----:B------:R-:W-:Y:S01]  /*01e0*/  IMAD R33, R3, 0xe, R31 ;  /* 0x0000000e03217824 */ /* 0x000fe200078e021f */
[----:B------:R-:W-:Y:S01]  /*01f0*/  LEA R5, R29, R2, 0x5 ;  /* 0x000000021d057211 */ /* 0x000fe200078e28ff */
[----:B---3--:R-:W-:Y:S01]  /*0200*/  IMAD R2, R3, 0x7, R32 ;  /* 0x0000000703027824 */ /* 0x008fe200078e0220 */
[----:B------:R-:W-:-:S02]  /*0210*/  LEA.HI.SX32 R7, R0, R29, 0x1b ;  /* 0x0000001d00077211 */ /* 0x000fc400078fdaff */
[-C--:B------:R-:W-:Y:S01]  /*0220*/  LEA.HI.SX32 R9, R4, R29.reuse, 0x1b ;  /* 0x0000001d04097211 */ /* 0x080fe200078fdaff */
[----:B------:R-:W-:Y:S01]  /*0230*/  IMAD R4, R2, 0xe, R31 ;  /* 0x0000000e02047824 */ /* 0x000fe200078e021f */
[----:B------:R-:W-:Y:S02]  /*0240*/  LEA.HI.SX32 R11, R6, R29, 0x1b ;  /* 0x0000001d060b7211 */ /* 0x000fe400078fdaff */
[----:B------:R-:W-:Y:S02]  /*0250*/  IADD3 R5, R0, R5, RZ ;  /* 0x0000000500057210 */ /* 0x000fe40007ffe0ff */
[----:B------:R-:W-:Y:S02]  /*0260*/  ISETP.GT.AND P0, PT, R7, 0x1, PT ;  /* 0x000000010700780c */ /* 0x000fe40003f04270 */
[----:B------:R-:W-:Y:S02]  /*0270*/  ISETP.GE.AND P2, PT, R9, 0x2, PT ;  /* 0x000000020900780c */ /* 0x000fe40003f46270 */
[----:B------:R-:W-:-:S02]  /*0280*/  ISETP.GE.AND P3, PT, R11, 0x2, PT ;  /* 0x000000020b00780c */ /* 0x000fc40003f66270 */
[C---:B------:R-:W-:Y:S02]  /*0290*/  ISETP.GT.OR P1, PT, R5.reuse, 0x1ff, P0 ;  /* 0x000001ff0500780c */ /* 0x040fe40000724670 */
[----:B------:R-:W-:Y:S02]  /*02a0*/  ISETP.LT.AND P0, PT, R5, 0x1ff, !P2 ;  /* 0x000001ff0500780c */ /* 0x000fe40005701270 */
[----:B------:R-:W-:Y:S02]  /*02b0*/  SHF.L.U32 R4, R4, 0x1, RZ ;  /* 0x0000000104047819 */ /* 0x000fe400000006ff */
[----:B------:R-:W-:Y:S01]  /*02c0*/  LEA.HI.SX32 R2, R7, R30, 0x1f ;  /* 0x0000001e07027211 */ /* 0x000fe200078ffaff */
[-C--:B------:R-:W-:Y:S01]  /*02d0*/  IMAD.WIDE R6, R12, R13.reuse, c[0x0][0x170] ;  /* 0x00005c000c067625 */ /* 0x080fe200078e020d */
[----:B------:R-:W-:Y:S02]  /*02e0*/  ISETP.LT.AND P2, PT, R5, 0x1fe, !P3 ;  /* 0x000001fe0500780c */ /* 0x000fe40005f41270 */
[----:B------:R-:W-:Y:S01]  /*02f0*/  ISETP.GT.OR P3, PT, R0, 0x1f, P1 ;  /* 0x0000001f0000780c */ /* 0x000fe20000f64670 */
[----:B------:R-:W-:Y:S01]  /*0300*/  IMAD.WIDE R4, R4, R13, c[0x0][0x168] ;  /* 0x00005a0004047625 */ /* 0x000fe200078e020d */
[----:B------:R-:W-:-:S02]  /*0310*/  ISETP.LT.AND P1, PT, R0, 0x1f, P0 ;  /* 0x0000001f0000780c */ /* 0x000fc40000721270 */
[----:B------:R-:W-:Y:S02]  /*0320*/  LEA.HI.SX32 R9, R9, R30, 0x1f ;  /* 0x0000001e09097211 */ /* 0x000fe400078ffaff */
[----:B------:R-:W-:Y:S02]  /*0330*/  MOV R27, R6 ;  /* 0x00000006001b7202 */ /* 0x000fe40000000f00 */
[----:B------:R-:W-:Y:S01]  /*0340*/  MOV R26, R7 ;  /* 0x00000007001a7202 */ /* 0x000fe20000000f00 */
[-C--:B------:R-:W-:Y:S01]  /*0350*/  IMAD.WIDE R6, R10, R13.reuse, c[0x0][0x170] ;  /* 0x00005c000a067625 */ /* 0x080fe200078e020d */
[----:B------:R-:W-:Y:S02]  /*0360*/  ISETP.GT.OR P1, PT, R9, 0x7, !P1 ;  /* 0x000000070900780c */ /* 0x000fe40004f24670 */
[----:B------:R-:W-:Y:S01]  /*0370*/  ISETP.GT.OR P0, PT, R2, 0x7, P3 ;  /* 0x000000070200780c */ /* 0x000fe20001f04670 */
[----:B------:R-:W-:Y:S01]  /*0380*/  IMAD.WIDE R8, R8, R13, c[0x0][0x170] ;  /* 0x00005c0008087625 */ /* 0x000fe200078e020d */
[----:B------:R-:W-:-:S02]  /*0390*/  ISETP.LT.AND P2, PT, R0, 0x1e, P2 ;  /* 0x0000001e0000780c */ /* 0x000fc40001741270 */
[----:B------:R-:W-:Y:S02]  /*03a0*/  LEA.HI.SX32 R11, R11, R30, 0x1f ;  /* 0x0000001e0b0b7211 */ /* 0x000fe400078ffaff */
[----:B------:R-:W-:Y:S02]  /*03b0*/  IADD3 R36, P3, R4, 0x4, RZ ;  /* 0x0000000404247810 */ /* 0x000fe40007f7e0ff */
[----:B------:R-:W-:Y:S02]  /*03c0*/  MOV R2, R6 ;  /* 0x0000000600027202 */ /* 0x000fe40000000f00 */
[----:B------:R-:W-:Y:S02]  /*03d0*/  MOV R0, R7 ;  /* 0x0000000700007202 */ /* 0x000fe40000000f00 */
[----:B------:R-:W-:Y:S01]  /*03e0*/  ISETP.GT.OR P2, PT, R11, 0x7, !P2 ;  /* 0x000000070b00780c */ /* 0x000fe20005744670 */
[----:B------:R-:W-:Y:S01]  /*03f0*/  CS2R R6, SRZ ;  /* 0x0000000000067805 */ /* 0x000fe2000001ff00 */
[----:B------:R-:W-:-:S02]  /*0400*/  IADD3.X R37, RZ, R5, RZ, P3, !PT ;  /* 0x00000005ff257210 */ /* 0x000fc40001ffe4ff */
[----:B------:R-:W-:Y:S02]  /*0410*/  MOV R25, R8 ;  /* 0x0000000800197202 */ /* 0x000fe40000000f00 */
[----:B------:R-:W-:Y:S02]  /*0420*/  MOV R24, R9 ;  /* 0x0000000900187202 */ /* 0x000fe40000000f00 */
[----:B------:R-:W-:Y:S02]  /*0430*/  SHF.L.U32 R33, R33, 0x1, RZ ;  /* 0x0000000121217819 */ /* 0x000fe400000006ff */
.L_x_19:
[----:B------:R-:W-:Y:S01]  /*0440*/  @!P0 MOV R8, R27 ;  /* 0x0000001b00088202 */ /* 0x000fe20000000f00 */
[----:B------:R-:W2:Y:S01]  /*0450*/  LDG.E.CONSTANT R4, [R36.64+-0x4] ;  /* 0xfffffc0424047981 */ /* 0x000ea2000c1e9900 */
[----:B------:R-:W-:Y:S02]  /*0460*/  @!P0 MOV R9, R26 ;  /* 0x0000001a00098202 */ /* 0x000fe40000000f00 */
[----:B------:R-:W-:Y:S01]  /*0470*/  @!P2 MOV R3, R0 ;  /* 0x000000000003a202 */ /* 0x000fe20000000f00 */
[----:B------:R-:W2:Y:S04]  /*0480*/  LDG.E.CONSTANT R5, [R36.64] ;  /* 0x0000000424057981 */ /* 0x000ea8000c1e9900 */
[----:B------:R0:W3:Y:S04]  /*0490*/  @!P0 LDG.E.CONSTANT R20, [R8.64] ;  /* 0x0000000408148981 */ /* 0x0000e8000c1e9900 */
[----:B------:R1:W4:Y:S04]  /*04a0*/  @!P2 LDG.E.CONSTANT R11, [R2.64] ;  /* 0x00000004020ba981 */ /* 0x000328000c1e9900 */
[----:B------:R-:W-:Y:S01]  /*04b0*/  BAR.SYNC.DEFER_BLOCKING 0x0 ;  /* 0x0000000000007b1d */ /* 0x000fe20000010000 */
[----:B0-----:R-:W-:-:S02]  /*04c0*/  @!P1 MOV R8, R25 ;  /* 0x0000001900089202 */ /* 0x001fc40000000f00 */
[----:B------:R-:W-:-:S05]  /*04d0*/  @!P1 MOV R9, R24 ;  /* 0x0000001800099202 */ /* 0x000fca0000000f00 */
[----:B------:R-:W5:Y:S01]  /*04e0*/  @!P1 LDG.E.CONSTANT R10, [R8.64] ;  /* 0x00000004080a9981 */ /* 0x000f62000c1e9900 */
[----:B------:R-:W-:-:S04]  /*04f0*/  SHF.L.U32 R35, R30, 0x6, RZ ;  /* 0x000000061e237819 */ /* 0x000fc800000006ff */
[----:B------:R-:W-:-:S05]  /*0500*/  LEA R14, R29, R35, 0x5 ;  /* 0x000000231d0e7211 */ /* 0x000fca00078e28ff */
[C-C-:B------:R-:W-:Y:S02]  /*0510*/  @!P0 IMAD R21, R31.reuse, 0x3, R14.reuse ;  /* 0x000000031f158824 */ /* 0x140fe400078e020e */
[C-C-:B------:R-:W-:Y:S02]  /*0520*/  @!P1 IMAD R13, R31.reuse, 0x3, R14.reuse ;  /* 0x000000031f0d9824 */ /* 0x140fe400078e020e */
[----:B------:R-:W-:Y:S02]  /*0530*/  @!P2 IMAD R14, R31, 0x3, R14 ;  /* 0x000000031f0ea824 */ /* 0x000fe400078e020e */
[----:B-1----:R-:W-:Y:S01]  /*0540*/  IMAD R3, R29, 0xe, R31 ;  /* 0x0000000e1d037824 */ /* 0x002fe200078e021f */
[----:B--2---:R-:W-:Y:S04]  /*0550*/  STS.64 [R33.X4], R4 ;  /* 0x0000000421007388 */ /* 0x004fe80000004a00 */
[----:B---3--:R-:W-:Y:S04]  /*0560*/  @!P0 STS [R21.X4+0x700], R20 ;  /* 0x0007001415008388 */ /* 0x008fe80000004800 */
[----:B-----5:R-:W-:Y:S04]  /*0570*/  @!P1 STS [R13.X4+0x704], R10 ;  /* 0x0007040a0d009388 */ /* 0x020fe80000004800 */
[----:B----4-:R-:W-:Y:S04]  /*0580*/  @!P2 STS [R14.X4+0x708], R11 ;  /* 0x0007080b0e00a388 */ /* 0x010fe80000004800 */
[----:B------:R-:W-:Y:S06]  /*0590*/  BAR.SYNC.DEFER_BLOCKING 0x0 ;  /* 0x0000000000007b1d */ /* 0x000fec0000010000 */
[----:B------:R-:W-:Y:S04]  /*05a0*/  LDS R17, [R3.X4] ;  /* 0x0000000003117984 */ /* 0x000fe80000004800 */
[----:B------:R-:W0:Y:S04]  /*05b0*/  LDS.128 R8, [R35+0x700] ;  /* 0x0007000023087984 */ /* 0x000e280000000c00 */
[----:B------:R-:W1:Y:S04]  /*05c0*/  LDS R16, [R3.X4+0x70] ;  /* 0x0000700003107984 */ /* 0x000e680000004800 */
[----:B------:R-:W2:Y:S04]  /*05d0*/  LDS.128 R20, [R35+0xb00] ;  /* 0x000b000023147984 */ /* 0x000ea80000000c00 */
[----:B------:R-:W-:Y:S01]  /*05e0*/  LDS.128 R12, [R35+0x900] ;  /* 0x00090000230c7984 */ /* 0x000fe20000000c00 */
[----:B0-----:R-:W-:-:S03]  /*05f0*/  FFMA R6, R8, R17, R6 ;  /* 0x0000001108067223 */ /* 0x001fc60000000006 */
[----:B------:R-:W0:Y:S01]  /*0600*/  LDS R8, [R3.X4+0xe0] ;  /* 0x0000e00003087984 */ /* 0x000e220000004800 */
[----:B-1----:R-:W-:Y:S01]  /*0610*/  FFMA R5, R16, R9, R6 ;  /* 0x0000000910057223 */ /* 0x002fe20000000006 */
[----:B--2---:R-:W-:Y:S02]  /*0620*/  FFMA R9, R17, R20, R7 ;  /* 0x0000001411097223 */ /* 0x004fe40000000007 */
[----:B------:R-:W-:Y:S01]  /*0630*/  LDS R20, [R3.X4+0x1c0] ;  /* 0x0001c00003147984 */ /* 0x000fe20000004800 */
[----:B0-----:R-:W-:-:S03]  /*0640*/  FFMA R10, R8, R10, R5 ;  /* 0x0000000a080a7223 */ /* 0x001fc60000000005 */
[----:B------:R-:W0:Y:S01]  /*0650*/  LDS.128 R4, [R35+0xd00] ;  /* 0x000d000023047984 */ /* 0x000e220000000c00 */
[----:B------:R-:W-:Y:S01]  /*0660*/  FFMA R12, R17, R12, R19 ;  /* 0x0000000c110c7223 */ /* 0x000fe20000000013 */
[----:B------:R-:W-:-:S03]  /*0670*/  FFMA R9, R16, R21, R9 ;  /* 0x0000001510097223 */ /* 0x000fc60000000009 */
[----:B------:R-:W-:Y:S01]  /*0680*/  FFMA R13, R16, R13, R12 ;  /* 0x0000000d100d7223 */ /* 0x000fe2000000000c */
[----:B0-----:R-:W-:Y:S02]  /*0690*/  FFMA R18, R17, R4, R18 ;  /* 0x0000000411127223 */ /* 0x001fe40000000012 */
[----:B------:R-:W0:Y:S01]  /*06a0*/  LDS R4, [R3.X4+0x150] ;  /* 0x0001500003047984 */ /* 0x000e220000004800 */
[----:B------:R-:W-:Y:S01]  /*06b0*/  FFMA R14, R8, R14, R13 ;  /* 0x0000000e080e7223 */ /* 0x000fe2000000000d */
[----:B------:R-:W-:Y:S01]  /*06c0*/  FFMA R5, R16, R5, R18 ;  /* 0x0000000510057223 */ /* 0x000fe20000000012 */
[C---:B------:R-:W-:Y:S01]  /*06d0*/  FFMA R22, R8.reuse, R22, R9 ;  /* 0x0000001608167223 */ /* 0x040fe20000000009 */
[----:B------:R-:W1:Y:S02]  /*06e0*/  LDS.128 R16, [R35+0x710] ;  /* 0x0007100023107984 */ /* 0x000e640000000c00 */
[----:B------:R-:W-:Y:S01]  /*06f0*/  FFMA R6, R8, R6, R5 ;  /* 0x0000000608067223 */ /* 0x000fe20000000005 */
[C---:B0-----:R-:W-:Y:S01]  /*0700*/  FFMA R5, R4.reuse, R15, R14 ;  /* 0x0000000f04057223 */ /* 0x041fe2000000000e */
[C---:B------:R-:W-:Y:S01]  /*0710*/  FFMA R23, R4.reuse, R23, R22 ;  /* 0x0000001704177223 */ /* 0x040fe20000000016 */
[----:B------:R-:W0:Y:S04]  /*0720*/  LDS.128 R12, [R35+0x910] ;  /* 0x00091000230c7984 */ /* 0x000e280000000c00 */
[----:B------:R-:W2:Y:S01]  /*0730*/  LDS R22, [R3.X4+0x230] ;  /* 0x0002300003167984 */ /* 0x000ea20000004800 */
[C---:B------:R-:W-:Y:S01]  /*0740*/  FFMA R11, R4.reuse, R11, R10 ;  /* 0x0000000b040b7223 */ /* 0x040fe2000000000a */
[----:B------:R-:W-:-:S03]  /*0750*/  FFMA R21, R4, R7, R6 ;  /* 0x0000000704157223 */ /* 0x000fc60000000006 */
[----:B-1----:R-:W-:Y:S02]  /*0760*/  FFMA R7, R16, R20, R11 ;  /* 0x0000001410077223 */ /* 0x002fe4000000000b */
[----:B------:R-:W1:Y:S01]  /*0770*/  LDS.128 R8, [R35+0xb10] ;  /* 0x000b100023087984 */ /* 0x000e620000000c00 */
[----:B0-----:R-:W-:Y:S01]  /*0780*/  FFMA R12, R20, R12, R5 ;  /* 0x0000000c140c7223 */ /* 0x001fe20000000005 */
[----:B--2---:R-:W-:Y:S02]  /*0790*/  FFMA R17, R22, R17, R7 ;  /* 0x0000001116117223 */ /* 0x004fe40000000007 */
[----:B------:R-:W0:Y:S01]  /*07a0*/  LDS.128 R4, [R35+0xd10] ;  /* 0x000d100023047984 */ /* 0x000e220000000c00 */
[----:B-1----:R-:W-:-:S03]  /*07b0*/  FFMA R23, R20, R8, R23 ;  /* 0x0000000814177223 */ /* 0x002fc60000000017 */
[----:B------:R-:W1:Y:S01]  /*07c0*/  LDS R8, [R3.X4+0x2a0] ;  /* 0x0002a00003087984 */ /* 0x000e620000004800 */
[C---:B------:R-:W-:Y:S01]  /*07d0*/  FFMA R13, R22.reuse, R13, R12 ;  /* 0x0000000d160d7223 */ /* 0x040fe2000000000c */
[----:B------:R-:W-:Y:S02]  /*07e0*/  FFMA R9, R22, R9, R23 ;  /* 0x0000000916097223 */ /* 0x000fe40000000017 */
[----:B------:R-:W-:Y:S01]  /*07f0*/  LDS R12, [R3.X4+0x380] ;  /* 0x00038000030c7984 */ /* 0x000fe20000004800 */
[----:B0-----:R-:W-:-:S03]  /*0800*/  FFMA R20, R20, R4, R21 ;  /* 0x0000000414147223 */ /* 0x001fc60000000015 */
[----:B------:R-:W0:Y:S01]  /*0810*/  LDS R4, [R3.X4+0x310] ;  /* 0x0003100003047984 */ /* 0x000e220000004800 */
[----:B------:R-:W-:-:S03]  /*0820*/  FFMA R5, R22, R5, R20 ;  /* 0x0000000516057223 */ /* 0x000fc60000000014 */
[----:B------:R-:W2:Y:S01]  /*0830*/  LDS.128 R20, [R35+0x720] ;  /* 0x0007200023147984 */ /* 0x000ea20000000c00 */
[C---:B-1----:R-:W-:Y:S01]  /*0840*/  FFMA R17, R8.reuse, R18, R17 ;  /* 0x0000001208117223 */ /* 0x042fe20000000011 */
[C---:B------:R-:W-:Y:S01]  /*0850*/  FFMA R13, R8.reuse, R14, R13 ;  /* 0x0000000e080d7223 */ /* 0x040fe2000000000d */
[C---:B------:R-:W-:Y:S01]  /*0860*/  FFMA R6, R8.reuse, R6, R5 ;  /* 0x0000000608067223 */ /* 0x040fe20000000005 */
[----:B------:R-:W-:Y:S01]  /*0870*/  FFMA R10, R8, R10, R9 ;  /* 0x0000000a080a7223 */ /* 0x000fe20000000009 */
[C---:B0-----:R-:W-:Y:S02]  /*0880*/  FFMA R5, R4.reuse, R19, R17 ;  /* 0x0000001304057223 */ /* 0x041fe40000000011 */
[----:B------:R-:W0:Y:S01]  /*0890*/  LDS.128 R16, [R35+0x920] ;  /* 0x0009200023107984 */ /* 0x000e220000000c00 */
[C---:B------:R-:W-:Y:S01]  /*08a0*/  FFMA R15, R4.reuse, R15, R13 ;  /* 0x0000000f040f7223 */ /* 0x040fe2000000000d */
[C---:B------:R-:W-:Y:S01]  /*08b0*/  FFMA R11, R4.reuse, R11, R10 ;  /* 0x0000000b040b7223 */ /* 0x040fe2000000000a */
[----:B------:R-:W-:Y:S01]  /*08c0*/  FFMA R14, R4, R7, R6 ;  /* 0x00000007040e7223 */ /* 0x000fe20000000006 */
[----:B------:R-:W1:Y:S01]  /*08d0*/  LDS R13, [R3.X4+0x3f0] ;  /* 0x0003f000030d7984 */ /* 0x000e620000004800 */
[----:B--2---:R-:W-:-:S03]  /*08e0*/  FFMA R20, R20, R12, R5 ;  /* 0x0000000c14147223 */ /* 0x004fc60000000005 */
[----:B------:R-:W2:Y:S01]  /*08f0*/  LDS.128 R4, [R35+0xb20] ;  /* 0x000b200023047984 */ /* 0x000ea20000000c00 */
[----:B0-----:R-:W-:-:S03]  /*0900*/  FFMA R8, R12, R16, R15 ;  /* 0x000000100c087223 */ /* 0x001fc6000000000f */
[----:B------:R-:W-:Y:S01]  /*0910*/  LDS R16, [R3.X4+0x460] ;  /* 0x0004600003107984 */ /* 0x000fe20000004800 */
[C---:B-1----:R-:W-:Y:S01]  /*0920*/  FFMA R21, R13.reuse, R21, R20 ;  /* 0x000000150d157223 */ /* 0x042fe20000000014 */
[C---:B------:R-:W-:Y:S01]  /*0930*/  FFMA R17, R13.reuse, R17, R8 ;  /* 0x000000110d117223 */ /* 0x040fe20000000008 */
[----:B--2---:R-:W-:Y:S02]  /*0940*/  FFMA R20, R12, R4, R11 ;  /* 0x000000040c147223 */ /* 0x004fe4000000000b */
[----:B------:R-:W0:Y:S04]  /*0950*/  LDS.128 R8, [R35+0xd20] ;  /* 0x000d200023087984 */ /* 0x000e280000000c00 */
[----:B------:R-:W1:Y:S01]  /*0960*/  LDS R4, [R3.X4+0x4d0] ;  /* 0x0004d00003047984 */ /* 0x000e620000004800 */
[----:B------:R-:W-:-:S03]  /*0970*/  FFMA R5, R13, R5, R20 ;  /* 0x000000050d057223 */ /* 0x000fc60000000014 */
[----:B------:R-:W-:Y:S01]  /*0980*/  LDS R20, [R3.X4+0x540] ;  /* 0x0005400003147984 */ /* 0x000fe20000004800 */
[----:B0-----:R-:W-:-:S04]  /*0990*/  FFMA R14, R12, R8, R14 ;  /* 0x000000080c0e7223 */ /* 0x001fc8000000000e */
[----:B------:R-:W-:Y:S02]  /*09a0*/  FFMA R9, R13, R9, R14 ;  /* 0x000000090d097223 */ /* 0x000fe4000000000e */
[----:B------:R-:W0:Y:S01]  /*09b0*/  LDS.128 R12, [R35+0x730] ;  /* 0x00073000230c7984 */ /* 0x000e220000000c00 */
[C---:B------:R-:W-:Y:S01]  /*09c0*/  FFMA R8, R16.reuse, R18, R17 ;  /* 0x0000001210087223 */ /* 0x040fe20000000011 */
[C---:B------:R-:W-:Y:S01]  /*09d0*/  FFMA R22, R16.reuse, R22, R21 ;  /* 0x0000001610167223 */ /* 0x040fe20000000015 */
[C---:B------:R-:W-:Y:S01]  /*09e0*/  FFMA R6, R16.reuse, R6, R5 ;  /* 0x0000000610067223 */ /* 0x040fe20000000005 */
[----:B------:R-:W-:Y:S01]  /*09f0*/  FFMA R10, R16, R10, R9 ;  /* 0x0000000a100a7223 */ /* 0x000fe20000000009 */
[C---:B-1----:R-:W-:Y:S01]  /*0a00*/  FFMA R8, R4.reuse, R19, R8 ;  /* 0x0000001304087223 */ /* 0x042fe20000000008 */
[----:B------:R-:W-:Y:S04]  /*0a10*/  LDS R21, [R3.X4+0x5b0] ;  /* 0x0005b00003157984 */ /* 0x000fe80000004800 */
[----:B------:R-:W1:Y:S01]  /*0a20*/  LDS.128 R16, [R35+0x930] ;  /* 0x0009300023107984 */ /* 0x000e620000000c00 */
[C---:B------:R-:W-:Y:S01]  /*0a30*/  FFMA R5, R4.reuse, R23, R22 ;  /* 0x0000001704057223 */ /* 0x040fe20000000016 */
[C---:B------:R-:W-:Y:S01]  /*0a40*/  FFMA R22, R4.reuse, R7, R6 ;  /* 0x0000000704167223 */ /* 0x040fe20000000006 */
[----:B------:R-:W-:-:S02]  /*0a50*/  FFMA R23, R4, R11, R10 ;  /* 0x0000000b04177223 */ /* 0x000fc4000000000a */
[----:B0-----:R-:W-:Y:S02]  /*0a60*/  FFMA R12, R12, R20, R5 ;  /* 0x000000140c0c7223 */ /* 0x001fe40000000005 */
[----:B------:R-:W0:Y:S01]  /*0a70*/  LDS.128 R4, [R35+0xb30] ;  /* 0x000b300023047984 */ /* 0x000e220000000c00 */
[----:B-1----:R-:W-:-:S04]  /*0a80*/  FFMA R8, R20, R16, R8 ;  /* 0x0000001014087223 */ /* 0x002fc80000000008 */
[C---:B------:R-:W-:Y:S02]  /*0a90*/  FFMA R17, R21.reuse, R17, R8 ;  /* 0x0000001115117223 */ /* 0x040fe40000000008 */
[----:B------:R-:W1:Y:S01]  /*0aa0*/  LDS.128 R8, [R35+0xd30] ;  /* 0x000d300023087984 */ /* 0x000e620000000c00 */
[----:B------:R-:W-:-:S03]  /*0ab0*/  FFMA R13, R21, R13, R12 ;  /* 0x0000000d150d7223 */ /* 0x000fc6000000000c */
[----:B------:R-:W2:Y:S01]  /*0ac0*/  LDS R12, [R3.X4+0x620] ;  /* 0x00062000030c7984 */ /* 0x000ea20000004800 */
[----:B0-----:R-:W-:-:S03]  /*0ad0*/  FFMA R22, R20, R4, R22 ;  /* 0x0000000414167223 */ /* 0x001fc60000000016 */
[----:B------:R-:W0:Y:S01]  /*0ae0*/  LDS R4, [R3.X4+0x690] ;  /* 0x0006900003047984 */ /* 0x000e220000004800 */
[----:B------:R-:W-:Y:S02]  /*0af0*/  IADD3 R2, P5, R2, 0x40, RZ ;  /* 0x0000004002027810 */ /* 0x000fe40007fbe0ff */
[----:B------:R-:W-:Y:S02]  /*0b00*/  IADD3 R34, R34, 0x1, RZ ;  /* 0x0000000122227810 */ /* 0x000fe40007ffe0ff */
[----:B------:R-:W-:Y:S02]  /*0b10*/  IADD3.X R0, RZ, R0, RZ, P5, !PT ;  /* 0x00000000ff007210 */ /* 0x000fe40002ffe4ff */
[----:B------:R-:W-:Y:S01]  /*0b20*/  ISETP.GE.U32.AND P5, PT, R34, 0x40, PT ;  /* 0x000000402200780c */ /* 0x000fe20003fa6070 */
[----:B------:R-:W-:Y:S01]  /*0b30*/  FFMA R5, R21, R5, R22 ;  /* 0x0000000515057223 */ /* 0x000fe20000000016 */
[----:B------:R-:W-:Y:S01]  /*0b40*/  IADD3 R36, P3, R36, 0x3100, RZ ;  /* 0x0000310024247810 */ /* 0x000fe20007f7e0ff */
[----:B-1----:R-:W-:-:S03]  /*0b50*/  FFMA R8, R20, R8, R23 ;  /* 0x0000000814087223 */ /* 0x002fc60000000017 */
[----:B------:R-:W-:Y:S01]  /*0b60*/  IADD3.X R37, RZ, R37, RZ, P3, !PT ;  /* 0x00000025ff257210 */ /* 0x000fe20001ffe4ff */
[----:B------:R-:W-:Y:S01]  /*0b70*/  FFMA R9, R21, R9, R8 ;  /* 0x0000000915097223 */ /* 0x000fe20000000008 */
[C---:B--2---:R-:W-:Y:S01]  /*0b80*/  FFMA R18, R12.reuse, R18, R17 ;  /* 0x000000120c127223 */ /* 0x044fe20000000011 */
[C---:B------:R-:W-:Y:S01]  /*0b90*/  FFMA R13, R12.reuse, R14, R13 ;  /* 0x0000000e0c0d7223 */ /* 0x040fe2000000000d */
[C---:B------:R-:W-:Y:S01]  /*0ba0*/  FFMA R8, R12.reuse, R6, R5 ;  /* 0x000000060c087223 */ /* 0x040fe20000000005 */
[----:B------:R-:W-:Y:S01]  /*0bb0*/  FFMA R10, R12, R10, R9 ;  /* 0x0000000a0c0a7223 */ /* 0x000fe20000000009 */
[----:B------:R-:W-:Y:S02]  /*0bc0*/  IADD3 R25, P3, R25, 0x40, RZ ;  /* 0x0000004019197810 */ /* 0x000fe40007f7e0ff */
[----:B------:R-:W-:Y:S02]  /*0bd0*/  IADD3 R27, P4, R27, 0x40, RZ ;  /* 0x000000401b1b7810 */ /* 0x000fe40007f9e0ff */
[----:B------:R-:W-:-:S02]  /*0be0*/  IADD3.X R24, RZ, R24, RZ, P3, !PT ;  /* 0x00000018ff187210 */ /* 0x000fc40001ffe4ff */
[----:B------:R-:W-:Y:S01]  /*0bf0*/  IADD3.X R26, RZ, R26, RZ, P4, !PT ;  /* 0x0000001aff1a7210 */ /* 0x000fe200027fe4ff */
[C---:B0-----:R-:W-:Y:S01]  /*0c00*/  FFMA R19, R4.reuse, R19, R18 ;  /* 0x0000001304137223 */ /* 0x041fe20000000012 */
[C---:B------:R-:W-:Y:S01]  /*0c10*/  FFMA R6, R4.reuse, R15, R13 ;  /* 0x0000000f04067223 */ /* 0x040fe2000000000d */
[C---:B------:R-:W-:Y:S01]  /*0c20*/  FFMA R7, R4.reuse, R7, R8 ;  /* 0x0000000704077223 */ /* 0x040fe20000000008 */
[----:B------:R-:W-:Y:S01]  /*0c30*/  FFMA R18, R4, R11, R10 ;  /* 0x0000000b04127223 */ /* 0x000fe2000000000a */
[----:B------:R-:W-:Y:S05]  /*0c40*/  @!P5 BRA `(.L_x_19) ;  /* 0xfffff7f00000d947 */ /* 0x000fea000383ffff */
[----:B------:R-:W-:Y:S02]  /*0c50*/  LEA R2, R28, R30, 0x5 ;  /* 0x0000001e1c027211 */ /* 0x000fe400078e28ff */
[----:B------:R-:W-:-:S05]  /*0c60*/  MOV R11, 0x4 ;  /* 0x00000004000b7802 */ /* 0x000fca0000000f00 */
[----:B------:R-:W-:-:S05]  /*0c70*/  IMAD.WIDE R2, R2, R11, c[0x0][0x178] ;  /* 0x00005e0002027625 */ /* 0x000fca00078e020b */
[----:B------:R-:W2:Y:S04]  /*0c80*/  LDG.E.CONSTANT R5, [R2.64] ;  /* 0x0000000402057981 */ /* 0x000ea8000c1e9900 */
[----:B------:R-:W3:Y:S04]  /*0c90*/  LDG.E.CONSTANT R0, [R2.64+0x20] ;  /* 0x0000200402007981 */ /* 0x000ee8000c1e9900 */
[----:B------:R-:W4:Y:S04]  /*0ca0*/  LDG.E.CONSTANT R8, [R2.64+0x40] ;  /* 0x0000400402087981 */ /* 0x000f28000c1e9900 */
[----:B------:R0:W5:Y:S01]  /*0cb0*/  LDG.E.CONSTANT R9, [R2.64+0x60] ;  /* 0x0000600402097981 */ /* 0x000162000c1e9900 */
[----:B------:R-:W-:-:S04]  /*0cc0*/  IMAD R31, R30, 0xc4, R31 ;  /* 0x000000c41e1f7824 */ /* 0x000fc800078e021f */
[----:B------:R-:W-:-:S04]  /*0cd0*/  IMAD R31, R28, 0x1880, R31 ;  /* 0x000018801c1f7824 */ /* 0x000fc800078e021f */
[----:B------:R-:W-:-:S04]  /*0ce0*/  IMAD R32, R32, 0x1c, R31 ;  /* 0x0000001c20207824 */ /* 0x000fc800078e021f */
[----:B------:R-:W-:Y:S01]  /*0cf0*/  IMAD R4, R29, 0xe, R32 ;  /* 0x0000000e1d047824 */ /* 0x000fe200078e0220 */
[----:B--2---:R-:W-:-:S03]  /*0d00*/  FADD R6, R6, R5 ;  /* 0x0000000506067221 */ /* 0x004fc60000000000 */
[----:B------:R-:W-:Y:S01]  /*0d10*/  IMAD.WIDE R4, R4, R11, c[0x0][0x160] ;  /* 0x0000580004047625 */ /* 0x000fe200078e020b */
[----:B---3--:R-:W-:Y:S01]  /*0d20*/  FADD R0, R19, R0 ;  /* 0x0000000013007221 */ /* 0x008fe20000000000 */
[----:B----4-:R-:W-:Y:S01]  /*0d30*/  FADD R8, R7, R8 ;  /* 0x0000000807087221 */ /* 0x010fe20000000000 */
[----:B------:R-:W-:-:S03]  /*0d40*/  FMNMX R7, RZ, R6, !PT ;  /* 0x00000006ff077209 */ /* 0x000fc60007800000 */
[----:B0-----:R-:W-:Y:S01]  /*0d50*/  FMNMX R3, RZ, R0, !PT ;  /* 0x00000000ff037209 */ /* 0x001fe20007800000 */
[----:B-----5:R-:W-:Y:S01]  /*0d60*/  FADD R18, R18, R9 ;  /* 0x0000000912127221 */ /* 0x020fe20000000000 */
[----:B------:R-:W-:Y:S01]  /*0d70*/  FMNMX R9, RZ, R8, !PT ;  /* 0x00000008ff097209 */ /* 0x000fe20007800000 */
[----:B------:R-:W-:Y:S03]  /*0d80*/  STG.E [R4.64], R7 ;  /* 0x0000000704007986 */ /* 0x000fe6000c101904 */
[----:B------:R-:W-:Y:S01]  /*0d90*/  FMNMX R11, RZ, R18, !PT ;  /* 0x00000012ff0b7209 */ /* 0x000fe20007800000 */
[----:B------:R-:W-:Y:S04]  /*0da0*/  STG.E [R4.64+0x1880], R3 ;  /* 0x0018800304007986 */ /* 0x000fe8000c101904 */
[----:B------:R-:W-:Y:S04]  /*0db0*/  STG.E [R4.64+0x3100], R9 ;  /* 0x0031000904007986 */ /* 0x000fe8000c101904 */
[----:B------:R-:W-:Y:S01]  /*0dc0*/  STG.E [R4.64+0x4980], R11 ;  /* 0x0049800b04007986 */ /* 0x000fe2000c101904 */
[----:B------:R-:W-:Y:S05]  /*0dd0*/  EXIT ;  /* 0x000000000000794d */ /* 0x000fea0003800000 */
.L_x_20:
        /* <DEDUP_REMOVED lines=10> */
.L_x_120:


//--------------------- .text.tvmgen_default_fused_nn_conv2d_add_add_nn_relu_1_kernel --------------------------
	.section	.text.tvmgen_default_fused_nn_conv2d_add_add_nn_relu_1_kernel,"ax",@progbits
	.sectionflags	@"SHF_BARRIERS=1"
	.sectioninfo	@"SHI_REGISTERS=65"
	.align	128
        .global         tvmgen_default_fused_nn_conv2d_add_add_nn_relu_1_kernel
        .type           tvmgen_default_fused_nn_conv2d_add_add_nn_relu_1_kernel,@function
        .size           tvmgen_default_fused_nn_conv2d_add_add_nn_relu_1_kernel,(.L_x_121 - tvmgen_default_fused_nn_conv2d_add_add_nn_relu_1_kernel)
        .other          tvmgen_default_fused_nn_conv2d_add_add_nn_relu_1_kernel,@"STO_CUDA_ENTRY STV_DEFAULT"
tvmgen_default_fused_nn_conv2d_add_add_nn_relu_1_kernel:
.text.tvmgen_default_fused_nn_conv2d_add_add_nn_relu_1_kernel:
[----:B------:R-:W-:Y:S02]  /*0000*/  MOV R1, c[0x0][0x28] ;  /* 0x00000a0000017a02 */ /* 0x000fe40000000f00 */
[----:B------:R-:W0:Y:S01]  /*0010*/  S2R R37, SR_TID.Z ;  /* 0x0000000000257919 */ /* 0x000e220000002300 */
[----:B------:R-:W-:Y:S01]  /*0020*/  MOV R35, RZ ;  /* 0x000000ff00237202 */ /* 0x000fe20000000f00 */
[----:B------:R-:W-:Y:S01]  /*0030*/  ULDC.64 UR4, c[0x0][0x118] ;  /* 0x0000460000047ab9 */ /* 0x000fe20000000a00 */
[----:B------:R-:W-:Y:S01]  /*0040*/  MOV R25, RZ ;  /* 0x000000ff00197202 */ /* 0x000fe20000000f00 */
[----:B------:R-:W1:Y:S01]  /*0050*/  S2R R39, SR_CTAID.Y ;  /* 0x0000000000277919 */ /* 0x000e620000002600 */
[----:B------:R-:W-:Y:S02]  /*0060*/  MOV R21, RZ ;  /* 0x000000ff00157202 */ /* 0x000fe40000000f00 */
[----:B------:R-:W-:Y:S01]  /*0070*/  MOV R33, RZ ;  /* 0x000000ff00217202 */ /* 0x000fe20000000f00 */
[----:B------:R-:W1:Y:S01]  /*0080*/  S2R R2, SR_TID.X ;  /* 0x0000000000027919 */ /* 0x000e620000002100 */
[----:B------:R-:W-:Y:S02]  /*0090*/  MOV R31, RZ ;  /* 0x000000ff001f7202 */ /* 0x000fe40000000f00 */
[----:B------:R-:W-:-:S02]  /*00a0*/  MOV R47, RZ ;  /* 0x000000ff002f7202 */ /* 0x000fc40000000f00 */
[----:B------:R-:W-:Y:S02]  /*00b0*/  MOV R45, RZ ;  /* 0x000000ff002d7202 */ /* 0x000fe40000000f00 */
[----:B------:R-:W-:Y:S02]  /*00c0*/  MOV R43, RZ ;  /* 0x000000ff002b7202 */ /* 0x000fe40000000f00 */
[----:B------:R-:W-:Y:S02]  /*00d0*/  MOV R27, RZ ;  /* 0x000000ff001b7202 */ /* 0x000fe40000000f00 */
[----:B------:R-:W-:Y:S02]  /*00e0*/  MOV R57, RZ ;  /* 0x000000ff00397202 */ /* 0x000fe40000000f00 */
[----:B------:R-:W-:Y:S02]  /*00f0*/  MOV R53, RZ ;  /* 0x000000ff00357202 */ /* 0x000fe40000000f00 */
[----:B------:R-:W-:-:S02]  /*0100*/  MOV R51, RZ ;  /* 0x000000ff00337202 */ /* 0x000fc40000000f00 */
[----:B0-----:R-:W-:Y:S02]  /*0110*/  SHF.R.S32.HI R3, RZ, 0x2, R37 ;  /* 0x00000002ff037819 */ /* 0x001fe40000011425 */
[C---:B------:R-:W-:Y:S02]  /*0120*/  LOP3.LUT R5, R37.reuse, 0x3, RZ, 0xc0, !PT ;  /* 0x0000000325057812 */ /* 0x040fe400078ec0ff */
[----:B------:R-:W-:Y:S02]  /*0130*/  SHF.L.U32 R41, R37, 0x5, RZ ;  /* 0x0000000525297819 */ /* 0x000fe400000006ff */
[----:B------:R-:W-:Y:S01]  /*0140*/  MOV R59, RZ ;  /* 0x000000ff003b7202 */ /* 0x000fe20000000f00 */
[--C-:B-1----:R-:W-:Y:S01]  /*0150*/  IMAD R0, R39, 0x70, R2.reuse ;  /* 0x0000007027007824 */ /* 0x102fe200078e0202 */
[C---:B------:R-:W-:Y:S01]  /*0160*/  LEA.HI.SX32 R4, R2.reuse, R37, 0x1c ;  /* 0x0000002502047211 */ /* 0x040fe200078fe2ff */
[----:B------:R-:W-:Y:S01]  /*0170*/  IMAD R38, R37, 0x1c, R2 ;  /* 0x0000001c25267824 */ /* 0x000fe200078e0202 */
[----:B------:R-:W-:Y:S01]  /*0180*/  SHF.L.U32 R36, R2, 0x1, RZ ;  /* 0x0000000102247819 */ /* 0x000fe200000006ff */
[----:B------:R-:W-:Y:S01]  /*0190*/  IMAD R0, R3, 0x310, R0 ;  /* 0x0000031003007824 */ /* 0x000fe200078e0200 */
[----:B------:R-:W-:-:S02]  /*01a0*/  ISETP.GT.AND P0, PT, R4, 0x1f, PT ;  /* 0x0000001f0400780c */ /* 0x000fc40003f04270 */
[----:B------:R-:W-:Y:S01]  /*01b0*/  MOV R3, RZ ;  /* 0x000000ff00037202 */ /* 0x000fe20000000f00 */
[----:B------:R-:W-:Y:S01]  /*01c0*/  IMAD R0, R5, 0x1c, R0 ;  /* 0x0000001c05007824 */ /* 0x000fe200078e0200 */
[----:B------:R-:W-:Y:S02]  /*01d0*/  MOV R29, RZ ;  /* 0x000000ff001d7202 */ /* 0x000fe40000000f00 */
[----:B------:R-:W-:Y:S02]  /*01e0*/  ISETP.GT.OR P0, PT, R2, 0xf, P0 ;  /* 0x0000000f0200780c */ /* 0x000fe40000704670 */
[----:B------:R-:W-:Y:S02]  /*01f0*/  MOV R49, RZ ;  /* 0x000000ff00317202 */ /* 0x000fe40000000f00 */
[----:B------:R-:W-:Y:S02]  /*0200*/  MOV R55, RZ ;  /* 0x000000ff00377202 */ /* 0x000fe40000000f00 */
[----:B------:R-:W-:-:S07]  /*0210*/  IADD3 R40, R36, R41, RZ ;  /* 0x0000002924287210 */ /* 0x000fce0007ffe0ff */
.L_x_21:
[----:B------:R-:W0:Y:S01]  /*0220*/  @!P0 S2R R6, SR_CTAID.Z ;  /* 0x0000000000068919 */ /* 0x000e220000002700 */
[----:B------:R-:W-:Y:S01]  /*0230*/  @!P0 SHF.L.U32 R4, R2, 0x5, RZ ;  /* 0x0000000502048819 */ /* 0x000fe200000006ff */
[----:B------:R-:W-:Y:S01]  /*0240*/  IMAD R9, R3, 0x1880, R0 ;  /* 0x0000188003097824 */ /* 0x000fe200078e0200 */
[----:B------:R-:W-:Y:S01]  /*0250*/  @!P0 LOP3.LUT R5, R36, 0x6, RZ, 0xc0, !PT ;  /* 0x0000000624058812 */ /* 0x000fe200078ec0ff */
[----:B------:R-:W-:Y:S01]  /*0260*/  BAR.SYNC.DEFER_BLOCKING 0x0 ;  /* 0x0000000000007b1d */ /* 0x000fe20000010000 */
[----:B------:R-:W-:-:S02]  /*0270*/  @!P0 LOP3.LUT R4, R4, 0xffffff80, RZ, 0xc0, !PT ;  /* 0xffffff8004048812 */ /* 0x000fc400078ec0ff */
[----:B------:R-:W-:-:S05]  /*0280*/  MOV R42, 0x4 ;  /* 0x00000004002a7802 */ /* 0x000fca0000000f00 */
[----:B------:R-:W-:-:S05]  /*0290*/  IMAD.WIDE R8, R9, R42, c[0x0][0x168] ;  /* 0x00005a0009087625 */ /* 0x000fca00078e022a */
[----:B------:R-:W2:Y:S01]  /*02a0*/  LDG.E.CONSTANT R23, [R8.64] ;  /* 0x0000000408177981 */ /* 0x000ea2000c1e9900 */
[----:B0-----:R-:W-:-:S04]  /*02b0*/  @!P0 LEA R7, R6, R37, 0x5 ;  /* 0x0000002506078211 */ /* 0x001fc800078e28ff */
[----:B------:R-:W-:-:S04]  /*02c0*/  @!P0 LEA R4, R7, R4, 0x9 ;  /* 0x0000000407048211 */ /* 0x000fc800078e48ff */
[----:B------:R-:W-:-:S04]  /*02d0*/  @!P0 IADD3 R4, R4, R5, RZ ;  /* 0x0000000504048210 */ /* 0x000fc80007ffe0ff */
[----:B------:R-:W-:-:S05]  /*02e0*/  @!P0 LEA R13, R3, R4, 0x3 ;  /* 0x00000004030d8211 */ /* 0x000fca00078e18ff */
[----:B------:R-:W-:-:S05]  /*02f0*/  @!P0 IMAD.WIDE R12, R13, R42, c[0x0][0x170] ;  /* 0x00005c000d0c8625 */ /* 0x000fca00078e022a */
[----:B------:R-:W3:Y:S04]  /*0300*/  @!P0 LDG.E.CONSTANT R60, [R12.64] ;  /* 0x000000040c3c8981 */ /* 0x000ee8000c1e9900 */
[----:B------:R-:W3:Y:S01]  /*0310*/  @!P0 LDG.E.CONSTANT R61, [R12.64+0x4] ;  /* 0x000004040c3d8981 */ /* 0x000ee2000c1e9900 */
[----:B------:R-:W-:-:S04]  /*0320*/  IADD3 R3, R3, 0x1, RZ ;  /* 0x0000000103037810 */ /* 0x000fc80007ffe0ff */
[----:B------:R-:W-:Y:S01]  /*0330*/  ISETP.GE.U32.AND P1, PT, R3, 0x10, PT ;  /* 0x000000100300780c */ /* 0x000fe20003f26070 */
[----:B--2---:R-:W-:Y:S04]  /*0340*/  STS [R38.X4], R23 ;  /* 0x0000001726007388 */ /* 0x004fe80000004800 */
[----:B---3--:R-:W-:Y:S04]  /*0350*/  @!P0 STS.64 [R40.X4+0xe00], R60 ;  /* 0x000e003c28008388 */ /* 0x008fe80000004a00 */
[----:B------:R-:W-:Y:S06]  /*0360*/  BAR.SYNC.DEFER_BLOCKING 0x0 ;  /* 0x0000000000007b1d */ /* 0x000fec0000010000 */
[----:B------:R-:W-:Y:S04]  /*0370*/  LDS R32, [R2.X4] ;  /* 0x0000000002207984 */ /* 0x000fe80000004800 */
[----:B------:R-:W0:Y:S04]  /*0380*/  LDS.128 R4, [R41+0xe00] ;  /* 0x000e000029047984 */ /* 0x000e280000000c00 */
[----:B------:R-:W1:Y:S04]  /*0390*/  LDS R34, [R2.X4+0x70] ;  /* 0x0000700002227984 */ /* 0x000e680000004800 */
[----:B------:R-:W2:Y:S04]  /*03a0*/  LDS R50, [R2.X4+0xe0] ;  /* 0x0000e00002327984 */ /* 0x000ea80000004800 */
[----:B------:R-:W3:Y:S04]  /*03b0*/  LDS R54, [R2.X4+0x150] ;  /* 0x0001500002367984 */ /* 0x000ee80000004800 */
[----:B------:R-:W4:Y:S04]  /*03c0*/  LDS.128 R8, [R41+0x1200] ;  /* 0x0012000029087984 */ /* 0x000f280000000c00 */
[----:B------:R-:W5:Y:S04]  /*03d0*/  LDS.128 R12, [R41+0x1600] ;  /* 0x00160000290c7984 */ /* 0x000f680000000c00 */
[----:B------:R-:W5:Y:S04]  /*03e0*/  LDS.128 R16, [R41+0x1a00] ;  /* 0x001a000029107984 */ /* 0x000f680000000c00 */
[----:B------:R-:W5:Y:S04]  /*03f0*/  LDS R28, [R2.X4+0x1c0] ;  /* 0x0001c000021c7984 */ /* 0x000f680000004800 */
[----:B------:R-:W5:Y:S04]  /*0400*/  LDS R24, [R2.X4+0x230] ;  /* 0x0002300002187984 */ /* 0x000f680000004800 */
[----:B------:R-:W5:Y:S01]  /*0410*/  LDS R22, [R2.X4+0x2a0] ;  /* 0x0002a00002167984 */ /* 0x000f620000004800 */
[----:B0-----:R-:W-:-:S03]  /*0420*/  FFMA R61, R32, R4, R55 ;  /* 0x00000004203d7223 */ /* 0x001fc60000000037 */
[----:B------:R-:W0:Y:S01]  /*0430*/  LDS R20, [R2.X4+0x310] ;  /* 0x0003100002147984 */ /* 0x000e220000004800 */
[----:B-1----:R-:W-:-:S03]  /*0440*/  FFMA R55, R4, R34, R49 ;  /* 0x0000002204377223 */ /* 0x002fc60000000031 */
[----:B------:R-:W1:Y:S01]  /*0450*/  LDS R23, [R2.X4+0x380] ;  /* 0x0003800002177984 */ /* 0x000e620000004800 */
[----:B--2---:R-:W-:-:S03]  /*0460*/  FFMA R49, R4, R50, R29 ;  /* 0x0000003204317223 */ /* 0x004fc6000000001d */
[----:B------:R-:W2:Y:S01]  /*0470*/  LDS R29, [R2.X4+0x3f0] ;  /* 0x0003f000021d7984 */ /* 0x000ea20000004800 */
[----:B---3--:R-:W-:Y:S01]  /*0480*/  FFMA R59, R4, R54, R59 ;  /* 0x00000036043b7223 */ /* 0x008fe2000000003b */
[----:B----4-:R-:W-:Y:S01]  /*0490*/  FFMA R4, R32, R8, R51 ;  /* 0x0000000820047223 */ /* 0x010fe20000000033 */
[C---:B------:R-:W-:Y:S01]  /*04a0*/  FFMA R46, R8.reuse, R34, R53 ;  /* 0x00000022082e7223 */ /* 0x040fe20000000035 */
[C---:B------:R-:W-:Y:S01]  /*04b0*/  FFMA R30, R8.reuse, R50, R57 ;  /* 0x00000032081e7223 */ /* 0x040fe20000000039 */
[----:B------:R-:W-:Y:S01]  /*04c0*/  FFMA R26, R8, R54, R27 ;  /* 0x00000036081a7223 */ /* 0x000fe2000000001b */
[C---:B-----5:R-:W-:Y:S02]  /*04d0*/  FFMA R8, R32.reuse, R12, R43 ;  /* 0x0000000c20087223 */ /* 0x060fe4000000002b */
[----:B------:R-:W-:Y:S01]  /*04e0*/  LDS R43, [R2.X4+0x4d0] ;  /* 0x0004d000022b7984 */ /* 0x000fe20000004800 */
[----:B------:R-:W-:-:S03]  /*04f0*/  FFMA R32, R32, R16, R33 ;  /* 0x0000001020207223 */ /* 0x000fc60000000021 */
[----:B------:R-:W3:Y:S01]  /*0500*/  LDS R33, [R2.X4+0x460] ;  /* 0x0004600002217984 */ /* 0x000ee20000004800 */
[C---:B------:R-:W-:Y:S01]  /*0510*/  FFMA R48, R12.reuse, R34, R45 ;  /* 0x000000220c307223 */ /* 0x040fe2000000002d */
[----:B------:R-:W-:Y:S01]  /*0520*/  FFMA R52, R12, R50, R47 ;  /* 0x000000320c347223 */ /* 0x000fe2000000002f */
[C---:B------:R-:W-:Y:S01]  /*0530*/  FFMA R34, R16.reuse, R34, R21 ;  /* 0x0000002210227223 */ /* 0x040fe20000000015 */
[----:B------:R-:W-:Y:S01]  /*0540*/  FFMA R50, R16, R50, R25 ;  /* 0x0000003210327223 */ /* 0x000fe20000000019 */
[-C--:B------:R-:W-:Y:S01]  /*0550*/  FFMA R44, R12, R54.reuse, R31 ;  /* 0x000000360c2c7223 */ /* 0x080fe2000000001f */
[----:B------:R-:W-:Y:S01]  /*0560*/  FFMA R16, R16, R54, R35 ;  /* 0x0000003610107223 */ /* 0x000fe20000000023 */
[C---:B------:R-:W-:Y:S01]  /*0570*/  FFMA R54, R28.reuse, R5, R61 ;  /* 0x000000051c367223 */ /* 0x040fe2000000003d */
[C---:B------:R-:W-:Y:S01]  /*0580*/  FFMA R21, R28.reuse, R9, R4 ;  /* 0x000000091c157223 */ /* 0x040fe20000000004 */
[C---:B------:R-:W-:Y:S01]  /*0590*/  FFMA R25, R28.reuse, R13, R8 ;  /* 0x0000000d1c197223 */ /* 0x040fe20000000008 */
[----:B------:R-:W-:Y:S01]  /*05a0*/  FFMA R27, R28, R17, R32 ;  /* 0x000000111c1b7223 */ /* 0x000fe20000000020 */
[C---:B------:R-:W-:Y:S01]  /*05b0*/  FFMA R28, R24.reuse, R5, R55 ;  /* 0x00000005181c7223 */ /* 0x040fe20000000037 */
[C---:B------:R-:W-:Y:S01]  /*05c0*/  FFMA R31, R24.reuse, R9, R46 ;  /* 0x00000009181f7223 */ /* 0x040fe2000000002e */
[----:B------:R-:W4:Y:S01]  /*05d0*/  LDS R4, [R2.X4+0x540] ;  /* 0x0005400002047984 */ /* 0x000f220000004800 */
[C---:B------:R-:W-:Y:S01]  /*05e0*/  FFMA R51, R24.reuse, R13, R48 ;  /* 0x0000000d18337223 */ /* 0x040fe20000000030 */
[----:B------:R-:W-:Y:S01]  /*05f0*/  FFMA R61, R24, R17, R34 ;  /* 0x00000011183d7223 */ /* 0x000fe20000000022 */
[C---:B------:R-:W-:Y:S01]  /*0600*/  FFMA R34, R22.reuse, R5, R49 ;  /* 0x0000000516227223 */ /* 0x040fe20000000031 */
[----:B------:R-:W5:Y:S01]  /*0610*/  LDS R8, [R2.X4+0x5b0] ;  /* 0x0005b00002087984 */ /* 0x000f620000004800 */
[C---:B------:R-:W-:Y:S01]  /*0620*/  FFMA R35, R22.reuse, R13, R52 ;  /* 0x0000000d16237223 */ /* 0x040fe20000000034 */
[----:B------:R-:W-:Y:S01]  /*0630*/  FFMA R53, R22, R17, R50 ;  /* 0x0000001116357223 */ /* 0x000fe20000000032 */
[----:B0-----:R-:W-:Y:S01]  /*0640*/  FFMA R32, R20, R5, R59 ;  /* 0x0000000514207223 */ /* 0x001fe2000000003b */
[-C--:B------:R-:W-:Y:S01]  /*0650*/  FFMA R57, R22, R9.reuse, R30 ;  /* 0x0000000916397223 */ /* 0x080fe2000000001e */
[----:B------:R-:W0:Y:S01]  /*0660*/  LDS R12, [R2.X4+0x620] ;  /* 0x00062000020c7984 */ /* 0x000e220000004800 */
[C---:B------:R-:W-:Y:S01]  /*0670*/  FFMA R59, R20.reuse, R9, R26 ;  /* 0x00000009143b7223 */ /* 0x040fe2000000001a */
[C---:B------:R-:W-:Y:S01]  /*0680*/  FFMA R13, R20.reuse, R13, R44 ;  /* 0x0000000d140d7223 */ /* 0x040fe2000000002c */
[----:B------:R-:W-:Y:S01]  /*0690*/  FFMA R55, R20, R17, R16 ;  /* 0x0000001114377223 */ /* 0x000fe20000000010 */
[----:B------:R-:W0:Y:S01]  /*06a0*/  LDS R46, [R2.X4+0x690] ;  /* 0x00069000022e7984 */ /* 0x000e220000004800 */
[-C--:B-1----:R-:W-:Y:S01]  /*06b0*/  FFMA R5, R23, R6.reuse, R54 ;  /* 0x0000000617057223 */ /* 0x082fe20000000036 */
[C---:B--2---:R-:W-:Y:S01]  /*06c0*/  FFMA R49, R29.reuse, R6, R28 ;  /* 0x000000061d317223 */ /* 0x044fe2000000001c */
[C---:B------:R-:W-:Y:S01]  /*06d0*/  FFMA R50, R29.reuse, R10, R31 ;  /* 0x0000000a1d327223 */ /* 0x040fe2000000001f */
[C---:B------:R-:W-:Y:S01]  /*06e0*/  FFMA R48, R29.reuse, R14, R51 ;  /* 0x0000000e1d307223 */ /* 0x040fe20000000033 */
[----:B------:R-:W-:Y:S01]  /*06f0*/  FFMA R52, R29, R18, R61 ;  /* 0x000000121d347223 */ /* 0x000fe2000000003d */
[C---:B------:R-:W-:Y:S01]  /*0700*/  FFMA R44, R23.reuse, R10, R21 ;  /* 0x0000000a172c7223 */ /* 0x040fe20000000015 */
[C---:B------:R-:W-:Y:S01]  /*0710*/  FFMA R16, R23.reuse, R14, R25 ;  /* 0x0000000e17107223 */ /* 0x040fe20000000019 */
[-C--:B------:R-:W-:Y:S01]  /*0720*/  FFMA R54, R23, R18.reuse, R27 ;  /* 0x0000001217367223 */ /* 0x080fe2000000001b */
[----:B------:R-:W-:Y:S04]  /*0730*/  LDS R9, [R2.X4+0x700] ;  /* 0x0007000002097984 */ /* 0x000fe80000004800 */
[----:B------:R-:W1:Y:S01]  /*0740*/  LDS.128 R28, [R41+0x1610] ;  /* 0x00161000291c7984 */ /* 0x000e620000000c00 */
[C---:B---3--:R-:W-:Y:S01]  /*0750*/  FFMA R60, R33.reuse, R18, R53 ;  /* 0x00000012213c7223 */ /* 0x048fe20000000035 */
[C---:B------:R-:W-:Y:S01]  /*0760*/  FFMA R51, R33.reuse, R6, R34 ;  /* 0x0000000621337223 */ /* 0x040fe20000000022 */
[C---:B------:R-:W-:Y:S01]  /*0770*/  FFMA R56, R33.reuse, R10, R57 ;  /* 0x0000000a21387223 */ /* 0x040fe20000000039 */
[----:B------:R-:W2:Y:S01]  /*0780*/  LDS.128 R20, [R41+0xe10] ;  /* 0x000e100029147984 */ /* 0x000ea20000000c00 */
[----:B------:R-:W-:Y:S01]  /*0790*/  FFMA R58, R33, R14, R35 ;  /* 0x0000000e213a7223 */ /* 0x000fe20000000023 */
[----:B------:R-:W-:-:S02]  /*07a0*/  FFMA R53, R43, R6, R32 ;  /* 0x000000062b357223 */ /* 0x000fc40000000020 */
[----:B------:R-:W-:Y:S04]  /*07b0*/  LDS R17, [R2.X4+0x770] ;  /* 0x0007700002117984 */ /* 0x000fe80000004800 */
[----:B------:R-:W3:Y:S04]  /*07c0*/  LDS.128 R24, [R41+0x1210] ;  /* 0x0012100029187984 */ /* 0x000ee80000000c00 */
[----:B------:R-:W3:Y:S04]  /*07d0*/  LDS.128 R32, [R41+0x1a10] ;  /* 0x001a100029207984 */ /* 0x000ee80000000c00 */
[----:B------:R-:W3:Y:S04]  /*07e0*/  LDS R47, [R2.X4+0x7e0] ;  /* 0x0007e000022f7984 */ /* 0x000ee80000004800 */
[----:B------:R-:W3:Y:S04]  /*07f0*/  LDS R45, [R2.X4+0x850] ;  /* 0x00085000022d7984 */ /* 0x000ee80000004800 */
[----:B------:R-:W3:Y:S01]  /*0800*/  LDS R6, [R2.X4+0x8c0] ;  /* 0x0008c00002067984 */ /* 0x000ee20000004800 */
        /* <DEDUP_REMOVED lines=8> */
[----:B------:R-:W4:Y:S01]  /*0890*/  LDS R4, [R2.X4+0x930] ;  /* 0x0009300002047984 */ /* 0x000f220000004800 */
[C---:B------:R-:W-:Y:S01]  /*08a0*/  FFMA R13, R8.reuse, R11, R50 ;  /* 0x0000000b080d7223 */ /* 0x040fe20000000032 */
        /* <DEDUP_REMOVED lines=8> */
[----:B------:R-:W5:Y:S01]  /*0930*/  LDS R12, [R2.X4+0xa10] ;  /* 0x000a1000020c7984 */ /* 0x000f620000004800 */
[C---:B------:R-:W-:Y:S01]  /*0940*/  FFMA R10, R46.reuse, R11, R10 ;  /* 0x0000000b2e0a7223 */ /* 0x040fe2000000000a */
[C---:B------:R-:W-:Y:S01]  /*0950*/  FFMA R14, R46.reuse, R15, R14 ;  /* 0x0000000f2e0e7223 */ /* 0x040fe2000000000e */
[C---:B-1----:R-:W-:Y:S01]  /*0960*/  FFMA R16, R9.reuse, R28, R16 ;  /* 0x0000001c09107223 */ /* 0x042fe20000000010 */
[----:B------:R-:W-:Y:S01]  /*0970*/  FFMA R62, R46, R19, R62 ;  /* 0x000000132e3e7223 */ /* 0x000fe2000000003e */
[----:B------:R-:W1:Y:S01]  /*0980*/  LDS R15, [R2.X4+0xa80] ;  /* 0x000a8000020f7984 */ /* 0x000e620000004800 */
[C---:B--2---:R-:W-:Y:S01]  /*0990*/  FFMA R51, R9.reuse, R20, R18 ;  /* 0x0000001409337223 */ /* 0x044fe20000000012 */
[C---:B---3--:R-:W-:Y:S01]  /*09a0*/  FFMA R44, R9.reuse, R24, R44 ;  /* 0x00000018092c7223 */ /* 0x048fe2000000002c */
[-C--:B------:R-:W-:Y:S01]  /*09b0*/  FFMA R18, R24, R17.reuse, R13 ;  /* 0x0000001118127223 */ /* 0x080fe2000000000d */
[----:B------:R-:W2:Y:S01]  /*09c0*/  LDS R7, [R2.X4+0xaf0] ;  /* 0x000af00002077984 */ /* 0x000ea20000004800 */
[----:B------:R-:W-:Y:S01]  /*09d0*/  FFMA R54, R9, R32, R54 ;  /* 0x0000002009367223 */ /* 0x000fe20000000036 */
[----:B------:R-:W-:-:S02]  /*09e0*/  FFMA R49, R20, R17, R49 ;  /* 0x0000001114317223 */ /* 0x000fc40000000031 */
[----:B------:R-:W3:Y:S01]  /*09f0*/  LDS R11, [R2.X4+0xb60] ;  /* 0x000b6000020b7984 */ /* 0x000ee20000004800 */
[-C--:B------:R-:W-:Y:S01]  /*0a00*/  FFMA R19, R20, R47.reuse, R48 ;  /* 0x0000002f14137223 */ /* 0x080fe20000000030 */
[-C--:B------:R-:W-:Y:S01]  /*0a10*/  FFMA R56, R24, R47.reuse, R56 ;  /* 0x0000002f18387223 */ /* 0x080fe20000000038 */
[----:B------:R-:W-:Y:S01]  /*0a20*/  FFMA R58, R28, R47, R58 ;  /* 0x0000002f1c3a7223 */ /* 0x000fe2000000003a */
[----:B------:R-:W-:Y:S01]  /*0a30*/  FFMA R53, R20, R45, R50 ;  /* 0x0000002d14357223 */ /* 0x000fe20000000032 */
[----:B------:R-:W3:Y:S01]  /*0a40*/  LDS R13, [R2.X4+0xbd0] ;  /* 0x000bd000020d7984 */ /* 0x000ee20000004800 */
[----:B------:R-:W-:Y:S01]  /*0a50*/  FFMA R20, R28, R17, R5 ;  /* 0x000000111c147223 */ /* 0x000fe20000000005 */
[-C--:B------:R-:W-:Y:S01]  /*0a60*/  FFMA R24, R24, R45.reuse, R10 ;  /* 0x0000002d18187223 */ /* 0x080fe2000000000a */
[----:B------:R-:W-:Y:S01]  /*0a70*/  FFMA R28, R28, R45, R14 ;  /* 0x0000002d1c1c7223 */ /* 0x000fe2000000000e */
[C---:B------:R-:W-:Y:S01]  /*0a80*/  FFMA R46, R32.reuse, R17, R43 ;  /* 0x00000011202e7223 */ /* 0x040fe2000000002b */
[C---:B------:R-:W-:Y:S01]  /*0a90*/  FFMA R60, R32.reuse, R47, R60 ;  /* 0x0000002f203c7223 */ /* 0x040fe2000000003c */
[----:B------:R-:W-:Y:S01]  /*0aa0*/  FFMA R62, R32, R45, R62 ;  /* 0x0000002d203e7223 */ /* 0x000fe2000000003e */
[C---:B------:R-:W-:Y:S01]  /*0ab0*/  FFMA R9, R6.reuse, R29, R16 ;  /* 0x0000001d06097223 */ /* 0x040fe20000000010 */
[----:B------:R-:W3:Y:S01]  /*0ac0*/  LDS R10, [R2.X4+0xc40] ;  /* 0x000c4000020a7984 */ /* 0x000ee20000004800 */
[C---:B------:R-:W-:Y:S01]  /*0ad0*/  FFMA R32, R6.reuse, R21, R51 ;  /* 0x0000001506207223 */ /* 0x040fe20000000033 */
[C---:B------:R-:W-:Y:S01]  /*0ae0*/  FFMA R5, R6.reuse, R25, R44 ;  /* 0x0000001906057223 */ /* 0x040fe2000000002c */
[-C--:B------:R-:W-:Y:S01]  /*0af0*/  FFMA R17, R6, R33.reuse, R54 ;  /* 0x0000002106117223 */ /* 0x080fe20000000036 */
[----:B------:R-:W3:Y:S04]  /*0b00*/  LDS R14, [R2.X4+0xcb0] ;  /* 0x000cb000020e7984 */ /* 0x000ee80000004800 */
[----:B------:R-:W3:Y:S04]  /*0b10*/  LDS R16, [R2.X4+0xd20] ;  /* 0x000d200002107984 */ /* 0x000ee80000004800 */
[----:B------:R-:W3:Y:S01]  /*0b20*/  LDS R6, [R2.X4+0xd90] ;  /* 0x000d900002067984 */ /* 0x000ee20000004800 */
[C---:B----4-:R-:W-:Y:S01]  /*0b30*/  FFMA R47, R4.reuse, R33, R46 ;  /* 0x00000021042f7223 */ /* 0x050fe2000000002e */
[-C--:B------:R-:W-:Y:S01]  /*0b40*/  FFMA R44, R4, R21.reuse, R49 ;  /* 0x00000015042c7223 */ /* 0x080fe20000000031 */
[----:B0-----:R-:W-:Y:S01]  /*0b50*/  FFMA R46, R8, R21, R19 ;  /* 0x00000015082e7223 */ /* 0x001fe20000000013 */
[C---:B------:R-:W-:Y:S01]  /*0b60*/  FFMA R43, R4.reuse, R25, R18 ;  /* 0x00000019042b7223 */ /* 0x040fe20000000012 */
[----:B------:R-:W-:Y:S01]  /*0b70*/  FFMA R45, R4, R29, R20 ;  /* 0x0000001d042d7223 */ /* 0x000fe20000000014 */
[C---:B------:R-:W-:Y:S01]  /*0b80*/  FFMA R19, R8.reuse, R25, R56 ;  /* 0x0000001908137223 */ /* 0x040fe20000000038 */
[C---:B------:R-:W-:Y:S01]  /*0b90*/  FFMA R51, R8.reuse, R29, R58 ;  /* 0x0000001d08337223 */ /* 0x040fe2000000003a */
[----:B------:R-:W-:Y:S01]  /*0ba0*/  FFMA R57, R8, R33, R60 ;  /* 0x0000002108397223 */ /* 0x000fe2000000003c */
[C---:B-----5:R-:W-:Y:S01]  /*0bb0*/  FFMA R48, R12.reuse, R21, R53 ;  /* 0x000000150c307223 */ /* 0x060fe20000000035 */
[C---:B------:R-:W-:Y:S01]  /*0bc0*/  FFMA R25, R12.reuse, R25, R24 ;  /* 0x000000190c197223 */ /* 0x040fe20000000018 */
[C---:B------:R-:W-:Y:S01]  /*0bd0*/  FFMA R21, R12.reuse, R29, R28 ;  /* 0x0000001d0c157223 */ /* 0x040fe2000000001c */
[----:B------:R-:W-:Y:S01]  /*0be0*/  FFMA R33, R12, R33, R62 ;  /* 0x000000210c217223 */ /* 0x000fe2000000003e */
[-C--:B-1----:R-:W-:Y:S01]  /*0bf0*/  FFMA R55, R15, R22.reuse, R32 ;  /* 0x000000160f377223 */ /* 0x082fe20000000020 */
[----:B--2---:R-:W-:Y:S01]  /*0c00*/  FFMA R49, R7, R22, R44 ;  /* 0x0000001607317223 */ /* 0x004fe2000000002c */
[C---:B------:R-:W-:Y:S01]  /*0c10*/  FFMA R4, R15.reuse, R26, R5 ;  /* 0x0000001a0f047223 */ /* 0x040fe20000000005 */
[C---:B------:R-:W-:Y:S01]  /*0c20*/  FFMA R8, R15.reuse, R30, R9 ;  /* 0x0000001e0f087223 */ /* 0x040fe20000000009 */
[----:B------:R-:W-:Y:S01]  /*0c30*/  FFMA R12, R15, R34, R17 ;  /* 0x000000220f0c7223 */ /* 0x000fe20000000011 */
[C---:B------:R-:W-:Y:S01]  /*0c40*/  FFMA R18, R7.reuse, R26, R43 ;  /* 0x0000001a07127223 */ /* 0x040fe2000000002b */
[C---:B------:R-:W-:Y:S01]  /*0c50*/  FFMA R20, R7.reuse, R30, R45 ;  /* 0x0000001e07147223 */ /* 0x040fe2000000002d */
[----:B------:R-:W-:Y:S01]  /*0c60*/  FFMA R24, R7, R34, R47 ;  /* 0x0000002207187223 */ /* 0x000fe2000000002f */
[C---:B---3--:R-:W-:Y:S01]  /*0c70*/  FFMA R28, R11.reuse, R26, R19 ;  /* 0x0000001a0b1c7223 */ /* 0x048fe20000000013 */
[C---:B------:R-:W-:Y:S01]  /*0c80*/  FFMA R32, R11.reuse, R30, R51 ;  /* 0x0000001e0b207223 */ /* 0x040fe20000000033 */
[C---:B------:R-:W-:Y:S01]  /*0c90*/  FFMA R44, R11.reuse, R34, R57 ;  /* 0x000000220b2c7223 */ /* 0x040fe20000000039 */
[-C--:B------:R-:W-:Y:S01]  /*0ca0*/  FFMA R29, R11, R22.reuse, R46 ;  /* 0x000000160b1d7223 */ /* 0x080fe2000000002e */
[C---:B------:R-:W-:Y:S01]  /*0cb0*/  FFMA R59, R13.reuse, R22, R48 ;  /* 0x000000160d3b7223 */ /* 0x040fe20000000030 */
[C---:B------:R-:W-:Y:S01]  /*0cc0*/  FFMA R26, R13.reuse, R26, R25 ;  /* 0x0000001a0d1a7223 */ /* 0x040fe20000000019 */
[C---:B------:R-:W-:Y:S01]  /*0cd0*/  FFMA R30, R13.reuse, R30, R21 ;  /* 0x0000001e0d1e7223 */ /* 0x040fe20000000015 */
[----:B------:R-:W-:Y:S01]  /*0ce0*/  FFMA R34, R13, R34, R33 ;  /* 0x000000220d227223 */ /* 0x000fe20000000021 */
[C---:B------:R-:W-:Y:S01]  /*0cf0*/  FFMA R51, R10.reuse, R27, R4 ;  /* 0x0000001b0a337223 */ /* 0x040fe20000000004 */
[C---:B------:R-:W-:Y:S01]  /*0d00*/  FFMA R43, R10.reuse, R31, R8 ;  /* 0x0000001f0a2b7223 */ /* 0x040fe20000000008 */
[----:B------:R-:W-:Y:S01]  /*0d10*/  FFMA R33, R10, R35, R12 ;  /* 0x000000230a217223 */ /* 0x000fe2000000000c */
[C---:B------:R-:W-:Y:S01]  /*0d20*/  FFMA R53, R14.reuse, R27, R18 ;  /* 0x0000001b0e357223 */ /* 0x040fe20000000012 */
[C---:B------:R-:W-:Y:S01]  /*0d30*/  FFMA R45, R14.reuse, R31, R20 ;  /* 0x0000001f0e2d7223 */ /* 0x040fe20000000014 */
[----:B------:R-:W-:Y:S01]  /*0d40*/  FFMA R21, R14, R35, R24 ;  /* 0x000000230e157223 */ /* 0x000fe20000000018 */
[----:B------:R-:W-:Y:S01]  /*0d50*/  FFMA R55, R10, R23, R55 ;  /* 0x000000170a377223 */ /* 0x000fe20000000037 */
[C---:B------:R-:W-:Y:S01]  /*0d60*/  FFMA R57, R16.reuse, R27, R28 ;  /* 0x0000001b10397223 */ /* 0x040fe2000000001c */
[C---:B------:R-:W-:Y:S01]  /*0d70*/  FFMA R47, R16.reuse, R31, R32 ;  /* 0x0000001f102f7223 */ /* 0x040fe20000000020 */
[----:B------:R-:W-:Y:S01]  /*0d80*/  FFMA R25, R16, R35, R44 ;  /* 0x0000002310197223 */ /* 0x000fe2000000002c */
[-C--:B------:R-:W-:Y:S01]  /*0d90*/  FFMA R49, R14, R23.reuse, R49 ;  /* 0x000000170e317223 */ /* 0x080fe20000000031 */
[-C--:B------:R-:W-:Y:S01]  /*0da0*/  FFMA R29, R16, R23.reuse, R29 ;  /* 0x00000017101d7223 */ /* 0x080fe2000000001d */
[C---:B------:R-:W-:Y:S01]  /*0db0*/  FFMA R59, R6.reuse, R23, R59 ;  /* 0x00000017063b7223 */ /* 0x040fe2000000003b */
[C---:B------:R-:W-:Y:S01]  /*0dc0*/  FFMA R27, R6.reuse, R27, R26 ;  /* 0x0000001b061b7223 */ /* 0x040fe2000000001a */
[C---:B------:R-:W-:Y:S01]  /*0dd0*/  FFMA R31, R6.reuse, R31, R30 ;  /* 0x0000001f061f7223 */ /* 0x040fe2000000001e */
[----:B------:R-:W-:Y:S01]  /*0de0*/  FFMA R35, R6, R35, R34 ;  /* 0x0000002306237223 */ /* 0x000fe20000000022 */
[----:B------:R-:W-:Y:S05]  /*0df0*/  @!P1 BRA `(.L_x_21) ;  /* 0xfffff42000009947 */ /* 0x000fea000383ffff */
[----:B------:R-:W0:Y:S01]  /*0e00*/  S2R R0, SR_CTAID.Z ;  /* 0x0000000000007919 */ /* 0x000e220000002700 */
[----:B------:R-:W-:Y:S01]  /*0e10*/  IMAD R2, R37, 0x310, R2 ;  /* 0x0000031025027824 */ /* 0x000fe200078e0202 */
[----:B0-----:R-:W-:-:S03]  /*0e20*/  LEA R5, R0, R37, 0x7 ;  /* 0x0000002500057211 */ /* 0x001fc600078e38ff */
[----:B------:R-:W-:Y:S02]  /*0e30*/  IMAD R2, R0, 0x18800, R2 ;  /* 0x0001880000027824 */ /* 0x000fe400078e0202 */
[----:B------:R-:W-:-:S04]  /*0e40*/  IMAD.WIDE R4, R5, R42, c[0x0][0x178] ;  /* 0x00005e0005047625 */ /* 0x000fc800078e022a */
[----:B------:R-:W-:Y:S01]  /*0e50*/  IMAD R39, R39, 0x70, R2 ;  /* 0x0000007027277824 */ /* 0x000fe200078e0202 */
[----:B------:R0:W2:Y:S03]  /*0e60*/  LDG.E.CONSTANT R18, [R4.64] ;  /* 0x0000000404127981 */ /* 0x0000a6000c1e9900 */
[----:B------:R-:W-:Y:S01]  /*0e70*/  IMAD.WIDE R2, R39, R42, c[0x0][0x180] ;  /* 0x0000600027027625 */ /* 0x000fe200078e022a */
[----:B------:R0:W3:Y:S04]  /*0e80*/  LDG.E.CONSTANT R12, [R4.64+0x80] ;  /* 0x00008004040c7981 */ /* 0x0000e8000c1e9900 */
[----:B------:R-:W4:Y:S04]  /*0e90*/  LDG.E.CONSTANT R20, [R2.64] ;  /* 0x0000000402147981 */ /* 0x000f28000c1e9900 */
        /* <DEDUP_REMOVED lines=16> */
[----:B------:R5:W5:Y:S01]  /*0fa0*/  LDG.E.CONSTANT R7, [R2.64+0x49950] ;  /* 0x0499500402077981 */ /* 0x000b62000c1e9900 */
[--C-:B--2---:R-:W-:Y:S01]  /*0fb0*/  FADD R55, R55, R18.reuse ;  /* 0x0000001237377221 */ /* 0x104fe20000000000 */
[----:B------:R-:W-:Y:S01]  /*0fc0*/  FADD R29, R29, R18 ;  /* 0x000000121d1d7221 */ /* 0x000fe20000000000 */
[--C-:B---3--:R-:W-:Y:S01]  /*0fd0*/  FADD R51, R51, R12.reuse ;  /* 0x0000000c33337221 */ /* 0x108fe20000000000 */
[----:B------:R-:W-:Y:S01]  /*0fe0*/  FADD R34, R57, R12 ;  /* 0x0000000c39227221 */ /* 0x000fe20000000000 */
[----:B----4-:R-:W-:Y:S01]  /*0ff0*/  FADD R20, R55, R20 ;  /* 0x0000001437147221 */ /* 0x010fe20000000000 */
[----:B-----5:R-:W-:-:S04]  /*1000*/  FADD R2, R21, R16 ;  /* 0x0000001015027221 */ /* 0x020fc80000000000 */
[----:B------:R-:W-:Y:S01]  /*1010*/  FMNMX R3, RZ, R20, !PT ;  /* 0x00000014ff037209 */ /* 0x000fe20007800000 */
[----:B------:R-:W-:Y:S01]  /*1020*/  FADD R15, R43, R14 ;  /* 0x0000000e2b0f7221 */ /* 0x000fe20000000000 */
[----:B------:R-:W-:Y:S01]  /*1030*/  IMAD.WIDE R42, R39, R42, c[0x0][0x160] ;  /* 0x00005800272a7625 */ /* 0x000fe200078e022a */
[--C-:B------:R-:W-:Y:S01]  /*1040*/  FADD R53, R53, R12.reuse ;  /* 0x0000000c35357221 */ /* 0x100fe20000000000 */
[----:B------:R-:W-:Y:S01]  /*1050*/  FADD R27, R27, R12 ;  /* 0x0000000c1b1b7221 */ /* 0x000fe20000000000 */
[----:B------:R-:W-:Y:S01]  /*1060*/  FADD R22, R51, R22 ;  /* 0x0000001633167221 */ /* 0x000fe20000000000 */
[--C-:B------:R-:W-:Y:S01]  /*1070*/  FADD R33, R33, R16.reuse ;  /* 0x0000001021217221 */ /* 0x100fe20000000000 */
[----:B------:R-:W-:Y:S01]  /*1080*/  FADD R25, R25, R16 ;  /* 0x0000001019197221 */ /* 0x000fe20000000000 */
[----:B------:R-:W-:Y:S01]  /*1090*/  FADD R2, R2, R11 ;  /* 0x0000000b02027221 */ /* 0x000fe20000000000 */
[--C-:B------:R-:W-:Y:S01]  /*10a0*/  FADD R32, R45, R14.reuse ;  /* 0x0000000e2d207221 */ /* 0x100fe20000000000 */
[----:B------:R-:W-:Y:S01]  /*10b0*/  FADD R47, R47, R14 ;  /* 0x0000000e2f2f7221 */ /* 0x000fe20000000000 */
[----:B------:R-:W-:Y:S01]  /*10c0*/  FADD R10, R29, R10 ;  /* 0x0000000a1d0a7221 */ /* 0x000fe20000000000 */
[----:B------:R-:W-:Y:S01]  /*10d0*/  FADD R12, R31, R14 ;  /* 0x0000000e1f0c7221 */ /* 0x000fe20000000000 */
[----:B------:R-:W-:Y:S01]  /*10e0*/  FADD R16, R35, R16 ;  /* 0x0000001023107221 */ /* 0x000fe20000000000 */
[----:B------:R-:W-:Y:S01]  /*10f0*/  FADD R34, R34, R9 ;  /* 0x0000000922227221 */ /* 0x000fe20000000000 */
[--C-:B------:R-:W-:Y:S01]  /*1100*/  FADD R49, R49, R18.reuse ;  /* 0x0000001231317221 */ /* 0x100fe20000000000 */
[----:B------:R-:W-:Y:S01]  /*1110*/  FADD R59, R59, R18 ;  /* 0x000000123b3b7221 */ /* 0x000fe20000000000 */
[----:B------:R0:W-:Y:S01]  /*1120*/  STG.E [R42.64], R3 ;  /* 0x000000032a007986 */ /* 0x0001e2000c101904 */
[----:B------:R-:W-:Y:S01]  /*1130*/  FADD R24, R15, R24 ;  /* 0x000000180f187221 */ /* 0x000fe20000000000 */
[----:B------:R-:W-:-:S02]  /*1140*/  FMNMX R15, RZ, R22, !PT ;  /* 0x00000016ff0f7209 */ /* 0x000fc40007800000 */
[----:B------:R-:W-:Y:S01]  /*1150*/  FMNMX R9, RZ, R10, !PT ;  /* 0x0000000aff097209 */ /* 0x000fe20007800000 */
[----:B------:R-:W-:Y:S01]  /*1160*/  FADD R26, R33, R26 ;  /* 0x0000001a211a7221 */ /* 0x000fe20000000000 */
[----:B------:R-:W-:Y:S01]  /*1170*/  FMNMX R11, RZ, R34, !PT ;  /* 0x00000022ff0b7209 */ /* 0x000fe20007800000 */
        /* <DEDUP_REMOVED lines=20> */
[----:B0-----:R-:W-:-:S02]  /*12c0*/  FMNMX R15, RZ, R8, !PT ;  /* 0x00000008ff0f7209 */ /* 0x001fc40007800000 */
[----:B------:R-:W-:Y:S02]  /*12d0*/  FMNMX R7, RZ, R4, !PT ;  /* 0x00000004ff077209 */ /* 0x000fe40007800000 */
        /* <DEDUP_REMOVED lines=15> */
.L_x_22:
        /* <DEDUP_REMOVED lines=11> */
.L_x_121:


//--------------------- .text.tvmgen_default_fused_nn_contrib_conv2d_winograd_without_weight_transform_add_nn_relu_1_kernel_1 --------------------------
	.section	.text.tvmgen_default_fused_nn_contrib_conv2d_winograd_without_weight_transform_add_nn_relu_1_kernel_1,"ax",@progbits
	.sectionflags	@"SHF_BARRIERS=1"
	.sectioninfo	@"SHI_REGISTERS=51"
	.align	128
        .global         tvmgen_default_fused_nn_contrib_conv2d_winograd_without_weight_transform_add_nn_relu_1_kernel_1
        .type           tvmgen_default_fused_nn_contrib_conv2d_winograd_without_weight_transform_add_nn_relu_1_kernel_1,@function
        .size           tvmgen_default_fused_nn_contrib_conv2d_winograd_without_weight_transform_add_nn_relu_1_kernel_1,(.L_x_122 - tvmgen_default_fused_nn_contrib_conv2d_winograd_without_weight_transform_add_nn_relu_1_kernel_1)
        .other          tvmgen_default_fused_nn_contrib_conv2d_winograd_without_weight_transform_add_nn_relu_1_kernel_1,@"STO_CUDA_ENTRY STV_DEFAULT"
tvmgen_default_fused_nn_contrib_conv2d_winograd_without_weight_transform_add_nn_relu_1_kernel_1:
.text.tvmgen_default_fused_nn_contrib_conv2d_winograd_without_weight_transform_add_nn_relu_1_kernel_1:
[----:B------:R-:W-:Y:S02]  /*0000*/  MOV R1, c[0x0][0x28] ;  /* 0x00000a0000017a02 */ /* 0x000fe40000000f00 */
[----:B------:R-:W0:Y:S01]  /*0010*/  S2R R0, SR_CTAID.Z ;  /* 0x0000000000007919 */ /* 0x000e220000002700 */
[----:B------:R-:W-:Y:S01]  /*0020*/  MOV R28, RZ ;  /* 0x000000ff001c7202 */ /* 0x000fe20000000f00 */
[----:B------:R-:W-:Y:S01]  /*0030*/  CS2R R40, SRZ ;  /* 0x0000000000287805 */ /* 0x000fe2000001ff00 */
[----:B------:R-:W-:Y:S01]  /*0040*/  MOV R5, RZ ;  /* 0x000000ff00057202 */ /* 0x000fe20000000f00 */
[----:B------:R-:W1:Y:S01]  /*0050*/  S2R R2, SR_TID.Y ;  /* 0x0000000000027919 */ /* 0x000e620000002200 */
[----:B------:R-:W-:Y:S01]  /*0060*/  MOV R20, RZ ;  /* 0x000000ff00147202 */ /* 0x000fe20000000f00 */
[----:B------:R-:W-:Y:S01]  /*0070*/  CS2R R38, SRZ ;  /* 0x0000000000267805 */ /* 0x000fe2000001ff00 */
[----:B------:R-:W-:Y:S01]  /*0080*/  MOV R35, RZ ;  /* 0x000000ff00237202 */ /* 0x000fe20000000f00 */
[----:B------:R-:W2:Y:S01]  /*0090*/  S2R R3, SR_TID.X ;  /* 0x0000000000037919 */ /* 0x000ea20000002100 */
[----:B------:R-:W-:Y:S01]  /*00a0*/  CS2R R36, SRZ ;  /* 0x0000000000247805 */ /* 0x000fe2000001ff00 */
[----:B------:R-:W-:Y:S01]  /*00b0*/  CS2R R30, SRZ ;  /* 0x00000000001e7805 */ /* 0x000fe2000001ff00 */
[----:B------:R-:W-:Y:S01]  /*00c0*/  MOV R25, RZ ;  /* 0x000000ff00197202 */ /* 0x000fe20000000f00 */
[----:B------:R-:W-:Y:S01]  /*00d0*/  ULDC.64 UR4, c[0x0][0x118] ;  /* 0x0000460000047ab9 */ /* 0x000fe20000000a00 */
[----:B------:R-:W-:-:S02]  /*00e0*/  MOV R26, RZ ;  /* 0x000000ff001a7202 */ /* 0x000fc40000000f00 */
[----:B------:R-:W-:Y:S02]  /*00f0*/  MOV R22, RZ ;  /* 0x000000ff00167202 */ /* 0x000fe40000000f00 */
[----:B------:R-:W-:Y:S02]  /*0100*/  MOV R14, RZ ;  /* 0x000000ff000e7202 */ /* 0x000fe40000000f00 */
[----:B------:R-:W-:Y:S02]  /*0110*/  MOV R12, RZ ;  /* 0x000000ff000c7202 */ /* 0x000fe40000000f00 */
.L_x_24:
[----:B------:R-:W3:Y:S01]  /*0120*/  S2R R7, SR_CTAID.Y ;  /* 0x0000000000077919 */ /* 0x000ee20000002600 */
[--C-:B-12---:R-:W-:Y:S01]  /*0130*/  IMAD R13, R2, 0x31, R3.reuse ;  /* 0x00000031020d7824 */ /* 0x106fe200078e0203 */
[C---:B0-----:R-:W-:Y:S02]  /*0140*/  LEA R9, R0.reuse, R5, 0x3 ;  /* 0x0000000500097211 */ /* 0x041fe400078e18ff */
[----:B------:R-:W-:Y:S01]  /*0150*/  MOV R4, 0x4 ;  /* 0x0000000400047802 */ /* 0x000fe20000000f00 */
[----:B------:R-:W-:Y:S01]  /*0160*/  IMAD R17, R0, 0x6200, R3 ;  /* 0x0000620000117824 */ /* 0x000fe200078e0203 */
[----:B------:R-:W-:Y:S01]  /*0170*/  SHF.L.U32 R15, R13, 0x2, RZ ;  /* 0x000000020d0f7819 */ /* 0x000fe200000006ff */
[----:B------:R-:W-:Y:S01]  /*0180*/  BAR.SYNC.DEFER_BLOCKING 0x0 ;  /* 0x0000000000007b1d */ /* 0x000fe20000010000 */
[----:B------:R-:W-:-:S02]  /*0190*/  SHF.L.U32 R9, R9, 0xb, RZ ;  /* 0x0000000b09097819 */ /* 0x000fc400000006ff */
[----:B------:R-:W-:Y:S02]  /*01a0*/  LOP3.LUT R8, R15, 0xffffff80, RZ, 0xc0, !PT ;  /* 0xffffff800f087812 */ /* 0x000fe400078ec0ff */
[----:B---3--:R-:W-:-:S04]  /*01b0*/  SHF.L.U32 R16, R7, 0x5, RZ ;  /* 0x0000000507107819 */ /* 0x008fc800000006ff */
[----:B------:R-:W-:-:S04]  /*01c0*/  LOP3.LUT R6, R16, 0xffffffe0, R13, 0xe2, !PT ;  /* 0xffffffe010067812 */ /* 0x000fc800078ee20d */
[----:B------:R-:W-:Y:S02]  /*01d0*/  IADD3 R11, R9, R6, R8 ;  /* 0x00000006090b7210 */ /* 0x000fe40007ffe008 */
[----:B------:R-:W0:Y:S01]  /*01e0*/  S2R R8, SR_CTAID.X ;  /* 0x0000000000087919 */ /* 0x000e220000002500 */
[C---:B------:R-:W-:Y:S02]  /*01f0*/  ISETP.GT.AND P0, PT, R13.reuse, 0x77, PT ;  /* 0x000000770d00780c */ /* 0x040fe40003f04270 */
[----:B------:R-:W-:Y:S01]  /*0200*/  IADD3 R18, R13, 0x4, RZ ;  /* 0x000000040d127810 */ /* 0x000fe20007ffe0ff */
[----:B------:R-:W-:Y:S01]  /*0210*/  IMAD.WIDE R10, R11, R4, c[0x0][0x170] ;  /* 0x00005c000b0a7625 */ /* 0x000fe200078e0204 */
[----:B------:R-:W-:Y:S02]  /*0220*/  ISETP.GT.OR P0, PT, R2, 0x2, P0 ;  /* 0x000000020200780c */ /* 0x000fe40000704670 */
[----:B------:R-:W-:Y:S02]  /*0230*/  SHF.L.U32 R19, R7, 0x5, RZ ;  /* 0x0000000507137819 */ /* 0x000fe400000006ff */
[----:B------:R-:W-:Y:S01]  /*0240*/  SHF.R.S32.HI R24, RZ, 0x1, R2 ;  /* 0x00000001ff187819 */ /* 0x000fe20000011402 */
[----:B------:R1:W2:Y:S01]  /*0250*/  LDG.E.CONSTANT R6, [R10.64] ;  /* 0x000000040a067981 */ /* 0x0002a2000c1e9900 */
[----:B------:R-:W-:-:S02]  /*0260*/  LOP3.LUT R18, R19, 0xffffffe0, R18, 0xe2, !PT ;  /* 0xffffffe013127812 */ /* 0x000fc400078ee212 */
[----:B-1----:R-:W-:-:S05]  /*0270*/  IADD3 R10, R15, 0x310, RZ ;  /* 0x000003100f0a7810 */ /* 0x002fca0007ffe0ff */
[----:B------:R-:W-:Y:S01]  /*0280*/  @!P0 IADD3 R15, R15, 0x620, RZ ;  /* 0x000006200f0f8810 */ /* 0x000fe20007ffe0ff */
[----:B0-----:R-:W-:Y:S01]  /*0290*/  IMAD R19, R8, 0x62, R17 ;  /* 0x0000006208137824 */ /* 0x001fe200078e0211 */
[----:B------:R-:W-:Y:S02]  /*02a0*/  @!P0 IADD3 R17, R13, 0x8, RZ ;  /* 0x000000080d118810 */ /* 0x000fe40007ffe0ff */
[----:B------:R-:W-:Y:S01]  /*02b0*/  LOP3.LUT R10, R10, 0xffffff80, RZ, 0xc0, !PT ;  /* 0xffffff800a0a7812 */ /* 0x000fe200078ec0ff */
[----:B------:R-:W-:Y:S01]  /*02c0*/  IMAD R19, R24, 0xc4, R19 ;  /* 0x000000c418137824 */ /* 0x000fe200078e0213 */
[----:B------:R-:W-:Y:S02]  /*02d0*/  LOP3.LUT R24, R2, 0x1, RZ, 0xc0, !PT ;  /* 0x0000000102187812 */ /* 0x000fe400078ec0ff */
[----:B------:R-:W-:Y:S02]  /*02e0*/  @!P0 LOP3.LUT R16, R16, 0xffffffe0, R17, 0xe2, !PT ;  /* 0xffffffe010108812 */ /* 0x000fe400078ee211 */
[----:B------:R-:W-:Y:S01]  /*02f0*/  @!P0 LOP3.LUT R15, R15, 0xffffff80, RZ, 0xc0, !PT ;  /* 0xffffff800f0f8812 */ /* 0x000fe200078ec0ff */
[----:B------:R-:W-:Y:S01]  /*0300*/  IMAD R24, R24, 0x31, R19 ;  /* 0x0000003118187824 */ /* 0x000fe200078e0213 */
[----:B------:R-:W-:-:S02]  /*0310*/  IADD3 R19, R9, R18, R10 ;  /* 0x0000001209137210 */ /* 0x000fc40007ffe00a */
[----:B------:R-:W-:Y:S01]  /*0320*/  @!P0 IADD3 R15, R9, R16, R15 ;  /* 0x00000010090f8210 */ /* 0x000fe20007ffe00f */
[----:B------:R-:W-:Y:S02]  /*0330*/  IMAD R11, R5, 0xc40, R24 ;  /* 0x00000c40050b7824 */ /* 0x000fe400078e0218 */
[----:B------:R-:W-:-:S04]  /*0340*/  IMAD.WIDE R18, R19, R4, c[0x0][0x170] ;  /* 0x00005c0013127625 */ /* 0x000fc800078e0204 */
[-C--:B------:R-:W-:Y:S02]  /*0350*/  @!P0 IMAD.WIDE R16, R15, R4.reuse, c[0x0][0x170] ;  /* 0x00005c000f108625 */ /* 0x080fe400078e0204 */
[----:B------:R-:W3:Y:S02]  /*0360*/  LDG.E.CONSTANT R18, [R18.64] ;  /* 0x0000000412127981 */ /* 0x000ee4000c1e9900 */
[----:B------:R-:W-:Y:S02]  /*0370*/  IMAD.WIDE R10, R11, R4, c[0x0][0x168] ;  /* 0x00005a000b0a7625 */ /* 0x000fe400078e0204 */
[----:B------:R-:W4:Y:S04]  /*0380*/  @!P0 LDG.E.CONSTANT R16, [R16.64] ;  /* 0x0000000410108981 */ /* 0x000f28000c1e9900 */
        /* <DEDUP_REMOVED lines=8> */
[----:B------:R-:W-:-:S03]  /*0410*/  LEA R9, R2, 0x80, 0x3 ;  /* 0x0000008002097811 */ /* 0x000fc600078e18ff */
[----:B--2---:R0:W-:Y:S02]  /*0420*/  STS [R13.X4], R6 ;  /* 0x000000060d007388 */ /* 0x0041e40000004800 */
[----:B0-----:R-:W-:-:S04]  /*0430*/  LEA R6, R3, 0x800, 0x2 ;  /* 0x0000080003067811 */ /* 0x001fc800078e10ff */
[----:B------:R-:W-:Y:S01]  /*0440*/  IADD3 R6, R6, 0x188, RZ ;  /* 0x0000018806067810 */ /* 0x000fe20007ffe0ff */
[----:B---3--:R-:W-:Y:S04]  /*0450*/  STS [R13.X4+0x310], R18 ;  /* 0x000310120d007388 */ /* 0x008fe80000004800 */
[----:B----4-:R-:W-:Y:S04]  /*0460*/  @!P0 STS [R13.X4+0x620], R16 ;  /* 0x000620100d008388 */ /* 0x010fe80000004800 */
[----:B-----5:R0:W-:Y:S04]  /*0470*/  STS [R13.X4+0x800], R4 ;  /* 0x000800040d007388 */ /* 0x0201e80000004800 */
[----:B------:R1:W-:Y:S04]  /*0480*/  STS [R13.X4+0xb10], R24 ;  /* 0x000b10180d007388 */ /* 0x0003e80000004800 */
[----:B------:R1:W-:Y:S04]  /*0490*/  STS [R13.X4+0xe20], R32 ;  /* 0x000e20200d007388 */ /* 0x0003e80000004800 */
[----:B------:R1:W-:Y:S04]  /*04a0*/  STS [R13.X4+0x1130], R34 ;  /* 0x001130220d007388 */ /* 0x0003e80000004800 */
[----:B------:R1:W-:Y:S04]  /*04b0*/  STS [R13.X4+0x1440], R42 ;  /* 0x0014402a0d007388 */ /* 0x0003e80000004800 */
[----:B------:R1:W-:Y:S04]  /*04c0*/  STS [R13.X4+0x1750], R44 ;  /* 0x0017502c0d007388 */ /* 0x0003e80000004800 */
[----:B------:R1:W-:Y:S04]  /*04d0*/  STS [R13.X4+0x1a60], R46 ;  /* 0x001a602e0d007388 */ /* 0x0003e80000004800 */
[----:B------:R1:W-:Y:S01]  /*04e0*/  STS [R13.X4+0x1d70], R48 ;  /* 0x001d70300d007388 */ /* 0x0003e20000004800 */
[----:B0-----:R-:W-:-:S03]  /*04f0*/  MOV R4, 0x80 ;  /* 0x0000008000047802 */ /* 0x001fc60000000f00 */
[----:B------:R-:W-:Y:S06]  /*0500*/  BAR.SYNC.DEFER_BLOCKING 0x0 ;  /* 0x0000000000007b1d */ /* 0x000fec0000010000 */
.L_x_23:
[----:B------:R-:W-:Y:S01]  /*0510*/  LDS R29, [R6+-0x188] ;  /* 0xfffe7800061d7984 */ /* 0x000fe20000000800 */
[----:B------:R-:W-:-:S03]  /*0520*/  IADD3 R4, R4, 0x400, RZ ;  /* 0x0000040004047810 */ /* 0x000fc60007ffe0ff */
[----:B------:R-:W0:Y:S01]  /*0530*/  LDS.64 R16, [R9+-0x80] ;  /* 0xffff800009107984 */ /* 0x000e220000000a00 */
[----:B------:R-:W-:-:S03]  /*0540*/  ISETP.NE.AND P0, PT, R4, 0x880, PT ;  /* 0x000008800400780c */ /* 0x000fc60003f05270 */
[----:B------:R-:W2:Y:S04]  /*0550*/  LDS R15, [R6+-0xc4] ;  /* 0xffff3c00060f7984 */ /* 0x000ea80000000800 */
[----:B------:R-:W3:Y:S04]  /*0560*/  LDS.64 R10, [R9+-0x60] ;  /* 0xffffa000090a7984 */ /* 0x000ee80000000a00 */
[----:B-1----:R-:W1:Y:S01]  /*0570*/  LDS.64 R32, [R9+-0x40] ;  /* 0xffffc00009207984 */ /* 0x002e620000000a00 */
[C---:B0-----:R-:W-:Y:S01]  /*0580*/  FFMA R34, R29.reuse, R17, R20 ;  /* 0x000000111d227223 */ /* 0x041fe20000000014 */
[----:B------:R-:W-:-:S02]  /*0590*/  FFMA R13, R29, R16, R28 ;  /* 0x000000101d0d7223 */ /* 0x000fc4000000001c */
[----:B------:R-:W0:Y:S01]  /*05a0*/  LDS.64 R20, [R9+-0x20] ;  /* 0xffffe00009147984 */ /* 0x000e220000000a00 */
[----:B--2---:R-:W-:Y:S01]  /*05b0*/  FFMA R23, R16, R15, R35 ;  /* 0x0000000f10177223 */ /* 0x004fe20000000023 */
[----:B------:R-:W-:Y:S02]  /*05c0*/  FFMA R18, R15, R17, R40 ;  /* 0x000000110f127223 */ /* 0x000fe40000000028 */
[----:B------:R-:W-:Y:S01]  /*05d0*/  LDS.64 R16, [R9] ;  /* 0x0000000009107984 */ /* 0x000fe20000000a00 */
[C---:B---3--:R-:W-:Y:S01]  /*05e0*/  FFMA R27, R29.reuse, R10, R38 ;  /* 0x0000000a1d1b7223 */ /* 0x048fe20000000026 */
[-C--:B------:R-:W-:Y:S01]  /*05f0*/  FFMA R28, R29, R11.reuse, R36 ;  /* 0x0000000b1d1c7223 */ /* 0x080fe20000000024 */
[----:B------:R-:W-:Y:S01]  /*0600*/  FFMA R24, R15, R11, R30 ;  /* 0x0000000b0f187223 */ /* 0x000fe2000000001e */
[----:B------:R-:W-:Y:S01]  /*0610*/  FFMA R19, R10, R15, R41 ;  /* 0x0000000f0a137223 */ /* 0x000fe20000000029 */
[C---:B-1----:R-:W-:Y:S01]  /*0620*/  FFMA R35, R29.reuse, R32, R25 ;  /* 0x000000201d237223 */ /* 0x042fe20000000019 */
[----:B------:R-:W-:Y:S01]  /*0630*/  FFMA R26, R29, R33, R26 ;  /* 0x000000211d1a7223 */ /* 0x000fe2000000001a */
[----:B------:R-:W-:Y:S01]  /*0640*/  FFMA R25, R32, R15, R39 ;  /* 0x0000000f20197223 */ /* 0x000fe20000000027 */
[----:B------:R-:W1:Y:S01]  /*0650*/  LDS R30, [R6] ;  /* 0x00000000061e7984 */ /* 0x000e620000000800 */
[----:B------:R-:W-:-:S03]  /*0660*/  FFMA R33, R15, R33, R22 ;  /* 0x000000210f217223 */ /* 0x000fc60000000016 */
[----:B------:R-:W2:Y:S04]  /*0670*/  LDS R32, [R6+0xc4] ;  /* 0x0000c40006207984 */ /* 0x000ea80000000800 */
[----:B------:R-:W3:Y:S01]  /*0680*/  LDS.64 R10, [R9+0x40] ;  /* 0x00004000090a7984 */ /* 0x000ee20000000a00 */
[C---:B0-----:R-:W-:Y:S01]  /*0690*/  FFMA R31, R29.reuse, R20, R31 ;  /* 0x000000141d1f7223 */ /* 0x041fe2000000001f */
[----:B------:R-:W-:Y:S01]  /*06a0*/  FFMA R29, R29, R21, R14 ;  /* 0x000000151d1d7223 */ /* 0x000fe2000000000e */
[----:B------:R-:W-:Y:S01]  /*06b0*/  FFMA R37, R20, R15, R37 ;  /* 0x0000000f14257223 */ /* 0x000fe20000000025 */
[----:B------:R-:W-:Y:S02]  /*06c0*/  FFMA R21, R15, R21, R12 ;  /* 0x000000150f157223 */ /* 0x000fe4000000000c */
[----:B------:R-:W0:Y:S01]  /*06d0*/  LDS.64 R14, [R9+0x20] ;  /* 0x00002000090e7984 */ /* 0x000e220000000a00 */
[C---:B-1----:R-:W-:Y:S01]  /*06e0*/  FFMA R22, R30.reuse, R16, R13 ;  /* 0x000000101e167223 */ /* 0x042fe2000000000d */
[----:B------:R-:W-:-:S02]  /*06f0*/  FFMA R34, R30, R17, R34 ;  /* 0x000000111e227223 */ /* 0x000fc40000000022 */
[----:B------:R-:W1:Y:S01]  /*0700*/  LDS.64 R12, [R9+0x60] ;  /* 0x00006000090c7984 */ /* 0x000e620000000a00 */
[----:B--2---:R-:W-:Y:S01]  /*0710*/  FFMA R23, R16, R32, R23 ;  /* 0x0000002010177223 */ /* 0x004fe20000000017 */
[----:B------:R-:W-:Y:S01]  /*0720*/  FFMA R18, R32, R17, R18 ;  /* 0x0000001120127223 */ /* 0x000fe20000000012 */
[----:B---3--:R-:W-:Y:S01]  /*0730*/  FFMA R17, R30, R10, R35 ;  /* 0x0000000a1e117223 */ /* 0x008fe20000000023 */
[----:B------:R-:W-:Y:S01]  /*0740*/  FFMA R25, R10, R32, R25 ;  /* 0x000000200a197223 */ /* 0x000fe20000000019 */
[C---:B------:R-:W-:Y:S01]  /*0750*/  FFMA R26, R30.reuse, R11, R26 ;  /* 0x0000000b1e1a7223 */ /* 0x040fe2000000001a */
[----:B------:R-:W-:Y:S01]  /*0760*/  LDS R35, [R6+0x24c] ;  /* 0x00024c0006237984 */ /* 0x000fe20000000800 */
[CC--:B0-----:R-:W-:Y:S01]  /*0770*/  FFMA R16, R30.reuse, R15.reuse, R28 ;  /* 0x0000000f1e107223 */ /* 0x0c1fe2000000001c */
[----:B------:R-:W-:Y:S01]  /*0780*/  FFMA R27, R30, R14, R27 ;  /* 0x0000000e1e1b7223 */ /* 0x000fe2000000001b */
[-C--:B------:R-:W-:Y:S01]  /*0790*/  FFMA R19, R14, R32.reuse, R19 ;  /* 0x000000200e137223 */ /* 0x080fe20000000013 */
[C---:B------:R-:W-:Y:S01]  /*07a0*/  FFMA R24, R32.reuse, R15, R24 ;  /* 0x0000000f20187223 */ /* 0x040fe20000000018 */
[----:B------:R-:W-:Y:S01]  /*07b0*/  FFMA R28, R32, R11, R33 ;  /* 0x0000000b201c7223 */ /* 0x000fe20000000021 */
[----:B------:R-:W0:Y:S04]  /*07c0*/  LDS.64 R14, [R9+0xa0] ;  /* 0x0000a000090e7984 */ /* 0x000e280000000a00 */
[----:B------:R-:W2:Y:S01]  /*07d0*/  LDS.64 R10, [R9+0x80] ;  /* 0x00008000090a7984 */ /* 0x000ea20000000a00 */
[----:B-1----:R-:W-:Y:S01]  /*07e0*/  FFMA R37, R12, R32, R37 ;  /* 0x000000200c257223 */ /* 0x002fe20000000025 */
[----:B------:R-:W-:Y:S01]  /*07f0*/  FFMA R31, R30, R12, R31 ;  /* 0x0000000c1e1f7223 */ /* 0x000fe2000000001f */
[-C--:B------:R-:W-:Y:S01]  /*0800*/  FFMA R32, R32, R13.reuse, R21 ;  /* 0x0000000d20207223 */ /* 0x080fe20000000015 */
[----:B------:R-:W1:Y:S01]  /*0810*/  LDS R33, [R6+0x188] ;  /* 0x0001880006217984 */ /* 0x000e620000000800 */
[----:B------:R-:W-:-:S03]  /*0820*/  FFMA R30, R30, R13, R29 ;  /* 0x0000000d1e1e7223 */ /* 0x000fc6000000001d */
[----:B------:R-:W3:Y:S04]  /*0830*/  LDS.64 R20, [R9+0xc0] ;  /* 0x0000c00009147984 */ /* 0x000ee80000000a00 */
[----:B------:R-:W-:Y:S01]  /*0840*/  LDS R29, [R6+0x3d4] ;  /* 0x0003d400061d7984 */ /* 0x000fe20000000800 */
[----:B0-----:R-:W-:Y:S01]  /*0850*/  FFMA R13, R14, R35, R19 ;  /* 0x000000230e0d7223 */ /* 0x001fe20000000013 */
[C---:B------:R-:W-:Y:S01]  /*0860*/  FFMA R24, R35.reuse, R15, R24 ;  /* 0x0000000f23187223 */ /* 0x040fe20000000018 */
[----:B--2---:R-:W-:Y:S01]  /*0870*/  FFMA R12, R35, R11, R18 ;  /* 0x0000000b230c7223 */ /* 0x004fe20000000012 */
[----:B------:R-:W-:Y:S01]  /*0880*/  FFMA R23, R10, R35, R23 ;  /* 0x000000230a177223 */ /* 0x000fe20000000017 */
[----:B------:R-:W0:Y:S01]  /*0890*/  LDS.64 R18, [R9+0xe0] ;  /* 0x0000e00009127984 */ /* 0x000e220000000a00 */
[C---:B-1----:R-:W-:Y:S01]  /*08a0*/  FFMA R22, R33.reuse, R10, R22 ;  /* 0x0000000a21167223 */ /* 0x042fe20000000016 */
[C---:B------:R-:W-:Y:S01]  /*08b0*/  FFMA R10, R33.reuse, R11, R34 ;  /* 0x0000000b210a7223 */ /* 0x040fe20000000022 */
[C---:B------:R-:W-:Y:S01]  /*08c0*/  FFMA R11, R33.reuse, R14, R27 ;  /* 0x0000000e210b7223 */ /* 0x040fe2000000001b */
[C---:B------:R-:W-:Y:S01]  /*08d0*/  FFMA R14, R33.reuse, R15, R16 ;  /* 0x0000000f210e7223 */ /* 0x040fe20000000010 */
[C---:B---3--:R-:W-:Y:S01]  /*08e0*/  FFMA R15, R33.reuse, R20, R17 ;  /* 0x00000014210f7223 */ /* 0x048fe20000000011 */
[----:B------:R-:W-:Y:S01]  /*08f0*/  LDS R27, [R6+0x310] ;  /* 0x00031000061b7984 */ /* 0x000fe20000000800 */
[----:B------:R-:W-:Y:S01]  /*0900*/  FFMA R25, R20, R35, R25 ;  /* 0x0000002314197223 */ /* 0x000fe20000000019 */
[-C--:B------:R-:W-:Y:S01]  /*0910*/  FFMA R26, R33, R21.reuse, R26 ;  /* 0x00000015211a7223 */ /* 0x080fe2000000001a */
[----:B------:R-:W-:Y:S01]  /*0920*/  FFMA R28, R35, R21, R28 ;  /* 0x00000015231c7223 */ /* 0x000fe2000000001c */
[----:B------:R-:W1:Y:S04]  /*0930*/  LDS.64 R16, [R9+0x100] ;  /* 0x0001000009107984 */ /* 0x000e680000000a00 */
[----:B------:R-:W2:Y:S01]  /*0940*/  LDS.64 R20, [R9+0x140] ;  /* 0x0001400009147984 */ /* 0x000ea20000000a00 */
[C---:B0-----:R-:W-:Y:S01]  /*0950*/  FFMA R31, R33.reuse, R18, R31 ;  /* 0x00000012211f7223 */ /* 0x041fe2000000001f */
[----:B------:R-:W-:Y:S01]  /*0960*/  FFMA R37, R18, R35, R37 ;  /* 0x0000002312257223 */ /* 0x000fe20000000025 */
[-C--:B------:R-:W-:Y:S01]  /*0970*/  FFMA R30, R33, R19.reuse, R30 ;  /* 0x00000013211e7223 */ /* 0x080fe2000000001e */
[----:B------:R-:W-:-:S02]  /*0980*/  FFMA R32, R35, R19, R32 ;  /* 0x0000001323207223 */ /* 0x000fc40000000020 */
[----:B------:R-:W0:Y:S01]  /*0990*/  LDS.64 R18, [R9+0x120] ;  /* 0x0001200009127984 */ /* 0x000e220000000a00 */
[C---:B-1----:R-:W-:Y:S01]  /*09a0*/  FFMA R33, R27.reuse, R16, R22 ;  /* 0x000000101b217223 */ /* 0x042fe20000000016 */
[----:B------:R-:W-:Y:S01]  /*09b0*/  FFMA R35, R16, R29, R23 ;  /* 0x0000001d10237223 */ /* 0x000fe20000000017 */
[-C--:B------:R-:W-:Y:S01]  /*09c0*/  FFMA R10, R27, R17.reuse, R10 ;  /* 0x000000111b0a7223 */ /* 0x080fe2000000000a */
[----:B------:R-:W-:Y:S01]  /*09d0*/  FFMA R16, R29, R17, R12 ;  /* 0x000000111d107223 */ /* 0x000fe2000000000c */
[----:B------:R-:W1:Y:S01]  /*09e0*/  LDS.64 R22, [R9+0x160] ;  /* 0x0001600009167984 */ /* 0x000e620000000a00 */
[C---:B--2---:R-:W-:Y:S01]  /*09f0*/  FFMA R36, R27.reuse, R20, R15 ;  /* 0x000000141b247223 */ /* 0x044fe2000000000f */
[-C--:B------:R-:W-:Y:S01]  /*0a00*/  FFMA R26, R27, R21.reuse, R26 ;  /* 0x000000151b1a7223 */ /* 0x080fe2000000001a */
[----:B------:R-:W-:Y:S01]  /*0a10*/  FFMA R28, R29, R21, R28 ;  /* 0x000000151d1c7223 */ /* 0x000fe2000000001c */
[-C--:B------:R-:W-:Y:S01]  /*0a20*/  FFMA R25, R20, R29.reuse, R25 ;  /* 0x0000001d14197223 */ /* 0x080fe20000000019 */
[----:B------:R-:W-:Y:S01]  /*0a30*/  LDS R21, [R6+0x498] ;  /* 0x0004980006157984 */ /* 0x000fe20000000800 */
[----:B0-----:R-:W-:Y:S01]  /*0a40*/  FFMA R17, R18, R29, R13 ;  /* 0x0000001d12117223 */ /* 0x001fe2000000000d */
[----:B------:R-:W-:-:S02]  /*0a50*/  FFMA R34, R27, R19, R14 ;  /* 0x000000131b227223 */ /* 0x000fc4000000000e */
[----:B------:R-:W0:Y:S01]  /*0a60*/  LDS.64 R12, [R9+0x180] ;  /* 0x00018000090c7984 */ /* 0x000e220000000a00 */
[----:B------:R-:W-:Y:S01]  /*0a70*/  FFMA R11, R27, R18, R11 ;  /* 0x000000121b0b7223 */ /* 0x000fe2000000000b */
[----:B------:R-:W-:Y:S02]  /*0a80*/  FFMA R24, R29, R19, R24 ;  /* 0x000000131d187223 */ /* 0x000fe40000000018 */
[----:B------:R-:W2:Y:S01]  /*0a90*/  LDS.64 R14, [R9+0x1a0] ;  /* 0x0001a000090e7984 */ /* 0x000ea20000000a00 */
[-C--:B-1----:R-:W-:Y:S01]  /*0aa0*/  FFMA R30, R27, R23.reuse, R30 ;  /* 0x000000171b1e7223 */ /* 0x082fe2000000001e */
[----:B------:R-:W-:Y:S01]  /*0ab0*/  FFMA R32, R29, R23, R32 ;  /* 0x000000171d207223 */ /* 0x000fe20000000020 */
[----:B------:R-:W-:Y:S01]  /*0ac0*/  FFMA R31, R27, R22, R31 ;  /* 0x000000161b1f7223 */ /* 0x000fe2000000001f */
[----:B------:R-:W-:Y:S01]  /*0ad0*/  FFMA R22, R22, R29, R37 ;  /* 0x0000001d16167223 */ /* 0x000fe20000000025 */
[----:B------:R-:W1:Y:S04]  /*0ae0*/  LDS.64 R18, [R9+0x1c0] ;  /* 0x0001c00009127984 */ /* 0x000e680000000a00 */
[----:B------:R-:W3:Y:S01]  /*0af0*/  LDS R37, [R6+0x55c] ;  /* 0x00055c0006257984 */ /* 0x000ee20000000800 */
[C---:B0-----:R-:W-:Y:S01]  /*0b00*/  FFMA R20, R21.reuse, R13, R10 ;  /* 0x0000000d15147223 */ /* 0x041fe2000000000a */
[C---:B------:R-:W-:Y:S01]  /*0b10*/  FFMA R33, R21.reuse, R12, R33 ;  /* 0x0000000c15217223 */ /* 0x040fe20000000021 */
[C---:B--2---:R-:W-:Y:S01]  /*0b20*/  FFMA R23, R21.reuse, R14, R11 ;  /* 0x0000000e15177223 */ /* 0x044fe2000000000b */
[C---:B------:R-:W-:Y:S01]  /*0b30*/  FFMA R34, R21.reuse, R15, R34 ;  /* 0x0000000f15227223 */ /* 0x040fe20000000022 */
[----:B------:R-:W0:Y:S01]  /*0b40*/  LDS.64 R10, [R9+0x1e0] ;  /* 0x0001e000090a7984 */ /* 0x000e220000000a00 */
[C---:B-1----:R-:W-:Y:S01]  /*0b50*/  FFMA R27, R21.reuse, R18, R36 ;  /* 0x00000012151b7223 */ /* 0x042fe20000000024 */
[----:B------:R-:W-:-:S02]  /*0b60*/  FFMA R26, R21, R19, R26 ;  /* 0x00000013151a7223 */ /* 0x000fc4000000001a */
[----:B------:R-:W-:Y:S01]  /*0b70*/  LDS R36, [R6+0x620] ;  /* 0x0006200006247984 */ /* 0x000fe20000000800 */
[----:B---3--:R-:W-:Y:S01]  /*0b80*/  FFMA R29, R18, R37, R25 ;  /* 0x00000025121d7223 */ /* 0x008fe20000000019 */
[C---:B------:R-:W-:Y:S02]  /*0b90*/  FFMA R28, R37.reuse, R19, R28 ;  /* 0x00000013251c7223 */ /* 0x040fe4000000001c */
[----:B------:R-:W-:Y:S01]  /*0ba0*/  LDS R25, [R6+0x6e4] ;  /* 0x0006e40006197984 */ /* 0x000fe20000000800 */
[----:B------:R-:W-:Y:S01]  /*0bb0*/  FFMA R35, R12, R37, R35 ;  /* 0x000000250c237223 */ /* 0x000fe20000000023 */
[C---:B------:R-:W-:Y:S01]  /*0bc0*/  FFMA R16, R37.reuse, R13, R16 ;  /* 0x0000000d25107223 */ /* 0x040fe20000000010 */
[----:B------:R-:W-:Y:S01]  /*0bd0*/  FFMA R17, R14, R37, R17 ;  /* 0x000000250e117223 */ /* 0x000fe20000000011 */
[----:B------:R-:W1:Y:S01]  /*0be0*/  LDS.64 R18, [R9+0x260] ;  /* 0x0002600009127984 */ /* 0x000e620000000a00 */
[----:B------:R-:W-:-:S03]  /*0bf0*/  FFMA R24, R37, R15, R24 ;  /* 0x0000000f25187223 */ /* 0x000fc60000000018 */
[----:B------:R-:W2:Y:S04]  /*0c00*/  LDS.64 R12, [R9+0x200] ;  /* 0x00020000090c7984 */ /* 0x000ea80000000a00 */
[----:B------:R-:W3:Y:S01]  /*0c10*/  LDS.64 R14, [R9+0x240] ;  /* 0x00024000090e7984 */ /* 0x000ee20000000a00 */
[C---:B0-----:R-:W-:Y:S01]  /*0c20*/  FFMA R31, R21.reuse, R10, R31 ;  /* 0x0000000a151f7223 */ /* 0x041fe2000000001f */
[----:B------:R-:W-:Y:S01]  /*0c30*/  FFMA R22, R10, R37, R22 ;  /* 0x000000250a167223 */ /* 0x000fe20000000016 */
[-C--:B------:R-:W-:Y:S01]  /*0c40*/  FFMA R21, R21, R11.reuse, R30 ;  /* 0x0000000b15157223 */ /* 0x080fe2000000001e */
[----:B------:R-:W-:Y:S02]  /*0c50*/  FFMA R32, R37, R11, R32 ;  /* 0x0000000b25207223 */ /* 0x000fe40000000020 */
[----:B------:R-:W0:Y:S01]  /*0c60*/  LDS.64 R10, [R9+0x220] ;  /* 0x00022000090a7984 */ /* 0x000e220000000a00 */
[----:B-1----:R-:W-:Y:S01]  /*0c70*/  FFMA R31, R36, R18, R31 ;  /* 0x00000012241f7223 */ /* 0x002fe2000000001f */
[----:B------:R-:W-:-:S02]  /*0c80*/  FFMA R37, R18, R25, R22 ;  /* 0x0000001912257223 */ /* 0x000fc40000000016 */
[----:B------:R-:W-:Y:S01]  /*0c90*/  LDS R22, [R6+0x7a8] ;  /* 0x0007a80006167984 */ /* 0x000fe20000000800 */
[----:B--2---:R-:W-:Y:S01]  /*0ca0*/  FFMA R33, R36, R12, R33 ;  /* 0x0000000c24217223 */ /* 0x004fe20000000021 */
[----:B------:R-:W-:Y:S01]  /*0cb0*/  FFMA R35, R12, R25, R35 ;  /* 0x000000190c237223 */ /* 0x000fe20000000023 */
[CC--:B------:R-:W-:Y:S01]  /*0cc0*/  FFMA R20, R36.reuse, R13.reuse, R20 ;  /* 0x0000000d24147223 */ /* 0x0c0fe20000000014 */
[----:B------:R-:W-:Y:S01]  /*0cd0*/  LDS R18, [R6+0x86c] ;  /* 0x00086c0006127984 */ /* 0x000fe20000000800 */
[C---:B------:R-:W-:Y:S01]  /*0ce0*/  FFMA R16, R25.reuse, R13, R16 ;  /* 0x0000000d19107223 */ /* 0x040fe20000000010 */
[----:B---3--:R-:W-:Y:S01]  /*0cf0*/  FFMA R27, R36, R14, R27 ;  /* 0x0000000e241b7223 */ /* 0x008fe2000000001b */
[----:B------:R-:W-:Y:S01]  /*0d00*/  FFMA R29, R14, R25, R29 ;  /* 0x000000190e1d7223 */ /* 0x000fe2000000001d */
[CC--:B------:R-:W-:Y:S01]  /*0d10*/  FFMA R26, R36.reuse, R15.reuse, R26 ;  /* 0x0000000f241a7223 */ /* 0x0c0fe2000000001a */
[C---:B------:R-:W-:Y:S01]  /*0d20*/  FFMA R28, R25.reuse, R15, R28 ;  /* 0x0000000f191c7223 */ /* 0x040fe2000000001c */
[----:B------:R-:W1:Y:S04]  /*0d30*/  LDS.64 R12, [R9+0x2a0] ;  /* 0x0002a000090c7984 */ /* 0x000e680000000a00 */
[----:B------:R-:W2:Y:S01]  /*0d40*/  LDS.64 R14, [R9+0x2c0] ;  /* 0x0002c000090e7984 */ /* 0x000ea20000000a00 */
[----:B0-----:R-:W-:Y:S01]  /*0d50*/  FFMA R23, R36, R10, R23 ;  /* 0x0000000a24177223 */ /* 0x001fe20000000017 */
[----:B------:R-:W-:Y:S01]  /*0d60*/  FFMA R17, R10, R25, R17 ;  /* 0x000000190a117223 */ /* 0x000fe20000000011 */
[CC--:B------:R-:W-:Y:S01]  /*0d70*/  FFMA R34, R36.reuse, R11.reuse, R34 ;  /* 0x0000000b24227223 */ /* 0x0c0fe20000000022 */
[C---:B------:R-:W-:Y:S01]  /*0d80*/  FFMA R24, R25.reuse, R11, R24 ;  /* 0x0000000b19187223 */ /* 0x040fe20000000018 */
[-C--:B------:R-:W-:Y:S01]  /*0d90*/  FFMA R36, R36, R19.reuse, R21 ;  /* 0x0000001324247223 */ /* 0x080fe20000000015 */
[----:B------:R-:W0:Y:S01]  /*0da0*/  LDS.64 R10, [R9+0x280] ;  /* 0x00028000090a7984 */ /* 0x000e220000000a00 */
[----:B------:R-:W-:-:S03]  /*0db0*/  FFMA R19, R25, R19, R32 ;  /* 0x0000001319137223 */ /* 0x000fc60000000020 */
[----:B------:R-:W-:Y:S01]  /*0dc0*/  LDS R21, [R6+0x9f4] ;  /* 0x0009f40006157984 */ /* 0x000fe20000000800 */
[----:B-1----:R-:W-:Y:S01]  /*0dd0*/  FFMA R23, R22, R12, R23 ;  /* 0x0000000c16177223 */ /* 0x002fe20000000017 */
[----:B------:R-:W-:Y:S01]  /*0de0*/  FFMA R17, R12, R18, R17 ;  /* 0x000000120c117223 */ /* 0x000fe20000000011 */
[-C--:B------:R-:W-:Y:S01]  /*0df0*/  FFMA R34, R22, R13.reuse, R34 ;  /* 0x0000000d16227223 */ /* 0x080fe20000000022 */
[----:B------:R-:W-:Y:S01]  /*0e00*/  FFMA R30, R18, R13, R24 ;  /* 0x0000000d121e7223 */ /* 0x000fe20000000018 */
[----:B--2---:R-:W-:Y:S01]  /*0e10*/  FFMA R27, R22, R14, R27 ;  /* 0x0000000e161b7223 */ /* 0x004fe2000000001b */
[----:B------:R-:W-:Y:S01]  /*0e20*/  FFMA R29, R14, R18, R29 ;  /* 0x000000120e1d7223 */ /* 0x000fe2000000001d */
[-C--:B------:R-:W-:Y:S01]  /*0e30*/  FFMA R26, R22, R15.reuse, R26 ;  /* 0x0000000f161a7223 */ /* 0x080fe2000000001a */
[----:B------:R-:W-:Y:S01]  /*0e40*/  FFMA R32, R18, R15, R28 ;  /* 0x0000000f12207223 */ /* 0x000fe2000000001c */
[----:B------:R1:W-:Y:S04]  /*0e50*/  LDS R24, [R6+0x930] ;  /* 0x0009300006187984 */ /* 0x0003e80000000800 */
[----:B------:R-:W2:Y:S04]  /*0e60*/  LDS.64 R12, [R9+0x300] ;  /* 0x00030000090c7984 */ /* 0x000ea80000000a00 */
[----:B------:R-:W3:Y:S01]  /*0e70*/  LDS.64 R14, [R9+0x320] ;  /* 0x00032000090e7984 */ /* 0x000ee20000000a00 */
[----:B-1----:R-:W-:Y:S01]  /*0e80*/  IADD3 R6, R6, 0xc40, RZ ;  /* 0x00000c4006067810 */ /* 0x002fe20007ffe0ff */
[----:B0-----:R-:W-:Y:S01]  /*0e90*/  FFMA R33, R22, R10, R33 ;  /* 0x0000000a16217223 */ /* 0x001fe20000000021 */
[----:B------:R-:W-:Y:S01]  /*0ea0*/  FFMA R35, R10, R18, R35 ;  /* 0x000000120a237223 */ /* 0x000fe20000000023 */
[-C--:B------:R-:W-:Y:S01]  /*0eb0*/  FFMA R20, R22, R11.reuse, R20 ;  /* 0x0000000b16147223 */ /* 0x080fe20000000014 */
[----:B------:R-:W-:-:S02]  /*0ec0*/  FFMA R16, R18, R11, R16 ;  /* 0x0000000b12107223 */ /* 0x000fc40000000010 */
[----:B------:R-:W0:Y:S01]  /*0ed0*/  LDS.64 R10, [R9+0x2e0] ;  /* 0x0002e000090a7984 */ /* 0x000e220000000a00 */
[----:B--2---:R-:W-:Y:S01]  /*0ee0*/  FFMA R28, R24, R12, R33 ;  /* 0x0000000c181c7223 */ /* 0x004fe20000000021 */
[----:B------:R-:W-:Y:S01]  /*0ef0*/  FFMA R35, R12, R21, R35 ;  /* 0x000000150c237223 */ /* 0x000fe20000000023 */
[CC--:B------:R-:W-:Y:S01]  /*0f00*/  FFMA R20, R24.reuse, R13.reuse, R20 ;  /* 0x0000000d18147223 */ /* 0x0c0fe20000000014 */
[C---:B------:R-:W-:Y:S01]  /*0f10*/  FFMA R40, R21.reuse, R13, R16 ;  /* 0x0000000d15287223 */ /* 0x040fe20000000010 */
[----:B---3--:R-:W-:Y:S01]  /*0f20*/  FFMA R38, R24, R14, R23 ;  /* 0x0000000e18267223 */ /* 0x008fe20000000017 */
[----:B------:R-:W-:Y:S01]  /*0f30*/  FFMA R41, R14, R21, R17 ;  /* 0x000000150e297223 */ /* 0x000fe20000000011 */
[----:B------:R-:W-:Y:S01]  /*0f40*/  FFMA R30, R21, R15, R30 ;  /* 0x0000000f151e7223 */ /* 0x000fe2000000001e */
[----:B0-----:R-:W-:Y:S01]  /*0f50*/  FFMA R31, R22, R10, R31 ;  /* 0x0000000a161f7223 */ /* 0x001fe2000000001f */
[----:B------:R-:W-:Y:S01]  /*0f60*/  FFMA R37, R10, R18, R37 ;  /* 0x000000120a257223 */ /* 0x000fe20000000025 */
[-C--:B------:R-:W-:Y:S01]  /*0f70*/  FFMA R42, R22, R11.reuse, R36 ;  /* 0x0000000b162a7223 */ /* 0x080fe20000000024 */
[----:B------:R-:W-:Y:S01]  /*0f80*/  FFMA R44, R18, R11, R19 ;  /* 0x0000000b122c7223 */ /* 0x000fe20000000013 */
[C---:B------:R-:W-:Y:S01]  /*0f90*/  FFMA R36, R24.reuse, R15, R34 ;  /* 0x0000000f18247223 */ /* 0x040fe20000000022 */
[----:B------:R-:W0:Y:S04]  /*0fa0*/  LDS.64 R18, [R9+0x340] ;  /* 0x0003400009127984 */ /* 0x000e280000000a00 */
[----:B------:R1:W2:Y:S02]  /*0fb0*/  LDS.64 R10, [R9+0x360] ;  /* 0x00036000090a7984 */ /* 0x0002a40000000a00 */
[----:B-1----:R-:W-:Y:S01]  /*0fc0*/  IADD3 R9, R9, 0x400, RZ ;  /* 0x0000040009097810 */ /* 0x002fe20007ffe0ff */
[----:B0-----:R-:W-:Y:S01]  /*0fd0*/  FFMA R25, R24, R18, R27 ;  /* 0x0000001218197223 */ /* 0x001fe2000000001b */
[----:B------:R-:W-:Y:S01]  /*0fe0*/  FFMA R39, R18, R21, R29 ;  /* 0x0000001512277223 */ /* 0x000fe2000000001d */
[CC--:B------:R-:W-:Y:S01]  /*0ff0*/  FFMA R26, R24.reuse, R19.reuse, R26 ;  /* 0x00000013181a7223 */ /* 0x0c0fe2000000001a */
[C---:B------:R-:W-:Y:S01]  /*1000*/  FFMA R22, R21.reuse, R19, R32 ;  /* 0x0000001315167223 */ /* 0x040fe20000000020 */
[----:B--2---:R-:W-:Y:S01]  /*1010*/  FFMA R31, R24, R10, R31 ;  /* 0x0000000a181f7223 */ /* 0x004fe2000000001f */
[----:B------:R-:W-:Y:S01]  /*1020*/  FFMA R37, R10, R21, R37 ;  /* 0x000000150a257223 */ /* 0x000fe20000000025 */
[-C--:B------:R-:W-:Y:S01]  /*1030*/  FFMA R14, R24, R11.reuse, R42 ;  /* 0x0000000b180e7223 */ /* 0x080fe2000000002a */
[----:B------:R-:W-:Y:S01]  /*1040*/  FFMA R12, R21, R11, R44 ;  /* 0x0000000b150c7223 */ /* 0x000fe2000000002c */
[----:B------:R-:W-:Y:S05]  /*1050*/  @P0 BRA `(.L_x_23) ;  /* 0xfffff4b000000947 */ /* 0x000fea000383ffff */
[----:B------:R-:W-:-:S04]  /*1060*/  IADD3 R5, R5, 0x1, RZ ;  /* 0x0000000105057810 */ /* 0x000fc80007ffe0ff */
[----:B------:R-:W-:-:S13]  /*1070*/  ISETP.GE.U32.AND P0, PT, R5, 0x8, PT ;  /* 0x000000080500780c */ /* 0x000fda0003f06070 */
[----:B------:R-:W-:Y:S05]  /*1080*/  @!P0 BRA `(.L_x_24) ;  /* 0xfffff09000008947 */ /* 0x000fea000383ffff */
[----:B------:R-:W0:Y:S02]  /*1090*/  S2R R3, SR_TID.X ;  /* 0x0000000000037919 */ /* 0x000e240000002100 */
[----:B0-----:R-:W-:Y:S01]  /*10a0*/  IMAD R0, R0, 0x6200, R3 ;  /* 0x0000620000007824 */ /* 0x001fe200078e0203 */
[----:B------:R-:W-:-:S03]  /*10b0*/  MOV R3, 0x4 ;  /* 0x0000000400037802 */ /* 0x000fc60000000f00 */
[----:B------:R-:W-:-:S04]  /*10c0*/  IMAD R7, R7, 0x1880, R0 ;  /* 0x0000188007077824 */ /* 0x000fc800078e0200 */
        /* <DEDUP_REMOVED lines=20> */
.L_x_25:
        /* <DEDUP_REMOVED lines=15> */
.L_x_122:


//--------------------- .text.tvmgen_default_fused_nn_conv2d_add_nn_relu_7_kernel --------------------------
	.section	.text.tvmgen_default_fused_nn_conv2d_add_nn_relu_7_kernel,"ax",@progbits
	.sectionflags	@"SHF_BARRIERS=1"
	.sectioninfo	@"SHI_REGISTERS=128"
	.align	128
        .global         tvmgen_default_fused_nn_conv2d_add_nn_relu_7_kernel
        .type           tvmgen_default_fused_nn_conv2d_add_nn_relu_7_kernel,@function
        .size           tvmgen_default_fused_nn_conv2d_add_nn_relu_7_kernel,(.L_x_123 - tvmgen_default_fused_nn_conv2d_add_nn_relu_7_kernel)
        .other          tvmgen_default_fused_nn_conv2d_add_nn_relu_7_kernel,@"STO_CUDA_ENTRY STV_DEFAULT"
tvmgen_default_fused_nn_conv2d_add_nn_relu_7_kernel:
.text.tvmgen_default_fused_nn_conv2d_add_nn_relu_7_kernel:
[----:B------:R-:W-:Y:S02]  /*0000*/  MOV R1, c[0x0][0x28] ;  /* 0x00000a0000017a02 */ /* 0x000fe40000000f00 */
[----:B------:R-:W0:Y:S01]  /*0010*/  S2R R23, SR_TID.Y ;  /* 0x0000000000177919 */ /* 0x000e220000002200 */
[----:B------:R-:W-:Y:S01]  /*0020*/  MOV R8, RZ ;  /* 0x000000ff00087202 */ /* 0x000fe20000000f00 */
[----:B------:R-:W-:Y:S01]  /*0030*/  CS2R R36, SRZ ;  /* 0x0000000000247805 */ /* 0x000fe2000001ff00 */
[----:B------:R-:W-:Y:S01]  /*0040*/  MOV R12, RZ ;  /* 0x000000ff000c7202 */ /* 0x000fe20000000f00 */
[----:B------:R-:W1:Y:S01]  /*0050*/  S2R R0, SR_TID.Z ;  /* 0x0000000000007919 */ /* 0x000e620000002300 */
[----:B------:R-:W-:Y:S01]  /*0060*/  MOV R6, RZ ;  /* 0x000000ff00067202 */ /* 0x000fe20000000f00 */
[----:B------:R-:W-:Y:S01]  /*0070*/  CS2R R38, SRZ ;  /* 0x0000000000267805 */ /* 0x000fe2000001ff00 */
[----:B------:R-:W-:Y:S01]  /*0080*/  MOV R94, c[0x0][0x170] ;  /* 0x00005c00005e7a02 */ /* 0x000fe20000000f00 */
[----:B------:R-:W2:Y:S01]  /*0090*/  S2R R21, SR_CTAID.Z ;  /* 0x0000000000157919 */ /* 0x000ea20000002700 */
[----:B------:R-:W-:Y:S01]  /*00a0*/  MOV R95, c[0x0][0x174] ;  /* 0x00005d00005f7a02 */ /* 0x000fe20000000f00 */
[----:B------:R-:W-:Y:S01]  /*00b0*/  CS2R R40, SRZ ;  /* 0x0000000000287805 */ /* 0x000fe2000001ff00 */
[----:B------:R-:W-:Y:S01]  /*00c0*/  MOV R107, RZ ;  /* 0x000000ff006b7202 */ /* 0x000fe20000000f00 */
[----:B------:R-:W3:Y:S01]  /*00d0*/  S2R R20, SR_CTAID.X ;  /* 0x0000000000147919 */ /* 0x000ee20000002500 */
[----:B------:R-:W-:Y:S01]  /*00e0*/  MOV R123, RZ ;  /* 0x000000ff007b7202 */ /* 0x000fe20000000f00 */
[----:B------:R-:W-:Y:S01]  /*00f0*/  CS2R R30, SRZ ;  /* 0x00000000001e7805 */ /* 0x000fe2000001ff00 */
[----:B------:R-:W-:Y:S01]  /*0100*/  MOV R83, RZ ;  /* 0x000000ff00537202 */ /* 0x000fe20000000f00 */
[----:B------:R-:W-:Y:S01]  /*0110*/  CS2R R34, SRZ ;  /* 0x0000000000227805 */ /* 0x000fe2000001ff00 */
[----:B------:R-:W-:Y:S01]  /*0120*/  MOV R53, RZ ;  /* 0x000000ff00357202 */ /* 0x000fe20000000f00 */
[----:B------:R-:W-:Y:S01]  /*0130*/  CS2R R62, SRZ ;  /* 0x00000000003e7805 */ /* 0x000fe2000001ff00 */
[----:B------:R-:W-:Y:S01]  /*0140*/  MOV R65, RZ ;  /* 0x000000ff00417202 */ /* 0x000fe20000000f00 */
[----:B------:R-:W-:Y:S01]  /*0150*/  ULDC.64 UR4, c[0x0][0x118] ;  /* 0x0000460000047ab9 */ /* 0x000fe20000000a00 */
[----:B------:R-:W-:-:S02]  /*0160*/  MOV R115, RZ ;  /* 0x000000ff00737202 */ /* 0x000fc40000000f00 */
[----:B------:R-:W-:Y:S01]  /*0170*/  MOV R93, RZ ;  /* 0x000000ff005d7202 */ /* 0x000fe20000000f00 */
[C---:B0-----:R-:W-:Y:S01]  /*0180*/  IMAD.HI R3, R23.reuse, 0x2aaaaaab, RZ ;  /* 0x2aaaaaab17037827 */ /* 0x041fe200078e02ff */
[C---:B------:R-:W-:Y:S02]  /*0190*/  SHF.L.U32 R14, R23.reuse, 0x1, RZ ;  /* 0x00000001170e7819 */ /* 0x040fe400000006ff */
[----:B------:R-:W-:Y:S02]  /*01a0*/  SHF.L.U32 R2, R23, 0x2, RZ ;  /* 0x0000000217027819 */ /* 0x000fe400000006ff */
[----:B------:R-:W-:Y:S01]  /*01b0*/  LEA.HI R5, R3, R3, RZ, 0x1 ;  /* 0x0000000303057211 */ /* 0x000fe200078f08ff */
[----:B------:R-:W-:Y:S01]  /*01c0*/  IMAD.HI R4, R14, 0x55555556, RZ ;  /* 0x555555560e047827 */ /* 0x000fe200078e02ff */
[----:B------:R-:W-:Y:S02]  /*01d0*/  MOV R75, RZ ;  /* 0x000000ff004b7202 */ /* 0x000fe40000000f00 */
[----:B-1----:R-:W-:Y:S01]  /*01e0*/  IADD3 R5, R5, R0, RZ ;  /* 0x0000000005057210 */ /* 0x002fe20007ffe0ff */
[----:B------:R-:W-:Y:S01]  /*01f0*/  IMAD R3, R0, 0x1c, R2 ;  /* 0x0000001c00037824 */ /* 0x000fe200078e0202 */
[----:B------:R-:W-:Y:S01]  /*0200*/  LEA.HI R19, R4, R4, RZ, 0x1 ;  /* 0x0000000404137211 */ /* 0x000fe200078f08ff */
[----:B--2---:R-:W-:Y:S01]  /*0210*/  IMAD R21, R21, 0x24000, RZ ;  /* 0x0002400015157824 */ /* 0x004fe200078e02ff */
[----:B------:R-:W-:Y:S01]  /*0220*/  ISETP.GE.AND P0, PT, R5, 0x10, PT ;  /* 0x000000100500780c */ /* 0x000fe20003f06270 */
[----:B------:R-:W-:Y:S01]  /*0230*/  IMAD R5, R23, 0x6, RZ ;  /* 0x0000000617057824 */ /* 0x000fe200078e02ff */
[C---:B------:R-:W-:Y:S01]  /*0240*/  IADD3 R9, R3.reuse, 0x1, RZ ;  /* 0x0000000103097810 */ /* 0x040fe20007ffe0ff */
[----:B------:R-:W-:Y:S01]  /*0250*/  IMAD R7, R0, -0xf, R3 ;  /* 0xfffffff100077824 */ /* 0x000fe200078e0203 */
[----:B------:R-:W-:-:S02]  /*0260*/  IADD3 R13, R3, 0x3, RZ ;  /* 0x00000003030d7810 */ /* 0x000fc40007ffe0ff */
[----:B------:R-:W-:Y:S01]  /*0270*/  IADD3 R15, -R2, 0x1, R5 ;  /* 0x00000001020f7810 */ /* 0x000fe20007ffe105 */
[----:B------:R-:W-:Y:S01]  /*0280*/  IMAD R2, R19, -0x3, R14 ;  /* 0xfffffffd13027824 */ /* 0x000fe200078e020e */
[----:B------:R-:W-:Y:S01]  /*0290*/  IADD3 R11, R3, 0x2, RZ ;  /* 0x00000002030b7810 */ /* 0x000fe20007ffe0ff */
[----:B------:R-:W-:Y:S01]  /*02a0*/  IMAD.HI R8, R9, -0x77777777, R8 ;  /* 0x8888888909087827 */ /* 0x000fe200078e0208 */
[----:B------:R-:W-:Y:S02]  /*02b0*/  ISETP.LT.AND P0, PT, R23, 0x6, !P0 ;  /* 0x000000061700780c */ /* 0x000fe40004701270 */
[----:B------:R-:W-:Y:S01]  /*02c0*/  LOP3.LUT R18, R11, 0xffff, RZ, 0xc0, !PT ;  /* 0x0000ffff0b127812 */ /* 0x000fe200078ec0ff */
[----:B------:R-:W-:Y:S01]  /*02d0*/  IMAD.HI R10, R15, 0x55555556, RZ ;  /* 0x555555560f0a7827 */ /* 0x000fe200078e02ff */
[----:B------:R-:W-:Y:S02]  /*02e0*/  MOV R45, RZ ;  /* 0x000000ff002d7202 */ /* 0x000fe40000000f00 */
[----:B------:R-:W-:Y:S01]  /*02f0*/  MOV R101, RZ ;  /* 0x000000ff00657202 */ /* 0x000fe20000000f00 */
[----:B------:R-:W-:Y:S01]  /*0300*/  IMAD.HI R12, R13, -0x77777777, R12 ;  /* 0x888888890d0c7827 */ /* 0x000fe200078e020c */
[----:B------:R-:W-:-:S02]  /*0310*/  LEA.HI R16, R10, R10, RZ, 0x1 ;  /* 0x0000000a0a107211 */ /* 0x000fc400078f08ff */
[----:B------:R-:W-:Y:S01]  /*0320*/  MOV R10, RZ ;  /* 0x000000ff000a7202 */ /* 0x000fe20000000f00 */
[----:B------:R-:W-:Y:S01]  /*0330*/  IMAD R17, R2, 0x3, R21 ;  /* 0x0000000302117824 */ /* 0x000fe200078e0215 */
[----:B------:R-:W-:Y:S01]  /*0340*/  MOV R105, RZ ;  /* 0x000000ff00697202 */ /* 0x000fe20000000f00 */
[----:B------:R-:W-:Y:S01]  /*0350*/  IMAD R2, R16, -0x3, R15 ;  /* 0xfffffffd10027824 */ /* 0x000fe200078e020f */
[----:B------:R-:W-:Y:S01]  /*0360*/  SHF.R.U32.HI R15, RZ, 0x1f, R8 ;  /* 0x0000001fff0f7819 */ /* 0x000fe20000011608 */
[----:B------:R-:W-:Y:S01]  /*0370*/  IMAD.HI R4, R7, -0x77777777, R6 ;  /* 0x8888888907047827 */ /* 0x000fe200078e0206 */
[----:B------:R-:W-:Y:S02]  /*0380*/  MOV R121, RZ ;  /* 0x000000ff00797202 */ /* 0x000fe40000000f00 */
[----:B------:R-:W-:Y:S01]  /*0390*/  LEA.HI.SX32 R8, R8, R15, 0x1d ;  /* 0x0000000f08087211 */ /* 0x000fe200078feaff */
[----:B------:R-:W-:Y:S01]  /*03a0*/  IMAD.HI R6, R11, -0x77777777, R10 ;  /* 0x888888890b067827 */ /* 0x000fe200078e020a */
[----:B------:R-:W-:-:S02]  /*03b0*/  SHF.R.U32.HI R15, RZ, 0x1f, R4 ;  /* 0x0000001fff0f7819 */ /* 0x000fc40000011604 */
[----:B------:R-:W-:Y:S01]  /*03c0*/  MOV R81, RZ ;  /* 0x000000ff00517202 */ /* 0x000fe20000000f00 */
[----:B------:R-:W-:Y:S01]  /*03d0*/  IMAD R10, R0, 0x2400, R17 ;  /* 0x00002400000a7824 */ /* 0x000fe200078e0211 */
[----:B------:R-:W-:Y:S01]  /*03e0*/  SHF.R.U32.HI R17, RZ, 0x1f, R12 ;  /* 0x0000001fff117819 */ /* 0x000fe2000001160c */
[----:B------:R-:W-:Y:S01]  /*03f0*/  IMAD R21, R2, 0x3, R21 ;  /* 0x0000000302157824 */ /* 0x000fe200078e0215 */
[----:B------:R-:W-:Y:S01]  /*0400*/  LEA.HI.SX32 R15, R4, R15, 0x1d ;  /* 0x0000000f040f7211 */ /* 0x000fe200078feaff */
[----:B------:R-:W-:Y:S01]  /*0410*/  IMAD R2, R19, 0x900, R10 ;  /* 0x0000090013027824 */ /* 0x000fe200078e020a */
[----:B------:R-:W-:Y:S01]  /*0420*/  LEA.HI.SX32 R12, R12, R17, 0x1d ;  /* 0x000000110c0c7211 */ /* 0x000fe200078feaff */
[----:B------:R-:W-:Y:S01]  /*0430*/  IMAD R9, R8, -0xf, R9 ;  /* 0xfffffff108097824 */ /* 0x000fe200078e0209 */
[----:B------:R-:W-:Y:S01]  /*0440*/  SHF.R.U32.HI R17, RZ, 0x1f, R6 ;  /* 0x0000001fff117819 */ /* 0x000fe20000011606 */
[----:B------:R-:W-:Y:S01]  /*0450*/  IMAD R15, R15, -0xf, R7 ;  /* 0xfffffff10f0f7824 */ /* 0x000fe200078e0207 */
[----:B------:R-:W-:Y:S01]  /*0460*/  LOP3.LUT R10, R3, 0xffff, RZ, 0xc0, !PT ;  /* 0x0000ffff030a7812 */ /* 0x000fe200078ec0ff */
[----:B------:R-:W-:Y:S01]  /*0470*/  IMAD R7, R18, 0x8889, RZ ;  /* 0x0000888912077824 */ /* 0x000fe200078e02ff */
[----:B------:R-:W-:Y:S01]  /*0480*/  LEA.HI.SX32 R17, R6, R17, 0x1d ;  /* 0x0000001106117211 */ /* 0x000fe200078feaff */
[----:B------:R-:W-:Y:S01]  /*0490*/  IMAD R13, R12, -0xf, R13 ;  /* 0xfffffff10c0d7824 */ /* 0x000fe200078e020d */
[----:B------:R-:W-:Y:S01]  /*04a0*/  MOV R19, RZ ;  /* 0x000000ff00137202 */ /* 0x000fe20000000f00 */
[----:B------:R-:W-:Y:S01]  /*04b0*/  IMAD R6, R10, 0x8889, RZ ;  /* 0x000088890a067824 */ /* 0x000fe200078e02ff */
[----:B------:R-:W-:Y:S01]  /*04c0*/  SHF.R.U32.HI R10, RZ, 0x13, R7 ;  /* 0x00000013ff0a7819 */ /* 0x000fe20000011607 */
[----:B------:R-:W-:Y:S01]  /*04d0*/  IMAD R17, R17, -0xf, R11 ;  /* 0xfffffff111117824 */ /* 0x000fe200078e020b */
[----:B------:R-:W-:Y:S01]  /*04e0*/  MOV R33, RZ ;  /* 0x000000ff00217202 */ /* 0x000fe20000000f00 */
[----:B------:R-:W-:Y:S01]  /*04f0*/  IMAD R8, R8, 0x1c, R9 ;  /* 0x0000001c08087824 */ /* 0x000fe200078e0209 */
[----:B------:R-:W-:Y:S01]  /*0500*/  SHF.R.U32.HI R6, RZ, 0x13, R6 ;  /* 0x00000013ff067819 */ /* 0x000fe20000011606 */
[C---:B---3--:R-:W-:Y:S01]  /*0510*/  IMAD R7, R20.reuse, 0xe, R17 ;  /* 0x0000000e14077824 */ /* 0x048fe200078e0211 */
[----:B------:R-:W-:Y:S01]  /*0520*/  MOV R61, RZ ;  /* 0x000000ff003d7202 */ /* 0x000fe20000000f00 */
[----:B------:R-:W-:Y:S01]  /*0530*/  IMAD R9, R20, 0xe, R9 ;  /* 0x0000000e14097824 */ /* 0x000fe200078e0209 */
[----:B------:R-:W-:Y:S01]  /*0540*/  MOV R113, RZ ;  /* 0x000000ff00717202 */ /* 0x000fe20000000f00 */
[----:B------:R-:W-:Y:S01]  /*0550*/  IMAD R6, R6, 0x1c, R15 ;  /* 0x0000001c06067824 */ /* 0x000fe200078e020f */
[----:B------:R-:W-:Y:S01]  /*0560*/  ISETP.GE.AND P1, PT, R7, 0x1, PT ;  /* 0x000000010700780c */ /* 0x000fe20003f26270 */
[----:B------:R-:W-:Y:S01]  /*0570*/  IMAD R10, R10, 0x1c, R17 ;  /* 0x0000001c0a0a7824 */ /* 0x000fe200078e0211 */
[----:B------:R-:W-:Y:S01]  /*0580*/  IADD3 R7, -R14, 0x7, RZ ;  /* 0x000000070e077810 */ /* 0x000fe20007ffe1ff */
[----:B------:R-:W-:Y:S01]  /*0590*/  IMAD R12, R12, 0x1c, R13 ;  /* 0x0000001c0c0c7824 */ /* 0x000fe200078e020d */
[----:B------:R-:W-:Y:S01]  /*05a0*/  ISETP.GE.AND P2, PT, R9, 0x1, PT ;  /* 0x000000010900780c */ /* 0x000fe20003f46270 */
[----:B------:R-:W-:Y:S01]  /*05b0*/  IMAD R6, R20, 0xe, R6 ;  /* 0x0000000e14067824 */ /* 0x000fe200078e0206 */
[----:B------:R-:W-:Y:S01]  /*05c0*/  MOV R89, RZ ;  /* 0x000000ff00597202 */ /* 0x000fe20000000f00 */
[C---:B------:R-:W-:Y:S01]  /*05d0*/  IMAD R7, R0.reuse, -0xe, R7 ;  /* 0xfffffff200077824 */ /* 0x040fe200078e0207 */
[----:B------:R-:W-:Y:S01]  /*05e0*/  MOV R71, RZ ;  /* 0x000000ff00477202 */ /* 0x000fe20000000f00 */
[----:B------:R-:W-:Y:S01]  /*05f0*/  IMAD R21, R0, 0x2400, R21 ;  /* 0x0000240000157824 */ /* 0x000fe200078e0215 */
[----:B------:R-:W-:Y:S01]  /*0600*/  MOV R43, RZ ;  /* 0x000000ff002b7202 */ /* 0x000fe20000000f00 */
[C---:B------:R-:W-:Y:S01]  /*0610*/  IMAD R13, R20.reuse, 0xe, R13 ;  /* 0x0000000e140d7824 */ /* 0x040fe200078e020d */
[----:B------:R-:W-:Y:S01]  /*0620*/  ISETP.GT.OR P2, PT, R7, -0x1, !P2 ;  /* 0xffffffff0700780c */ /* 0x000fe20005744670 */
[C---:B------:R-:W-:Y:S01]  /*0630*/  IMAD R8, R20.reuse, 0xe, R8 ;  /* 0x0000000e14087824 */ /* 0x040fe200078e0208 */
[----:B------:R-:W-:Y:S01]  /*0640*/  MOV R57, RZ ;  /* 0x000000ff00397202 */ /* 0x000fe20000000f00 */
[C---:B------:R-:W-:Y:S01]  /*0650*/  IMAD R10, R20.reuse, 0xe, R10 ;  /* 0x0000000e140a7824 */ /* 0x040fe200078e020a */
[----:B------:R-:W-:Y:S01]  /*0660*/  ISETP.GE.AND P4, PT, R13, 0x1, PT ;  /* 0x000000010d00780c */ /* 0x000fe20003f86270 */
[----:B------:R-:W-:Y:S01]  /*0670*/  IMAD R9, R20, 0xe, R12 ;  /* 0x0000000e14097824 */ /* 0x000fe200078e020c */
[----:B------:R-:W-:Y:S01]  /*0680*/  IADD3 R12, R6, -0x1d, RZ ;  /* 0xffffffe3060c7810 */ /* 0x000fe20007ffe0ff */
[----:B------:R-:W-:Y:S01]  /*0690*/  IMAD R4, R16, 0x900, R21 ;  /* 0x0000090010047824 */ /* 0x000fe200078e0215 */
[----:B------:R-:W-:Y:S01]  /*06a0*/  MOV R16, 0x4 ;  /* 0x0000000400107802 */ /* 0x000fe20000000f00 */
[----:B------:R-:W-:Y:S01]  /*06b0*/  IMAD R6, R0, 0x7, R23 ;  /* 0x0000000700067824 */ /* 0x000fe200078e0217 */
[----:B------:R-:W-:Y:S01]  /*06c0*/  IADD3 R8, R8, -0x1d, RZ ;  /* 0xffffffe308087810 */ /* 0x000fe20007ffe0ff */
[----:B------:R-:W-:Y:S01]  /*06d0*/  IMAD R15, R20, 0xe, R15 ;  /* 0x0000000e140f7824 */ /* 0x000fe200078e020f */
[----:B------:R-:W-:Y:S01]  /*06e0*/  IADD3 R7, R10, -0x1d, RZ ;  /* 0xffffffe30a077810 */ /* 0x000fe20007ffe0ff */
[----:B------:R-:W-:Y:S01]  /*06f0*/  IMAD.WIDE R12, R12, R16, c[0x0][0x168] ;  /* 0x00005a000c0c7625 */ /* 0x000fe200078e0210 */
[----:B------:R-:W-:-:S02]  /*0700*/  IADD3 R9, R9, -0x1d, RZ ;  /* 0xffffffe309097810 */ /* 0x000fc40007ffe0ff */
[----:B------:R-:W-:Y:S01]  /*0710*/  ISETP.LT.OR P4, PT, R6, 0x3, !P4 ;  /* 0x000000030600780c */ /* 0x000fe20006781670 */
[-C--:B------:R-:W-:Y:S01]  /*0720*/  IMAD.WIDE R10, R8, R16.reuse, c[0x0][0x168] ;  /* 0x00005a00080a7625 */ /* 0x080fe200078e0210 */
[----:B------:R-:W-:Y:S02]  /*0730*/  ISETP.GE.AND P3, PT, R15, 0x1, PT ;  /* 0x000000010f00780c */ /* 0x000fe40003f66270 */
[----:B------:R-:W-:Y:S01]  /*0740*/  MOV R15, R13 ;  /* 0x0000000d000f7202 */ /* 0x000fe20000000f00 */
[-C--:B------:R-:W-:Y:S01]  /*0750*/  IMAD.WIDE R6, R7, R16.reuse, c[0x0][0x168] ;  /* 0x00005a0007067625 */ /* 0x080fe200078e0210 */
[----:B------:R-:W-:Y:S02]  /*0760*/  MOV R99, RZ ;  /* 0x000000ff00637202 */ /* 0x000fe40000000f00 */
[----:B------:R-:W-:Y:S01]  /*0770*/  MOV R67, RZ ;  /* 0x000000ff00437202 */ /* 0x000fe20000000f00 */
[----:B------:R-:W-:Y:S01]  /*0780*/  IMAD.WIDE R16, R9, R16, c[0x0][0x168] ;  /* 0x00005a0009107625 */ /* 0x000fe200078e0210 */
[----:B------:R-:W-:-:S02]  /*0790*/  MOV R9, R7 ;  /* 0x0000000700097202 */ /* 0x000fc40000000f00 */
[----:B------:R-:W-:Y:S02]  /*07a0*/  MOV R7, RZ ;  /* 0x000000ff00077202 */ /* 0x000fe40000000f00 */
[----:B------:R-:W-:Y:S02]  /*07b0*/  MOV R8, R16 ;  /* 0x0000001000087202 */ /* 0x000fe40000000f00 */
[----:B------:R-:W-:Y:S02]  /*07c0*/  MOV R119, RZ ;  /* 0x000000ff00777202 */ /* 0x000fe40000000f00 */
[----:B------:R-:W-:Y:S02]  /*07d0*/  MOV R85, RZ ;  /* 0x000000ff00557202 */ /* 0x000fe40000000f00 */
        /* <DEDUP_REMOVED lines=16> */
[C---:B------:R-:W-:Y:S02]  /*08e0*/  ISETP.LT.OR P3, PT, R3.reuse, 0x10, !P3 ;  /* 0x000000100300780c */ /* 0x040fe40005f61670 */
[----:B------:R-:W-:Y:S02]  /*08f0*/  ISETP.LT.OR P1, PT, R3, 0xe, !P1 ;  /* 0x0000000e0300780c */ /* 0x000fe40004f21670 */
[----:B------:R-:W-:Y:S02]  /*0900*/  MOV R77, RZ ;  /* 0x000000ff004d7202 */ /* 0x000fe40000000f00 */
[----:B------:R-:W-:-:S02]  /*0910*/  MOV R49, RZ ;  /* 0x000000ff00317202 */ /* 0x000fc40000000f00 */
[----:B------:R-:W-:Y:S02]  /*0920*/  MOV R103, RZ ;  /* 0x000000ff00677202 */ /* 0x000fe40000000f00 */
.L_x_43:
[----:B------:R-:W-:Y:S01]  /*0930*/  BAR.SYNC.DEFER_BLOCKING 0x0 ;  /* 0x0000000000007b1d */ /* 0x000fe20000010000 */
[----:B------:R-:W-:-:S05]  /*0940*/  ISETP.GT.AND P5, PT, R3, 0x1b2, PT ;  /* 0x000001b20300780c */ /* 0x000fca0003fa4270 */
[----:B------:R-:W-:Y:S08]  /*0950*/  BSSY B0, `(.L_x_26) ;  /* 0x0000009000007945 */ /* 0x000ff00003800000 */
[----:B------:R-:W-:Y:S05]  /*0960*/  @P5 BRA `(.L_x_27) ;  /* 0x0000007000005947 */ /* 0x000fea0003800000 */
[----:B------:R-:W-:Y:S01]  /*0970*/  BSSY B1, `(.L_x_28) ;  /* 0x0000005000017945 */ /* 0x000fe20003800000 */
[----:B------:R-:W-:Y:S01]  /*0980*/  MOV R14, RZ ;  /* 0x000000ff000e7202 */ /* 0x000fe20000000f00 */
[----:B------:R-:W-:Y:S05]  /*0990*/  @P3 BRA `(.L_x_29) ;  /* 0x0000002000003947 */ /* 0x000fea0003800000 */
[----:B------:R-:W-:-:S05]  /*09a0*/  MOV R13, R15 ;  /* 0x0000000f000d7202 */ /* 0x000fca0000000f00 */
[----:B------:R0:W5:Y:S02]  /*09b0*/  LDG.E.CONSTANT R14, [R12.64] ;  /* 0x000000040c0e7981 */ /* 0x000164000c1e9900 */
.L_x_29:
[----:B------:R-:W-:Y:S05]  /*09c0*/  BSYNC B1 ;  /* 0x0000000000017941 */ /* 0x000fea0003800000 */
.L_x_28:
[----:B-----5:R1:W-:Y:S02]  /*09d0*/  STS [R3.X4], R14 ;  /* 0x0000000e03007388 */ /* 0x0203e40000004800 */
.L_x_27:
[----:B------:R-:W-:Y:S05]  /*09e0*/  BSYNC B0 ;  /* 0x0000000000007941 */ /* 0x000fea0003800000 */
.L_x_26:
[----:B0-----:R-:W0:Y:S01]  /*09f0*/  S2R R13, SR_TID.Y ;  /* 0x00000000000d7919 */ /* 0x001e220000002200 */
[----:B------:R-:W-:Y:S01]  /*0a00*/  BSSY B0, `(.L_x_30) ;  /* 0x000000b000007945 */ /* 0x000fe20003800000 */
[----:B0-----:R-:W-:-:S05]  /*0a10*/  IMAD R16, R0, 0x7, R13 ;  /* 0x0000000700107824 */ /* 0x001fca00078e020d */
[----:B-1----:R-:W-:-:S04]  /*0a20*/  SHF.L.U32 R14, R16, 0x1, RZ ;  /* 0x00000001100e7819 */ /* 0x002fc800000006ff */
[----:B------:R-:W-:-:S13]  /*0a30*/  ISETP.GT.AND P5, PT, R14, 0xd8, PT ;  /* 0x000000d80e00780c */ /* 0x000fda0003fa4270 */
[----:B------:R-:W-:Y:S05]  /*0a40*/  @P5 BRA `(.L_x_31) ;  /* 0x0000006000005947 */ /* 0x000fea0003800000 */
[----:B------:R-:W-:Y:S01]  /*0a50*/  BSSY B1, `(.L_x_32) ;  /* 0x0000004000017945 */ /* 0x000fe20003800000 */
[----:B------:R-:W-:Y:S01]  /*0a60*/  MOV R14, RZ ;  /* 0x000000ff000e7202 */ /* 0x000fe20000000f00 */
[----:B------:R-:W-:Y:S05]  /*0a70*/  @P2 BRA `(.L_x_33) ;  /* 0x0000001000002947 */ /* 0x000fea0003800000 */
[----:B------:R0:W5:Y:S02]  /*0a80*/  LDG.E.CONSTANT R14, [R10.64] ;  /* 0x000000040a0e7981 */ /* 0x000164000c1e9900 */
.L_x_33:
[----:B------:R-:W-:Y:S05]  /*0a90*/  BSYNC B1 ;  /* 0x0000000000017941 */ /* 0x000fea0003800000 */
.L_x_32:
[----:B-----5:R1:W-:Y:S02]  /*0aa0*/  STS [R3.X4+0x4], R14 ;  /* 0x0000040e03007388 */ /* 0x0203e40000004800 */
.L_x_31:
[----:B------:R-:W-:Y:S05]  /*0ab0*/  BSYNC B0 ;  /* 0x0000000000007941 */ /* 0x000fea0003800000 */
.L_x_30:
[----:B------:R-:W-:Y:S01]  /*0ac0*/  ISETP.GT.AND P5, PT, R3, 0x1b0, PT ;  /* 0x000001b00300780c */ /* 0x000fe20003fa4270 */
[----:B------:R-:W-:-:S12]  /*0ad0*/  BSSY B0, `(.L_x_34) ;  /* 0x000000a000007945 */ /* 0x000fd80003800000 */
[----:B------:R-:W-:Y:S05]  /*0ae0*/  @P5 BRA `(.L_x_35) ;  /* 0x0000008000005947 */ /* 0x000fea0003800000 */
[----:B------:R-:W-:Y:S01]  /*0af0*/  BSSY B1, `(.L_x_36) ;  /* 0x0000006000017945 */ /* 0x000fe20003800000 */
[----:B-1----:R-:W-:Y:S01]  /*0b00*/  MOV R14, RZ ;  /* 0x000000ff000e7202 */ /* 0x002fe20000000f00 */
[----:B------:R-:W-:Y:S05]  /*0b10*/  @P1 BRA `(.L_x_37) ;  /* 0x0000003000001947 */ /* 0x000fea0003800000 */
[----:B------:R-:W-:Y:S02]  /*0b20*/  MOV R22, R6 ;  /* 0x0000000600167202 */ /* 0x000fe40000000f00 */
[----:B------:R-:W-:-:S05]  /*0b30*/  MOV R23, R9 ;  /* 0x0000000900177202 */ /* 0x000fca0000000f00 */
[----:B------:R1:W5:Y:S02]  /*0b40*/  LDG.E.CONSTANT R14, [R22.64] ;  /* 0x00000004160e7981 */ /* 0x000364000c1e9900 */
.L_x_37:
[----:B------:R-:W-:Y:S05]  /*0b50*/  BSYNC B1 ;  /* 0x0000000000017941 */ /* 0x000fea0003800000 */
.L_x_36:
[----:B-----5:R2:W-:Y:S02]  /*0b60*/  STS [R3.X4+0x8], R14 ;  /* 0x0000080e03007388 */ /* 0x0205e40000004800 */
.L_x_35:
[----:B------:R-:W-:Y:S05]  /*0b70*/  BSYNC B0 ;  /* 0x0000000000007941 */ /* 0x000fea0003800000 */
.L_x_34:
[----:B------:R-:W-:Y:S01]  /*0b80*/  ISETP.GT.AND P5, PT, R16, 0x6b, PT ;  /* 0x0000006b1000780c */ /* 0x000fe20003fa4270 */
[----:B------:R-:W-:-:S12]  /*0b90*/  BSSY B0, `(.L_x_38) ;  /* 0x0000009000007945 */ /* 0x000fd80003800000 */
[----:B------:R-:W-:Y:S05]  /*0ba0*/  @P5 BRA `(.L_x_39) ;  /* 0x0000007000005947 */ /* 0x000fea0003800000 */
[----:B------:R-:W-:Y:S01]  /*0bb0*/  BSSY B1, `(.L_x_40) ;  /* 0x0000005000017945 */ /* 0x000fe20003800000 */
[----:B-12---:R-:W-:Y:S01]  /*0bc0*/  MOV R14, RZ ;  /* 0x000000ff000e7202 */ /* 0x006fe20000000f00 */
[----:B------:R-:W-:Y:S05]  /*0bd0*/  @P4 BRA `(.L_x_41) ;  /* 0x0000002000004947 */ /* 0x000fea0003800000 */
[----:B------:R-:W-:-:S05]  /*0be0*/  MOV R16, R8 ;  /* 0x0000000800107202 */ /* 0x000fca0000000f00 */
[----:B------:R1:W5:Y:S02]  /*0bf0*/  LDG.E.CONSTANT R14, [R16.64] ;  /* 0x00000004100e7981 */ /* 0x000364000c1e9900 */
.L_x_41:
[----:B------:R-:W-:Y:S05]  /*0c00*/  BSYNC B1 ;  /* 0x0000000000017941 */ /* 0x000fea0003800000 */
.L_x_40:
[----:B-----5:R2:W-:Y:S02]  /*0c10*/  STS [R3.X4+0xc], R14 ;  /* 0x00000c0e03007388 */ /* 0x0205e40000004800 */
.L_x_39:
[----:B------:R-:W-:Y:S05]  /*0c20*/  BSYNC B0 ;  /* 0x0000000000007941 */ /* 0x000fea0003800000 */
.L_x_38:
[----:B------:R-:W-:-:S04]  /*0c30*/  @P0 IMAD.WIDE R26, R2, 0x4, R94 ;  /* 0x00000004021a0825 */ /* 0x000fc800078e025e */
[----:B-1----:R-:W-:Y:S01]  /*0c40*/  @P0 IMAD.WIDE R22, R4, 0x4, R94 ;  /* 0x0000000404160825 */ /* 0x002fe200078e025e */
[----:B--2---:R1:W2:Y:S04]  /*0c50*/  @P0 LDG.E.CONSTANT R14, [R26.64] ;  /* 0x000000041a0e0981 */ /* 0x0042a8000c1e9900 */
[----:B------:R1:W3:Y:S04]  /*0c60*/  @P0 LDG.E.CONSTANT R24, [R26.64+0x4] ;  /* 0x000004041a180981 */ /* 0x0002e8000c1e9900 */
[----:B------:R1:W3:Y:S04]  /*0c70*/  @P0 LDG.E.CONSTANT R25, [R26.64+0x8] ;  /* 0x000008041a190981 */ /* 0x0002e8000c1e9900 */
[----:B------:R-:W4:Y:S04]  /*0c80*/  @P0 LDG.E.CONSTANT R18, [R22.64+0x8] ;  /* 0x0000080416120981 */ /* 0x000f28000c1e9900 */
[----:B-1----:R-:W5:Y:S04]  /*0c90*/  @P0 LDG.E.CONSTANT R26, [R22.64] ;  /* 0x00000004161a0981 */ /* 0x002f68000c1e9900 */
[----:B------:R-:W5:Y:S01]  /*0ca0*/  @P0 LDG.E.CONSTANT R27, [R22.64+0x4] ;  /* 0x00000404161b0981 */ /* 0x000f62000c1e9900 */
[C---:B------:R-:W-:Y:S01]  /*0cb0*/  @P0 IMAD R16, R0.reuse, 0x24, R5 ;  /* 0x0000002400100824 */ /* 0x040fe200078e0205 */
[----:B------:R-:W-:Y:S01]  /*0cc0*/  WARPSYNC 0xffffffff ;  /* 0xffffffff00007948 */ /* 0x000fe20003800000 */
[----:B------:R-:W-:-:S02]  /*0cd0*/  IMAD R68, R0, 0x24, RZ ;  /* 0x0000002400447824 */ /* 0x000fc400078e02ff */
[----:B------:R-:W-:Y:S01]  /*0ce0*/  IMAD R13, R13, 0x78, RZ ;  /* 0x000000780d0d7824 */ /* 0x000fe200078e02ff */
[----:B--2---:R-:W-:Y:S04]  /*0cf0*/  @P0 STS [R16.X4+0x6cc], R14 ;  /* 0x0006cc0e10000388 */ /* 0x004fe80000004800 */
[----:B---3--:R-:W-:Y:S04]  /*0d00*/  @P0 STS.64 [R16.X4+0x6d0], R24 ;  /* 0x0006d01810000388 */ /* 0x008fe80000004a00 */
[----:B----4-:R-:W-:Y:S04]  /*0d10*/  @P0 STS [R16.X4+0x6e0], R18 ;  /* 0x0006e01210000388 */ /* 0x010fe80000004800 */
[----:B-----5:R-:W-:Y:S04]  /*0d20*/  @P0 STS.64 [R16.X4+0x6d8], R26 ;  /* 0x0006d81a10000388 */ /* 0x020fe80000004a00 */
[----:B------:R-:W-:Y:S06]  /*0d30*/  BAR.SYNC.DEFER_BLOCKING 0x0 ;  /* 0x0000000000007b1d */ /* 0x000fec0000010000 */
[----:B------:R-:W-:Y:S04]  /*0d40*/  LDS R46, [R68+0x6cc] ;  /* 0x0006cc00442e7984 */ /* 0x000fe80000000800 */
[----:B------:R-:W1:Y:S04]  /*0d50*/  LDS.64 R22, [R13] ;  /* 0x000000000d167984 */ /* 0x000e680000000a00 */
[----:B------:R-:W2:Y:S04]  /*0d60*/  LDS R44, [R68+0x90c] ;  /* 0x00090c00442c7984 */ /* 0x000ea80000000800 */
[----:B------:R-:W3:Y:S04]  /*0d70*/  LDS R42, [R68+0xb4c] ;  /* 0x000b4c00442a7984 */ /* 0x000ee80000000800 */
[----:B------:R-:W4:Y:S04]  /*0d80*/  LDS R32, [R68+0xd8c] ;  /* 0x000d8c0044207984 */ /* 0x000f280000000800 */
[----:B------:R-:W5:Y:S04]  /*0d90*/  LDS.64 R24, [R13+0x348] ;  /* 0x000348000d187984 */ /* 0x000f680000000a00 */
[----:B------:R-:W0:Y:S04]  /*0da0*/  LDS R28, [R68+0x6d0] ;  /* 0x0006d000441c7984 */ /* 0x000e280000000800 */
[----:B------:R-:W0:Y:S04]  /*0db0*/  LDS R14, [R68+0x910] ;  /* 0x00091000440e7984 */ /* 0x000e280000000800 */
[----:B------:R-:W0:Y:S04]  /*0dc0*/  LDS R20, [R68+0xb50] ;  /* 0x000b500044147984 */ /* 0x000e280000000800 */
[----:B------:R-:W0:Y:S04]  /*0dd0*/  LDS R16, [R68+0xd90] ;  /* 0x000d900044107984 */ /* 0x000e280000000800 */
[----:B------:R-:W0:Y:S01]  /*0de0*/  LDS.64 R26, [R13+0x8] ;  /* 0x000008000d1a7984 */ /* 0x000e220000000a00 */
[----:B-1----:R-:W-:-:S03]  /*0df0*/  FFMA R107, R46, R22, R107 ;  /* 0x000000162e6b7223 */ /* 0x002fc6000000006b */
[----:B------:R-:W-:Y:S01]  /*0e00*/  LDS R60, [R68+0x6d4] ;  /* 0x0006d400443c7984 */ /* 0x000fe20000000800 */
[----:B--2---:R-:W-:-:S03]  /*0e10*/  FFMA R105, R22, R44, R105 ;  /* 0x0000002c16697223 */ /* 0x004fc60000000069 */
[----:B------:R-:W-:Y:S01]  /*0e20*/  LDS R58, [R68+0x914] ;  /* 0x00091400443a7984 */ /* 0x000fe20000000800 */
[----:B---3--:R-:W-:-:S03]  /*0e30*/  FFMA R67, R22, R42, R67 ;  /* 0x0000002a16437223 */ /* 0x008fc60000000043 */
[----:B------:R-:W-:Y:S01]  /*0e40*/  LDS R88, [R68+0xb60] ;  /* 0x000b600044587984 */ /* 0x000fe20000000800 */
[----:B----4-:R-:W-:-:S03]  /*0e50*/  FFMA R22, R22, R32, R109 ;  /* 0x0000002016167223 */ /* 0x010fc6000000006d */
[----:B------:R-:W-:Y:S01]  /*0e60*/  LDS R86, [R68+0xda0] ;  /* 0x000da00044567984 */ /* 0x000fe20000000800 */
[-C--:B-----5:R-:W-:Y:S01]  /*0e70*/  FFMA R109, R46, R24.reuse, R115 ;  /* 0x000000182e6d7223 */ /* 0x0a0fe20000000073 */
[-C--:B------:R-:W-:Y:S01]  /*0e80*/  FFMA R113, R44, R24.reuse, R113 ;  /* 0x000000182c717223 */ /* 0x080fe20000000071 */
[-C--:B------:R-:W-:Y:S01]  /*0e90*/  FFMA R115, R42, R24.reuse, R111 ;  /* 0x000000182a737223 */ /* 0x080fe2000000006f */
[----:B------:R-:W-:Y:S01]  /*0ea0*/  FFMA R117, R32, R24, R117 ;  /* 0x0000001820757223 */ /* 0x000fe20000000075 */
[C---:B0-----:R-:W-:Y:S01]  /*0eb0*/  FFMA R111, R28.reuse, R23, R107 ;  /* 0x000000171c6f7223 */ /* 0x041fe2000000006b */
[----:B------:R-:W-:Y:S01]  /*0ec0*/  FFMA R109, R28, R25, R109 ;  /* 0x000000191c6d7223 */ /* 0x000fe2000000006d */
[C---:B------:R-:W-:Y:S01]  /*0ed0*/  FFMA R105, R14.reuse, R23, R105 ;  /* 0x000000170e697223 */ /* 0x040fe20000000069 */
[----:B------:R-:W-:Y:S01]  /*0ee0*/  FFMA R107, R14, R25, R113 ;  /* 0x000000190e6b7223 */ /* 0x000fe20000000071 */
[C---:B------:R-:W-:Y:S01]  /*0ef0*/  FFMA R64, R20.reuse, R23, R67 ;  /* 0x0000001714407223 */ /* 0x040fe20000000043 */
[----:B------:R-:W-:Y:S01]  /*0f00*/  FFMA R50, R20, R25, R115 ;  /* 0x0000001914327223 */ /* 0x000fe20000000073 */
[----:B------:R-:W-:Y:S01]  /*0f10*/  LDS R67, [R68+0xb54] ;  /* 0x000b540044437984 */ /* 0x000fe20000000800 */
[C---:B------:R-:W-:Y:S01]  /*0f20*/  FFMA R24, R16.reuse, R23, R22 ;  /* 0x0000001710187223 */ /* 0x040fe20000000016 */
[----:B------:R-:W-:-:S02]  /*0f30*/  FFMA R48, R16, R25, R117 ;  /* 0x0000001910307223 */ /* 0x000fc40000000075 */
[----:B------:R-:W0:Y:S01]  /*0f40*/  LDS.64 R22, [R13+0x350] ;  /* 0x000350000d167984 */ /* 0x000e220000000a00 */
[-C--:B------:R-:W-:Y:S01]  /*0f50*/  FFMA R117, R46, R26.reuse, R123 ;  /* 0x0000001a2e757223 */ /* 0x080fe2000000007b */
[-C--:B------:R-:W-:Y:S01]  /*0f60*/  FFMA R121, R44, R26.reuse, R121 ;  /* 0x0000001a2c797223 */ /* 0x080fe20000000079 */
[-C--:B------:R-:W-:Y:S01]  /*0f70*/  FFMA R119, R42, R26.reuse, R119 ;  /* 0x0000001a2a777223 */ /* 0x080fe20000000077 */
[----:B------:R-:W-:Y:S01]  /*0f80*/  FFMA R25, R32, R26, R125 ;  /* 0x0000001a20197223 */ /* 0x000fe2000000007d */
[-C--:B------:R-:W-:Y:S01]  /*0f90*/  FFMA R117, R28, R27.reuse, R117 ;  /* 0x0000001b1c757223 */ /* 0x080fe20000000075 */
[-C--:B------:R-:W-:Y:S01]  /*0fa0*/  FFMA R125, R14, R27.reuse, R121 ;  /* 0x0000001b0e7d7223 */ /* 0x080fe20000000079 */
[-C--:B------:R-:W-:Y:S01]  /*0fb0*/  FFMA R56, R20, R27.reuse, R119 ;  /* 0x0000001b14387223 */ /* 0x080fe20000000077 */
[----:B------:R-:W-:Y:S02]  /*0fc0*/  FFMA R54, R16, R27, R25 ;  /* 0x0000001b10367223 */ /* 0x000fe40000000019 */
[----:B------:R-:W1:Y:S01]  /*0fd0*/  LDS R27, [R68+0xd94] ;  /* 0x000d9400441b7984 */ /* 0x000e620000000800 */
[-C--:B0-----:R-:W-:Y:S01]  /*0fe0*/  FFMA R25, R32, R22.reuse, R34 ;  /* 0x0000001620197223 */ /* 0x081fe20000000022 */
[----:B------:R-:W-:Y:S01]  /*0ff0*/  FFMA R121, R46, R22, R93 ;  /* 0x000000162e797223 */ /* 0x000fe2000000005d */
[----:B------:R-:W-:-:S02]  /*1000*/  FFMA R93, R26, R60, R111 ;  /* 0x0000003c1a5d7223 */ /* 0x000fc4000000006f */
[----:B------:R-:W-:Y:S01]  /*1010*/  FFMA R52, R16, R23, R25 ;  /* 0x0000001710347223 */ /* 0x000fe20000000019 */
[----:B-1----:R-:W-:Y:S02]  /*1020*/  FFMA R111, R26, R27, R24 ;  /* 0x0000001b1a6f7223 */ /* 0x002fe40000000018 */
[----:B------:R-:W0:Y:S01]  /*1030*/  LDS.64 R24, [R13+0x10] ;  /* 0x000010000d187984 */ /* 0x000e220000000a00 */
[-C--:B------:R-:W-:Y:S01]  /*1040*/  FFMA R91, R42, R22.reuse, R91 ;  /* 0x000000162a5b7223 */ /* 0x080fe2000000005b */
[----:B------:R-:W-:Y:S01]  /*1050*/  FFMA R119, R44, R22, R89 ;  /* 0x000000162c777223 */ /* 0x000fe20000000059 */
[-C--:B------:R-:W-:Y:S02]  /*1060*/  FFMA R121, R28, R23.reuse, R121 ;  /* 0x000000171c797223 */ /* 0x080fe40000000079 */
[-C--:B------:R-:W-:Y:S01]  /*1070*/  FFMA R18, R20, R23.reuse, R91 ;  /* 0x0000001714127223 */ /* 0x080fe2000000005b */
[----:B------:R-:W-:Y:S01]  /*1080*/  FFMA R91, R26, R58, R105 ;  /* 0x0000003a1a5b7223 */ /* 0x000fe20000000069 */
[----:B------:R-:W-:Y:S01]  /*1090*/  FFMA R119, R14, R23, R119 ;  /* 0x000000170e777223 */ /* 0x000fe20000000077 */
[-C--:B------:R-:W-:Y:S01]  /*10a0*/  FFMA R89, R26, R67.reuse, R64 ;  /* 0x000000431a597223 */ /* 0x080fe20000000040 */
[C---:B------:R-:W-:Y:S01]  /*10b0*/  FFMA R109, R22.reuse, R60, R109 ;  /* 0x0000003c166d7223 */ /* 0x040fe2000000006d */
[C---:B------:R-:W-:Y:S01]  /*10c0*/  FFMA R107, R22.reuse, R58, R107 ;  /* 0x0000003a166b7223 */ /* 0x040fe2000000006b */
[C---:B------:R-:W-:Y:S01]  /*10d0*/  FFMA R105, R22.reuse, R67, R50 ;  /* 0x0000004316697223 */ /* 0x040fe20000000032 */
[----:B------:R-:W-:-:S02]  /*10e0*/  FFMA R48, R22, R27, R48 ;  /* 0x0000001b16307223 */ /* 0x000fc40000000030 */
[----:B------:R-:W1:Y:S01]  /*10f0*/  LDS.64 R22, [R13+0x358] ;  /* 0x000358000d167984 */ /* 0x000e620000000a00 */
[-C--:B0-----:R-:W-:Y:S01]  /*1100*/  FFMA R115, R46, R24.reuse, R83 ;  /* 0x000000182e737223 */ /* 0x081fe20000000053 */
[-C--:B------:R-:W-:Y:S01]  /*1110*/  FFMA R113, R44, R24.reuse, R81 ;  /* 0x000000182c717223 */ /* 0x080fe20000000051 */
[-C--:B------:R-:W-:Y:S01]  /*1120*/  FFMA R85, R42, R24.reuse, R85 ;  /* 0x000000182a557223 */ /* 0x080fe20000000055 */
[----:B------:R-:W-:Y:S01]  /*1130*/  FFMA R87, R32, R24, R87 ;  /* 0x0000001820577223 */ /* 0x000fe20000000057 */
[-C--:B------:R-:W-:Y:S01]  /*1140*/  FFMA R115, R28, R25.reuse, R115 ;  /* 0x000000191c737223 */ /* 0x080fe20000000073 */
[-C--:B------:R-:W-:Y:S01]  /*1150*/  FFMA R113, R14, R25.reuse, R113 ;  /* 0x000000190e717223 */ /* 0x080fe20000000071 */
[-C--:B------:R-:W-:Y:S01]  /*1160*/  FFMA R26, R20, R25.reuse, R85 ;  /* 0x00000019141a7223 */ /* 0x080fe20000000055 */
[----:B------:R-:W-:Y:S01]  /*1170*/  FFMA R50, R16, R25, R87 ;  /* 0x0000001910327223 */ /* 0x000fe20000000057 */
[C---:B------:R-:W-:Y:S01]  /*1180*/  FFMA R34, R24.reuse, R60, R117 ;  /* 0x0000003c18227223 */ /* 0x040fe20000000075 */
[C---:B------:R-:W-:Y:S01]  /*1190*/  FFMA R125, R24.reuse, R58, R125 ;  /* 0x0000003a187d7223 */ /* 0x040fe2000000007d */
[C---:B------:R-:W-:Y:S01]  /*11a0*/  FFMA R123, R24.reuse, R67, R56 ;  /* 0x00000043187b7223 */ /* 0x040fe20000000038 */
[----:B------:R-:W-:-:S02]  /*11b0*/  FFMA R54, R24, R27, R54 ;  /* 0x0000001b18367223 */ /* 0x000fc40000000036 */
[----:B------:R-:W0:Y:S01]  /*11c0*/  LDS.64 R24, [R13+0x18] ;  /* 0x000018000d187984 */ /* 0x000e220000000a00 */
[----:B-1----:R-:W-:Y:S01]  /*11d0*/  FFMA R85, R46, R22, R75 ;  /* 0x000000162e557223 */ /* 0x002fe2000000004b */
[----:B------:R-:W-:Y:S01]  /*11e0*/  FFMA R117, R22, R67, R18 ;  /* 0x0000004316757223 */ /* 0x000fe20000000012 */
[-C--:B0-----:R-:W-:Y:S01]  /*11f0*/  FFMA R75, R44, R24.reuse, R19 ;  /* 0x000000182c4b7223 */ /* 0x081fe20000000013 */
[----:B------:R-:W-:-:S04]  /*1200*/  FFMA R19, R32, R24, R38 ;  /* 0x0000001820137223 */ /* 0x000fc80000000026 */
[----:B------:R-:W-:Y:S02]  /*1210*/  FFMA R38, R16, R25, R19 ;  /* 0x0000001910267223 */ /* 0x000fe40000000013 */
[----:B------:R-:W0:Y:S01]  /*1220*/  LDS.64 R18, [R13+0x360] ;  /* 0x000360000d127984 */ /* 0x000e220000000a00 */
        /* <DEDUP_REMOVED lines=9> */
[----:B------:R-:W-:Y:S01]  /*12c0*/  FFMA R52, R22, R27, R52 ;  /* 0x0000001b16347223 */ /* 0x000fe20000000034 */
[----:B0-----:R-:W-:-:S04]  /*12d0*/  FFMA R23, R32, R18, R62 ;  /* 0x0000001220177223 */ /* 0x001fc8000000003e */
[----:B------:R-:W-:Y:S02]  /*12e0*/  FFMA R62, R16, R19, R23 ;  /* 0x00000013103e7223 */ /* 0x000fe40000000017 */
[----:B------:R-:W0:Y:S01]  /*12f0*/  LDS.64 R22, [R13+0x20] ;  /* 0x000020000d167984 */ /* 0x000e220000000a00 */
[-C--:B------:R-:W-:Y:S01]  /*1300*/  FFMA R21, R42, R24.reuse, R21 ;  /* 0x000000182a157223 */ /* 0x080fe20000000015 */
[C---:B------:R-:W-:Y:S01]  /*1310*/  FFMA R77, R46.reuse, R24, R36 ;  /* 0x000000182e4d7223 */ /* 0x040fe20000000024 */
[-C--:B------:R-:W-:Y:S01]  /*1320*/  FFMA R71, R46, R18.reuse, R40 ;  /* 0x000000122e477223 */ /* 0x080fe20000000028 */
[-C--:B------:R-:W-:Y:S01]  /*1330*/  FFMA R29, R42, R18.reuse, R29 ;  /* 0x000000122a1d7223 */ /* 0x080fe2000000001d */
[----:B------:R-:W-:Y:S01]  /*1340*/  FFMA R36, R20, R25, R21 ;  /* 0x0000001914247223 */ /* 0x000fe20000000015 */
[----:B------:R-:W-:Y:S01]  /*1350*/  FFMA R21, R44, R18, R63 ;  /* 0x000000122c157223 */ /* 0x000fe2000000003f */
[----:B------:R-:W-:Y:S01]  /*1360*/  FFMA R87, R24, R67, R26 ;  /* 0x0000004318577223 */ /* 0x000fe2000000001a */
[-C--:B------:R-:W-:Y:S01]  /*1370*/  FFMA R71, R28, R19.reuse, R71 ;  /* 0x000000131c477223 */ /* 0x080fe20000000047 */
[-C--:B------:R-:W-:Y:S01]  /*1380*/  FFMA R26, R20, R19.reuse, R29 ;  /* 0x00000013141a7223 */ /* 0x080fe2000000001d */
[----:B------:R-:W-:Y:S01]  /*1390*/  FFMA R21, R14, R19, R21 ;  /* 0x000000130e157223 */ /* 0x000fe20000000015 */
[C---:B------:R-:W-:Y:S01]  /*13a0*/  FFMA R40, R18.reuse, R27, R56 ;  /* 0x0000001b12287223 */ /* 0x040fe20000000038 */
[C---:B------:R-:W-:Y:S01]  /*13b0*/  FFMA R85, R18.reuse, R60, R85 ;  /* 0x0000003c12557223 */ /* 0x040fe20000000055 */
[C---:B------:R-:W-:Y:S01]  /*13c0*/  FFMA R83, R18.reuse, R58, R83 ;  /* 0x0000003a12537223 */ /* 0x040fe20000000053 */
[----:B------:R-:W-:Y:S01]  /*13d0*/  FFMA R81, R18, R67, R64 ;  /* 0x0000004312517223 */ /* 0x000fe20000000040 */
[-C--:B------:R-:W-:Y:S01]  /*13e0*/  FFMA R77, R28, R25.reuse, R77 ;  /* 0x000000191c4d7223 */ /* 0x080fe2000000004d */
[----:B------:R-:W-:Y:S01]  /*13f0*/  FFMA R75, R14, R25, R75 ;  /* 0x000000190e4b7223 */ /* 0x000fe2000000004b */
[C---:B------:R-:W-:Y:S01]  /*1400*/  FFMA R115, R24.reuse, R60, R115 ;  /* 0x0000003c18737223 */ /* 0x040fe20000000073 */
[C---:B------:R-:W-:Y:S01]  /*1410*/  FFMA R113, R24.reuse, R58, R113 ;  /* 0x0000003a18717223 */ /* 0x040fe20000000071 */
[----:B------:R-:W-:Y:S01]  /*1420*/  FFMA R50, R24, R27, R50 ;  /* 0x0000001b18327223 */ /* 0x000fe20000000032 */
[----:B------:R-:W-:Y:S01]  /*1430*/  LDS R63, [R68+0x91c] ;  /* 0x00091c00443f7984 */ /* 0x000fe20000000800 */
[----:B0-----:R-:W-:-:S04]  /*1440*/  FFMA R19, R32, R22, R41 ;  /* 0x0000001620137223 */ /* 0x001fc80000000029 */
[-C--:B------:R-:W-:Y:S02]  /*1450*/  FFMA R56, R16, R23.reuse, R19 ;  /* 0x0000001710387223 */ /* 0x080fe40000000013 */
[----:B------:R-:W0:Y:S01]  /*1460*/  LDS.64 R18, [R13+0x368] ;  /* 0x000368000d127984 */ /* 0x000e220000000a00 */
[-C--:B------:R-:W-:Y:S01]  /*1470*/  FFMA R39, R46, R22.reuse, R39 ;  /* 0x000000162e277223 */ /* 0x080fe20000000027 */
[-C--:B------:R-:W-:Y:S01]  /*1480*/  FFMA R35, R44, R22.reuse, R35 ;  /* 0x000000162c237223 */ /* 0x080fe20000000023 */
[----:B------:R-:W-:Y:S01]  /*1490*/  FFMA R37, R42, R22, R37 ;  /* 0x000000162a257223 */ /* 0x000fe20000000025 */
[----:B------:R-:W-:Y:S01]  /*14a0*/  FFMA R77, R22, R60, R77 ;  /* 0x0000003c164d7223 */ /* 0x000fe2000000004d */
[-C--:B------:R-:W-:Y:S01]  /*14b0*/  FFMA R41, R28, R23.reuse, R39 ;  /* 0x000000171c297223 */ /* 0x080fe20000000027 */
[-C--:B------:R-:W-:Y:S01]  /*14c0*/  FFMA R39, R14, R23.reuse, R35 ;  /* 0x000000170e277223 */ /* 0x080fe20000000023 */
[----:B------:R-:W-:Y:S01]  /*14d0*/  FFMA R64, R20, R23, R37 ;  /* 0x0000001714407223 */ /* 0x000fe20000000025 */
        /* <DEDUP_REMOVED lines=17> */
[-C--:B-1----:R-:W-:Y:S01]  /*15f0*/  FFMA R43, R46, R22.reuse, R53 ;  /* 0x000000162e2b7223 */ /* 0x082fe20000000035 */
        /* <DEDUP_REMOVED lines=10> */
[----:B------:R-:W-:Y:S01]  /*16a0*/  FFMA R56, R22, R27, R56 ;  /* 0x0000001b16387223 */ /* 0x000fe20000000038 */
[----:B0-----:R-:W-:-:S04]  /*16b0*/  FFMA R23, R32, R18, R30 ;  /* 0x0000001220177223 */ /* 0x001fc8000000001e */
[----:B------:R-:W-:Y:S02]  /*16c0*/  FFMA R64, R16, R19, R23 ;  /* 0x0000001310407223 */ /* 0x000fe40000000017 */
[----:B------:R-:W0:Y:S01]  /*16d0*/  LDS.64 R22, [R13+0x30] ;  /* 0x000030000d167984 */ /* 0x000e220000000a00 */
[C---:B------:R-:W-:Y:S01]  /*16e0*/  FFMA R33, R18.reuse, R60, R29 ;  /* 0x0000003c12217223 */ /* 0x040fe2000000001d */
[----:B------:R-:W-:Y:S02]  /*16f0*/  FFMA R29, R18, R67, R36 ;  /* 0x00000043121d7223 */ /* 0x000fe40000000024 */
[----:B------:R-:W1:Y:S01]  /*1700*/  LDS.64 R36, [R13+0x378] ;  /* 0x000378000d247984 */ /* 0x000e620000000a00 */
[-C--:B------:R-:W-:Y:S01]  /*1710*/  FFMA R51, R46, R18.reuse, R31 ;  /* 0x000000122e337223 */ /* 0x080fe2000000001f */
[-C--:B------:R-:W-:Y:S01]  /*1720*/  FFMA R47, R44, R18.reuse, R57 ;  /* 0x000000122c2f7223 */ /* 0x080fe20000000039 */
[----:B------:R-:W-:Y:S02]  /*1730*/  FFMA R59, R42, R18, R59 ;  /* 0x000000122a3b7223 */ /* 0x000fe4000000003b */
[-C--:B------:R-:W-:Y:S01]  /*1740*/  FFMA R51, R28, R19.reuse, R51 ;  /* 0x000000131c337223 */ /* 0x080fe20000000033 */
[-C--:B------:R-:W-:Y:S01]  /*1750*/  FFMA R47, R14, R19.reuse, R47 ;  /* 0x000000130e2f7223 */ /* 0x080fe2000000002f */
[----:B------:R-:W-:Y:S01]  /*1760*/  FFMA R70, R20, R19, R59 ;  /* 0x0000001314467223 */ /* 0x000fe2000000003b */
[C---:B------:R-:W-:Y:S01]  /*1770*/  FFMA R31, R18.reuse, R58, R25 ;  /* 0x0000003a121f7223 */ /* 0x040fe20000000019 */
[----:B------:R-:W-:-:S02]  /*1780*/  FFMA R55, R18, R27, R24 ;  /* 0x0000001b12377223 */ /* 0x000fc40000000018 */
[----:B------:R-:W2:Y:S01]  /*1790*/  LDS.64 R24, [R13+0x380] ;  /* 0x000380000d187984 */ /* 0x000ea20000000a00 */
        /* <DEDUP_REMOVED lines=8> */
[-C--:B-1----:R-:W-:Y:S01]  /*1820*/  FFMA R53, R46, R36.reuse, R101 ;  /* 0x000000242e357223 */ /* 0x082fe20000000065 */
[-C--:B------:R-:W-:Y:S01]  /*1830*/  FFMA R59, R44, R36.reuse, R99 ;  /* 0x000000242c3b7223 */ /* 0x080fe20000000063 */
[-C--:B------:R-:W-:Y:S01]  /*1840*/  FFMA R103, R32, R36.reuse, R103 ;  /* 0x0000002420677223 */ /* 0x080fe20000000067 */
[----:B------:R-:W-:Y:S01]  /*1850*/  FFMA R23, R22, R67, R26 ;  /* 0x0000004316177223 */ /* 0x000fe2000000001a */
[----:B------:R-:W0:Y:S01]  /*1860*/  LDS.64 R18, [R13+0x38] ;  /* 0x000038000d127984 */ /* 0x000e220000000a00 */
[----:B------:R-:W-:-:S03]  /*1870*/  FFMA R97, R42, R36, R97 ;  /* 0x000000242a617223 */ /* 0x000fc60000000061 */
[----:B------:R-:W1:Y:S01]  /*1880*/  LDS R26, [R68+0x918] ;  /* 0x00091800441a7984 */ /* 0x000e620000000800 */
[-C--:B------:R-:W-:Y:S01]  /*1890*/  FFMA R53, R28, R37.reuse, R53 ;  /* 0x000000251c357223 */ /* 0x080fe20000000035 */
[-C--:B------:R-:W-:Y:S01]  /*18a0*/  FFMA R59, R14, R37.reuse, R59 ;  /* 0x000000250e3b7223 */ /* 0x080fe2000000003b */
[-C--:B------:R-:W-:Y:S01]  /*18b0*/  FFMA R32, R16, R37.reuse, R103 ;  /* 0x0000002510207223 */ /* 0x080fe20000000067 */
[----:B------:R-:W-:Y:S01]  /*18c0*/  FFMA R30, R20, R37, R97 ;  /* 0x00000025141e7223 */ /* 0x000fe20000000061 */
[C---:B------:R-:W-:Y:S01]  /*18d0*/  FFMA R44, R22.reuse, R58, R21 ;  /* 0x0000003a162c7223 */ /* 0x040fe20000000015 */
[----:B------:R-:W3:Y:S04]  /*18e0*/  LDS R28, [R68+0x6d8] ;  /* 0x0006d800441c7984 */ /* 0x000ee80000000800 */
[----:B------:R-:W4:Y:S04]  /*18f0*/  LDS R16, [R68+0xb58] ;  /* 0x000b580044107984 */ /* 0x000f280000000800 */
[----:B------:R-:W5:Y:S04]  /*1900*/  LDS R14, [R68+0xd98] ;  /* 0x000d9800440e7984 */ /* 0x000f680000000800 */
[----:B------:R-:W5:Y:S01]  /*1910*/  LDS.64 R20, [R13+0x40] ;  /* 0x000040000d147984 */ /* 0x000f620000000a00 */
[CC--:B------:R-:W-:Y:S01]  /*1920*/  FFMA R66, R22.reuse, R60.reuse, R43 ;  /* 0x0000003c16427223 */ /* 0x0c0fe2000000002b */
[----:B------:R-:W-:Y:S01]  /*1930*/  FFMA R90, R22, R27, R90 ;  /* 0x0000001b165a7223 */ /* 0x000fe2000000005a */
[----:B------:R-:W-:Y:S01]  /*1940*/  FFMA R101, R36, R60, R51 ;  /* 0x0000003c24657223 */ /* 0x000fe20000000033 */
[----:B--2---:R-:W-:Y:S01]  /*1950*/  FFMA R51, R58, R24, R59 ;  /* 0x000000183a337223 */ /* 0x004fe2000000003b */
[----:B------:R-:W2:Y:S01]  /*1960*/  LDS R65, [R68+0x6dc] ;  /* 0x0006dc0044417984 */ /* 0x000ea20000000800 */
[C---:B------:R-:W-:Y:S01]  /*1970*/  FFMA R99, R36.reuse, R58, R47 ;  /* 0x0000003a24637223 */ /* 0x040fe2000000002f */
[C---:B------:R-:W-:Y:S01]  /*1980*/  FFMA R97, R36.reuse, R67, R70 ;  /* 0x0000004324617223 */ /* 0x040fe20000000046 */
[----:B------:R-:W-:Y:S01]  /*1990*/  FFMA R103, R36, R27, R64 ;  /* 0x0000001b24677223 */ /* 0x000fe20000000040 */
[----:B------:R-:W2:Y:S01]  /*19a0*/  LDS R59, [R68+0xb5c] ;  /* 0x000b5c00443b7984 */ /* 0x000ea20000000800 */
[----:B------:R-:W-:-:S03]  /*19b0*/  FFMA R43, R27, R24, R32 ;  /* 0x000000181b2b7223 */ /* 0x000fc60000000020 */
[----:B------:R-:W2:Y:S04]  /*19c0*/  LDS R61, [R68+0xd9c] ;  /* 0x000d9c00443d7984 */ /* 0x000ea80000000800 */
[----:B------:R-:W2:Y:S01]  /*19d0*/  LDS R64, [R68+0x6e0] ;  /* 0x0006e00044407984 */ /* 0x000ea20000000800 */
[-C--:B0-----:R-:W-:Y:S01]  /*19e0*/  FFMA R69, R60, R18.reuse, R69 ;  /* 0x000000123c457223 */ /* 0x081fe20000000045 */
[-C--:B-1----:R-:W-:Y:S01]  /*19f0*/  FFMA R22, R26, R19.reuse, R91 ;  /* 0x000000131a167223 */ /* 0x082fe2000000005b */
[-C--:B------:R-:W-:Y:S01]  /*1a00*/  FFMA R57, R58, R18.reuse, R57 ;  /* 0x000000123a397223 */ /* 0x080fe20000000039 */
[-C--:B------:R-:W-:Y:S01]  /*1a10*/  FFMA R37, R67, R18.reuse, R74 ;  /* 0x0000001243257223 */ /* 0x080fe2000000004a */
[----:B------:R-:W-:Y:S01]  /*1a20*/  FFMA R79, R27, R18, R72 ;  /* 0x000000121b4f7223 */ /* 0x000fe20000000048 */
[-C--:B---3--:R-:W-:Y:S01]  /*1a30*/  FFMA R84, R28, R19.reuse, R93 ;  /* 0x000000131c547223 */ /* 0x088fe2000000005d */
[-C--:B----4-:R-:W-:Y:S01]  /*1a40*/  FFMA R32, R16, R19.reuse, R89 ;  /* 0x0000001310207223 */ /* 0x090fe20000000059 */
[----:B-----5:R-:W-:-:S02]  /*1a50*/  FFMA R36, R14, R19, R111 ;  /* 0x000000130e247223 */ /* 0x020fc4000000006f */
[----:B------:R-:W0:Y:S01]  /*1a60*/  LDS.64 R18, [R13+0x388] ;  /* 0x000388000d127984 */ /* 0x000e220000000a00 */
[----:B------:R-:W-:-:S03]  /*1a70*/  FFMA R93, R63, R20, R22 ;  /* 0x000000143f5d7223 */ /* 0x000fc60000000016 */
[----:B------:R-:W1:Y:S01]  /*1a80*/  LDS R22, [R68+0x920] ;  /* 0x0009200044167984 */ /* 0x000e620000000800 */
[-C--:B------:R-:W-:Y:S01]  /*1a90*/  FFMA R53, R60, R24.reuse, R53 ;  /* 0x000000183c357223 */ /* 0x080fe20000000035 */
[----:B------:R-:W-:Y:S01]  /*1aa0*/  FFMA R47, R67, R24, R30 ;  /* 0x00000018432f7223 */ /* 0x000fe2000000001e */
[-C--:B------:R-:W-:Y:S01]  /*1ab0*/  FFMA R76, R28, R25.reuse, R109 ;  /* 0x000000191c4c7223 */ /* 0x080fe2000000006d */
[-C--:B------:R-:W-:Y:S01]  /*1ac0*/  FFMA R24, R26, R25.reuse, R107 ;  /* 0x000000191a187223 */ /* 0x080fe2000000006b */
[-C--:B------:R-:W-:Y:S01]  /*1ad0*/  FFMA R30, R16, R25.reuse, R105 ;  /* 0x00000019101e7223 */ /* 0x080fe20000000069 */
[----:B------:R-:W-:Y:S01]  /*1ae0*/  FFMA R48, R14, R25, R48 ;  /* 0x000000190e307223 */ /* 0x000fe20000000030 */
[-C--:B--2---:R-:W-:Y:S01]  /*1af0*/  FFMA R84, R65, R20.reuse, R84 ;  /* 0x0000001441547223 */ /* 0x084fe20000000054 */
[-C--:B------:R-:W-:Y:S01]  /*1b00*/  FFMA R91, R59, R20.reuse, R32 ;  /* 0x000000143b5b7223 */ /* 0x080fe20000000020 */
[----:B------:R-:W-:Y:S01]  /*1b10*/  FFMA R89, R61, R20, R36 ;  /* 0x000000143d597223 */ /* 0x000fe20000000024 */
[-C--:B------:R-:W-:Y:S01]  /*1b20*/  FFMA R34, R28, R21.reuse, R34 ;  /* 0x000000151c227223 */ /* 0x080fe20000000022 */
[-C--:B------:R-:W-:Y:S01]  /*1b30*/  FFMA R32, R16, R21.reuse, R123 ;  /* 0x0000001510207223 */ /* 0x080fe2000000007b */
[-C--:B------:R-:W-:Y:S01]  /*1b40*/  FFMA R54, R14, R21.reuse, R54 ;  /* 0x000000150e367223 */ /* 0x080fe20000000036 */
[C---:B------:R-:W-:Y:S01]  /*1b50*/  FFMA R84, R21.reuse, R64, R84 ;  /* 0x0000004015547223 */ /* 0x040fe20000000054 */
[C---:B------:R-:W-:Y:S01]  /*1b60*/  FFMA R80, R21.reuse, R88, R91 ;  /* 0x0000005815507223 */ /* 0x040fe2000000005b */
[----:B------:R-:W-:Y:S01]  /*1b70*/  FFMA R78, R21, R86, R89 ;  /* 0x00000056154e7223 */ /* 0x000fe20000000059 */
[-C--:B0-----:R-:W-:Y:S01]  /*1b80*/  FFMA R76, R65, R18.reuse, R76 ;  /* 0x00000012414c7223 */ /* 0x081fe2000000004c */
[-C--:B------:R-:W-:Y:S01]  /*1b90*/  FFMA R67, R63, R18.reuse, R24 ;  /* 0x000000123f437223 */ /* 0x080fe20000000018 */
[-C--:B------:R-:W-:Y:S01]  /*1ba0*/  FFMA R27, R59, R18.reuse, R30 ;  /* 0x000000123b1b7223 */ /* 0x080fe2000000001e */
[----:B------:R-:W-:Y:S01]  /*1bb0*/  FFMA R25, R61, R18, R48 ;  /* 0x000000123d197223 */ /* 0x000fe20000000030 */
[----:B------:R-:W-:Y:S01]  /*1bc0*/  FFMA R18, R26, R21, R125 ;  /* 0x000000151a127223 */ /* 0x000fe2000000007d */
[----:B-1----:R-:W-:-:S02]  /*1bd0*/  FFMA R82, R21, R22, R93 ;  /* 0x0000001615527223 */ /* 0x002fc4000000005d */
[----:B------:R-:W0:Y:S01]  /*1be0*/  LDS.64 R20, [R13+0x48] ;  /* 0x000048000d147984 */ /* 0x000e220000000a00 */
[C---:B------:R-:W-:Y:S01]  /*1bf0*/  FFMA R72, R19.reuse, R88, R27 ;  /* 0x0000005813487223 */ /* 0x040fe2000000001b */
[-C--:B------:R-:W-:Y:S01]  /*1c00*/  FFMA R24, R28, R19.reuse, R121 ;  /* 0x000000131c187223 */ /* 0x080fe20000000079 */
[-C--:B------:R-:W-:Y:S01]  /*1c10*/  FFMA R30, R26, R19.reuse, R119 ;  /* 0x000000131a1e7223 */ /* 0x080fe20000000077 */
[-C--:B------:R-:W-:Y:S01]  /*1c20*/  FFMA R42, R16, R19.reuse, R117 ;  /* 0x00000013102a7223 */ /* 0x080fe20000000075 */
[----:B------:R-:W-:Y:S01]  /*1c30*/  FFMA R46, R14, R19, R52 ;  /* 0x000000130e2e7223 */ /* 0x000fe20000000034 */
[C---:B------:R-:W-:Y:S01]  /*1c40*/  FFMA R76, R19.reuse, R64, R76 ;  /* 0x00000040134c7223 */ /* 0x040fe2000000004c */
[C---:B------:R-:W-:Y:S01]  /*1c50*/  FFMA R70, R19.reuse, R22, R67 ;  /* 0x0000001613467223 */ /* 0x040fe20000000043 */
[----:B------:R-:W-:Y:S01]  /*1c60*/  FFMA R74, R19, R86, R25 ;  /* 0x00000056134a7223 */ /* 0x000fe20000000019 */
[-C--:B0-----:R-:W-:Y:S02]  /*1c70*/  FFMA R27, R63, R20.reuse, R18 ;  /* 0x000000143f1b7223 */ /* 0x081fe40000000012 */
        /* <DEDUP_REMOVED lines=30> */
[C---:B------:R-:W-:Y:S01]  /*1e60*/  FFMA R36, R21.reuse, R88, R25 ;  /* 0x0000005815247223 */ /* 0x040fe20000000019 */
[-C--:B------:R-:W-:Y:S01]  /*1e70*/  FFMA R102, R14, R21.reuse, R38 ;  /* 0x000000150e667223 */ /* 0x080fe20000000026 */
        /* <DEDUP_REMOVED lines=21> */
[C---:B------:R-:W-:Y:S01]  /*1fd0*/  FFMA R104, R65.reuse, R20, R48 ;  /* 0x0000001441687223 */ /* 0x040fe20000000030 */
[-C--:B------:R-:W-:Y:S01]  /*1fe0*/  FFMA R48, R28, R21.reuse, R41 ;  /* 0x000000151c307223 */ /* 0x080fe20000000029 */
[-C--:B0-----:R-:W-:Y:S02]  /*1ff0*/  FFMA R102, R65, R18.reuse, R24 ;  /* 0x0000001241667223 */ /* 0x081fe40000000018 */
[----:B------:R-:W0:Y:S01]  /*2000*/  LDS.64 R24, [R13+0x60] ;  /* 0x000060000d187984 */ /* 0x000e220000000a00 */
[----:B------:R-:W-:Y:S01]  /*2010*/  FFMA R75, R59, R18, R100 ;  /* 0x000000123b4b7223 */ /* 0x000fe20000000064 */
[-C--:B------:R-:W-:Y:S01]  /*2020*/  FFMA R83, R63, R20.reuse, R92 ;  /* 0x000000143f537223 */ /* 0x080fe2000000005c */
[----:B------:R-:W-:Y:S01]  /*2030*/  FFMA R85, R59, R20, R98 ;  /* 0x000000143b557223 */ /* 0x000fe20000000062 */
[-C--:B------:R-:W-:Y:S01]  /*2040*/  FFMA R92, R26, R21.reuse, R39 ;  /* 0x000000151a5c7223 */ /* 0x080fe20000000027 */
[-C--:B------:R-:W-:Y:S01]  /*2050*/  FFMA R98, R16, R21.reuse, R35 ;  /* 0x0000001510627223 */ /* 0x080fe20000000023 */
[----:B------:R-:W-:Y:S01]  /*2060*/  FFMA R56, R14, R21, R56 ;  /* 0x000000150e387223 */ /* 0x000fe20000000038 */
[----:B------:R-:W-:Y:S01]  /*2070*/  FFMA R77, R61, R18, R62 ;  /* 0x000000123d4d7223 */ /* 0x000fe2000000003e */
[C---:B------:R-:W-:Y:S01]  /*2080*/  FFMA R87, R21.reuse, R64, R104 ;  /* 0x0000004015577223 */ /* 0x040fe20000000068 */
[C---:B------:R-:W-:Y:S01]  /*2090*/  FFMA R83, R21.reuse, R22, R83 ;  /* 0x0000001615537223 */ /* 0x040fe20000000053 */
[C---:B------:R-:W-:Y:S01]  /*20a0*/  FFMA R85, R21.reuse, R88, R85 ;  /* 0x0000005815557223 */ /* 0x040fe20000000055 */
[----:B------:R-:W-:Y:S01]  /*20b0*/  FFMA R81, R21, R86, R81 ;  /* 0x0000005615517223 */ /* 0x000fe20000000051 */
[----:B------:R-:W-:Y:S01]  /*20c0*/  FFMA R62, R16, R19, R29 ;  /* 0x00000013103e7223 */ /* 0x000fe2000000001d */
[----:B0-----:R-:W-:-:S02]  /*20d0*/  FFMA R100, R65, R24, R48 ;  /* 0x0000001841647223 */ /* 0x001fc40000000030 */
[----:B------:R-:W0:Y:S01]  /*20e0*/  LDS.64 R48, [R13+0x3a8] ;  /* 0x0003a8000d307984 */ /* 0x000e220000000a00 */
[-C--:B------:R-:W-:Y:S01]  /*20f0*/  FFMA R21, R63, R24.reuse, R92 ;  /* 0x000000183f157223 */ /* 0x080fe2000000005c */
[-C--:B------:R-:W-:Y:S01]  /*2100*/  FFMA R27, R59, R24.reuse, R98 ;  /* 0x000000183b1b7223 */ /* 0x080fe20000000062 */
[----:B------:R-:W-:Y:S01]  /*2110*/  FFMA R29, R61, R24, R56 ;  /* 0x000000183d1d7223 */ /* 0x000fe20000000038 */
[----:B------:R-:W-:Y:S02]  /*2120*/  FFMA R24, R26, R25, R44 ;  /* 0x000000191a187223 */ /* 0x000fe4000000002c */
[----:B------:R-:W1:Y:S01]  /*2130*/  LDS.64 R44, [R13+0x68] ;  /* 0x000068000d2c7984 */ /* 0x000e620000000a00 */
        /* <DEDUP_REMOVED lines=27> */
[-C--:B-1----:R-:W-:Y:S01]  /*22f0*/  FFMA R66, R65, R44.reuse, R66 ;  /* 0x0000002c41427223 */ /* 0x082fe20000000042 */
[----:B------:R-:W0:Y:S01]  /*2300*/  LDS.64 R48, [R13+0x3b0] ;  /* 0x0003b0000d307984 */ /* 0x000e220000000a00 */
[-C--:B------:R-:W-:Y:S01]  /*2310*/  FFMA R41, R63, R44.reuse, R24 ;  /* 0x0000002c3f297223 */ /* 0x080fe20000000018 */
[-C--:B------:R-:W-:Y:S01]  /*2320*/  FFMA R39, R59, R44.reuse, R56 ;  /* 0x0000002c3b277223 */ /* 0x080fe20000000038 */
[----:B------:R-:W-:Y:S01]  /*2330*/  FFMA R55, R61, R44, R92 ;  /* 0x0000002c3d377223 */ /* 0x000fe2000000005c */
[-C--:B------:R-:W-:Y:S01]  /*2340*/  FFMA R44, R26, R45.reuse, R57 ;  /* 0x0000002d1a2c7223 */ /* 0x080fe20000000039 */
[----:B------:R-:W-:Y:S01]  /*2350*/  FFMA R96, R14, R45, R79 ;  /* 0x0000002d0e607223 */ /* 0x000fe2000000004f */
[----:B------:R-:W1:Y:S01]  /*2360*/  LDS.64 R56, [R13+0x70] ;  /* 0x000070000d387984 */ /* 0x000e620000000a00 */
[----:B------:R-:W-:-:S03]  /*2370*/  FFMA R35, R45, R64, R66 ;  /* 0x000000402d237223 */ /* 0x000fc60000000042 */
[----:B------:R-:W2:Y:S01]  /*2380*/  LDS.64 R66, [R13+0x3b8] ;  /* 0x0003b8000d427984 */ /* 0x000ea20000000a00 */
[-C--:B------:R-:W-:Y:S01]  /*2390*/  FFMA R92, R16, R45.reuse, R37 ;  /* 0x0000002d105c7223 */ /* 0x080fe20000000025 */
[C---:B------:R-:W-:Y:S01]  /*23a0*/  FFMA R37, R45.reuse, R22, R41 ;  /* 0x000000162d257223 */ /* 0x040fe20000000029 */
[----:B------:R-:W-:Y:S01]  /*23b0*/  FFMA R24, R28, R45, R69 ;  /* 0x0000002d1c187223 */ /* 0x000fe20000000045 */
[C---:B------:R-:W-:Y:S01]  /*23c0*/  FFMA R39, R45.reuse, R88, R39 ;  /* 0x000000582d277223 */ /* 0x040fe20000000027 */
[----:B------:R-:W-:Y:S01]  /*23d0*/  FFMA R41, R45, R86, R55 ;  /* 0x000000562d297223 */ /* 0x000fe20000000037 */
[----:B------:R-:W-:Y:S01]  /*23e0*/  LDS R103, [R68+0xdac] ;  /* 0x000dac0044677984 */ /* 0x000fe20000000800 */
[-C--:B0-----:R-:W-:Y:S01]  /*23f0*/  FFMA R16, R16, R49.reuse, R47 ;  /* 0x0000003110107223 */ /* 0x081fe2000000002f */
[-C--:B------:R-:W-:Y:S01]  /*2400*/  FFMA R26, R26, R49.reuse, R51 ;  /* 0x000000311a1a7223 */ /* 0x080fe20000000033 */
[-C--:B------:R-:W-:Y:S01]  /*2410*/  FFMA R18, R65, R48.reuse, R18 ;  /* 0x0000003041127223 */ /* 0x080fe20000000012 */
[-C--:B------:R-:W-:Y:S01]  /*2420*/  FFMA R45, R63, R48.reuse, R20 ;  /* 0x000000303f2d7223 */ /* 0x080fe20000000014 */
[-C--:B------:R-:W-:Y:S01]  /*2430*/  FFMA R47, R59, R48.reuse, R62 ;  /* 0x000000303b2f7223 */ /* 0x080fe2000000003e */
[----:B------:R-:W-:Y:S01]  /*2440*/  FFMA R51, R61, R48, R90 ;  /* 0x000000303d337223 */ /* 0x000fe2000000005a */
[-C--:B------:R-:W-:Y:S01]  /*2450*/  FFMA R14, R14, R49.reuse, R43 ;  /* 0x000000310e0e7223 */ /* 0x080fe2000000002b */
[----:B------:R-:W-:Y:S01]  /*2460*/  FFMA R28, R28, R49, R53 ;  /* 0x000000311c1c7223 */ /* 0x000fe20000000035 */
[C---:B------:R-:W-:Y:S01]  /*2470*/  FFMA R43, R49.reuse, R64, R18 ;  /* 0x00000040312b7223 */ /* 0x040fe20000000012 */
[C---:B------:R-:W-:Y:S01]  /*2480*/  FFMA R45, R49.reuse, R22, R45 ;  /* 0x00000016312d7223 */ /* 0x040fe2000000002d */
[C---:B------:R-:W-:Y:S01]  /*2490*/  FFMA R47, R49.reuse, R88, R47 ;  /* 0x00000058312f7223 */ /* 0x040fe2000000002f */
[----:B------:R-:W-:Y:S01]  /*24a0*/  FFMA R49, R49, R86, R51 ;  /* 0x0000005631317223 */ /* 0x000fe20000000033 */
        /* <DEDUP_REMOVED lines=10> */
[-C--:B------:R-:W-:Y:S01]  /*2550*/  FFMA R69, R59, R66.reuse, R16 ;  /* 0x000000423b457223 */ /* 0x080fe20000000010 */
[----:B------:R-:W-:Y:S01]  /*2560*/  FFMA R79, R61, R66, R14 ;  /* 0x000000423d4f7223 */ /* 0x000fe2000000000e */
[----:B------:R-:W-:Y:S01]  /*2570*/  LDS.64 R62, [R13+0x78] ;  /* 0x000078000d3e7984 */ /* 0x000fe20000000a00 */
[----:B------:R-:W-:-:S03]  /*2580*/  FFMA R61, R22, R67, R97 ;  /* 0x00000043163d7223 */ /* 0x000fc60000000061 */
[----:B------:R-:W0:Y:S04]  /*2590*/  LDS R14, [R68+0x6e4] ;  /* 0x0006e400440e7984 */ /* 0x000e280000000800 */
[----:B------:R-:W1:Y:S04]  /*25a0*/  LDS R16, [R68+0x924] ;  /* 0x0009240044107984 */ /* 0x000e680000000800 */
[----:B------:R-:W2:Y:S04]  /*25b0*/  LDS R18, [R68+0xb64] ;  /* 0x000b640044127984 */ /* 0x000ea80000000800 */
[----:B------:R-:W3:Y:S01]  /*25c0*/  LDS R20, [R68+0xda4] ;  /* 0x000da40044147984 */ /* 0x000ee20000000800 */
[----:B------:R-:W-:-:S03]  /*25d0*/  FFMA R59, R64, R67, R65 ;  /* 0x00000043403b7223 */ /* 0x000fc60000000041 */
[----:B------:R-:W4:Y:S04]  /*25e0*/  LDS R22, [R68+0x6e8] ;  /* 0x0006e80044167984 */ /* 0x000f280000000800 */
[----:B------:R-:W5:Y:S04]  /*25f0*/  LDS R24, [R68+0x928] ;  /* 0x0009280044187984 */ /* 0x000f680000000800 */
[----:B------:R-:W5:Y:S04]  /*2600*/  LDS R26, [R68+0xb68] ;  /* 0x000b6800441a7984 */ /* 0x000f680000000800 */
[----:B------:R-:W5:Y:S04]  /*2610*/  LDS R28, [R68+0xda8] ;  /* 0x000da800441c7984 */ /* 0x000f680000000800 */
[----:B------:R-:W5:Y:S01]  /*2620*/  LDS.64 R64, [R13+0x3c0] ;  /* 0x0003c0000d407984 */ /* 0x000f620000000a00 */
[-C--:B------:R-:W-:Y:S01]  /*2630*/  FFMA R69, R88, R67.reuse, R69 ;  /* 0x0000004358457223 */ /* 0x080fe20000000045 */
[----:B------:R-:W-:-:S02]  /*2640*/  FFMA R79, R86, R67, R79 ;  /* 0x00000043564f7223 */ /* 0x000fc4000000004f */
[----:B------:R-:W5:Y:S01]  /*2650*/  LDS.64 R66, [R13+0x80] ;  /* 0x000080000d427984 */ /* 0x000f620000000a00 */
[----:B0-----:R-:W-:Y:S01]  /*2660*/  FFMA R107, R14, R62, R84 ;  /* 0x0000003e0e6b7223 */ /* 0x001fe20000000054 */
[C---:B-1----:R-:W-:Y:S01]  /*2670*/  FFMA R97, R62.reuse, R16, R82 ;  /* 0x000000103e617223 */ /* 0x042fe20000000052 */
[C---:B--2---:R-:W-:Y:S01]  /*2680*/  FFMA R99, R62.reuse, R18, R80 ;  /* 0x000000123e637223 */ /* 0x044fe20000000050 */
[----:B---3--:R-:W-:Y:S01]  /*2690*/  FFMA R101, R62, R20, R78 ;  /* 0x000000143e657223 */ /* 0x008fe2000000004e */
[-C--:B----4-:R-:W-:Y:S01]  /*26a0*/  FFMA R107, R22, R63.reuse, R107 ;  /* 0x0000003f166b7223 */ /* 0x090fe2000000006b */
[-C--:B-----5:R-:W-:Y:S02]  /*26b0*/  FFMA R80, R24, R63.reuse, R97 ;  /* 0x0000003f18507223 */ /* 0x0a0fe40000000061 */
[----:B------:R-:W-:Y:S01]  /*26c0*/  LDS R97, [R68+0xb6c] ;  /* 0x000b6c0044617984 */ /* 0x000fe20000000800 */
[----:B------:R-:W-:-:S03]  /*26d0*/  FFMA R78, R26, R63, R99 ;  /* 0x0000003f1a4e7223 */ /* 0x000fc60000000063 */
[----:B------:R-:W-:Y:S01]  /*26e0*/  LDS R99, [R68+0x92c] ;  /* 0x00092c0044637984 */ /* 0x000fe20000000800 */
[----:B------:R-:W-:-:S03]  /*26f0*/  FFMA R48, R28, R63, R101 ;  /* 0x0000003f1c307223 */ /* 0x000fc60000000065 */
[----:B------:R0:W-:Y:S01]  /*2700*/  LDS R101, [R68+0x6ec] ;  /* 0x0006ec0044657984 */ /* 0x0001e20000000800 */
[----:B------:R-:W-:-:S04]  /*2710*/  FFMA R63, R16, R64, R70 ;  /* 0x00000040103f7223 */ /* 0x000fc80000000046 */
[-C--:B------:R-:W-:Y:S02]  /*2720*/  FFMA R70, R24, R65.reuse, R63 ;  /* 0x0000004118467223 */ /* 0x080fe4000000003f */
[----:B------:R-:W1:Y:S01]  /*2730*/  LDS.64 R62, [R13+0x3c8] ;  /* 0x0003c8000d3e7984 */ /* 0x000e620000000a00 */
[-C--:B------:R-:W-:Y:S01]  /*2740*/  FFMA R115, R14, R64.reuse, R76 ;  /* 0x000000400e737223 */ /* 0x080fe2000000004c */
[-C--:B------:R-:W-:Y:S01]  /*2750*/  FFMA R105, R18, R64.reuse, R72 ;  /* 0x0000004012697223 */ /* 0x080fe20000000048 */
[----:B------:R-:W-:Y:S02]  /*2760*/  FFMA R109, R20, R64, R74 ;  /* 0x00000040146d7223 */ /* 0x000fe4000000004a */
[-C--:B------:R-:W-:Y:S01]  /*2770*/  FFMA R115, R22, R65.reuse, R115 ;  /* 0x0000004116737223 */ /* 0x080fe20000000073 */
[-C--:B------:R-:W-:Y:S01]  /*2780*/  FFMA R56, R26, R65.reuse, R105 ;  /* 0x000000411a387223 */ /* 0x080fe20000000069 */
[----:B------:R-:W-:Y:S01]  /*2790*/  FFMA R44, R28, R65, R109 ;  /* 0x000000411c2c7223 */ /* 0x000fe2000000006d */
[-C--:B------:R-:W-:Y:S01]  /*27a0*/  FFMA R65, R16, R66.reuse, R54 ;  /* 0x0000004210417223 */ /* 0x080fe20000000036 */
[-C--:B------:R-:W-:Y:S01]  /*27b0*/  FFMA R109, R20, R66.reuse, R60 ;  /* 0x00000042146d7223 */ /* 0x080fe2000000003c */
[----:B------:R-:W-:-:S02]  /*27c0*/  FFMA R123, R14, R66, R52 ;  /* 0x000000420e7b7223 */ /* 0x000fc40000000034 */
[-C--:B0-----:R-:W-:Y:S01]  /*27d0*/  FFMA R68, R24, R67.reuse, R65 ;  /* 0x0000004318447223 */ /* 0x081fe20000000041 */
[----:B------:R-:W-:Y:S01]  /*27e0*/  FFMA R52, R28, R67, R109 ;  /* 0x000000431c347223 */ /* 0x000fe2000000006d */
[----:B------:R-:W0:Y:S01]  /*27f0*/  LDS.64 R64, [R13+0x88] ;  /* 0x000088000d407984 */ /* 0x000e220000000a00 */
[----:B------:R-:W-:Y:S01]  /*2800*/  FFMA R105, R18, R66, R58 ;  /* 0x0000004212697223 */ /* 0x000fe2000000003a */
        /* <DEDUP_REMOVED lines=17> */
[-C--:B------:R-:W-:Y:S01]  /*2920*/  FFMA R123, R22, R67.reuse, R123 ;  /* 0x00000043167b7223 */ /* 0x080fe2000000007b */
[----:B------:R-:W-:Y:S01]  /*2930*/  FFMA R54, R26, R67, R105 ;  /* 0x000000431a367223 */ /* 0x000fe20000000069 */
        /* <DEDUP_REMOVED lines=55> */
[----:B------:R-:W-:Y:S01]  /*2cb0*/  FFMA R56, R24, R65, R21 ;  /* 0x0000004118387223 */ /* 0x000fe20000000015 */
[C---:B------:R-:W-:Y:S01]  /*2cc0*/  FFMA R19, R64.reuse, R99, R48 ;  /* 0x0000006340137223 */ /* 0x040fe20000000030 */
[----:B------:R-:W-:Y:S01]  /*2cd0*/  FFMA R21, R64, R97, R46 ;  /* 0x0000006140157223 */ /* 0x000fe2000000002e */
[----:B------:R-:W-:Y:S01]  /*2ce0*/  FFMA R50, R26, R65, R23 ;  /* 0x000000411a327223 */ /* 0x000fe20000000017 */
        /* <DEDUP_REMOVED lines=28> */
[----:B------:R-:W-:Y:S01]  /*2eb0*/  IADD3 R12, P5, R12, 0xc40, RZ ;  /* 0x00000c400c0c7810 */ /* 0x000fe20007fbe0ff */
        /* <DEDUP_REMOVED lines=12> */
[----:B------:R-:W-:Y:S04]  /*2f80*/  LDS R48, [R13+0xb0] ;  /* 0x0000b0000d307984 */ /* 0x000fe80000000800 */
[----:B------:R-:W1:Y:S04]  /*2f90*/  LDS.64 R30, [R13+0x3f0] ;  /* 0x0003f0000d1e7984 */ /* 0x000e680000000a00 */
[----:B------:R-:W2:Y:S01]  /*2fa0*/  LDS R46, [R13+0x3f8] ;  /* 0x0003f8000d2e7984 */ /* 0x000ea20000000800 */
[----:B------:R-:W-:-:S02]  /*2fb0*/  IADD3.X R15, RZ, R15, RZ, P5, !PT ;  /* 0x0000000fff0f7210 */ /* 0x000fc40002ffe4ff */
[----:B------:R-:W-:-:S04]  /*2fc0*/  IADD3 R10, P5, R10, 0xc40, RZ ;  /* 0x00000c400a0a7810 */ /* 0x000fc80007fbe0ff */
[----:B------:R-:W-:Y:S02]  /*2fd0*/  IADD3.X R11, RZ, R11, RZ, P5, !PT ;  /* 0x0000000bff0b7210 */ /* 0x000fe40002ffe4ff */
[----:B------:R-:W-:Y:S02]  /*2fe0*/  IADD3 R6, P5, R6, 0xc40, RZ ;  /* 0x00000c4006067810 */ /* 0x000fe40007fbe0ff */
[----:B------:R-:W-:Y:S02]  /*2ff0*/  IADD3 R7, R7, 0x1, RZ ;  /* 0x0000000107077810 */ /* 0x000fe40007ffe0ff */
[----:B------:R-:W-:Y:S02]  /*3000*/  IADD3.X R9, RZ, R9, RZ, P5, !PT ;  /* 0x00000009ff097210 */ /* 0x000fe40002ffe4ff */
[----:B------:R-:W-:-:S04]  /*3010*/  IADD3 R8, P5, R8, 0xc40, RZ ;  /* 0x00000c4008087810 */ /* 0x000fc80007fbe0ff */
[----:B------:R-:W-:Y:S02]  /*3020*/  IADD3.X R17, RZ, R17, RZ, P5, !PT ;  /* 0x00000011ff117210 */ /* 0x000fe40002ffe4ff */
[----:B------:R-:W-:Y:S01]  /*3030*/  ISETP.NE.AND P5, PT, R7, 0x100, PT ;  /* 0x000001000700780c */ /* 0x000fe20003fa5270 */
[-C--:B0-----:R-:W-:Y:S01]  /*3040*/  FFMA R51, R14, R32.reuse, R51 ;  /* 0x000000200e337223 */ /* 0x081fe20000000033 */
[-C--:B------:R-:W-:Y:S01]  /*3050*/  FFMA R53, R16, R32.reuse, R53 ;  /* 0x0000002010357223 */ /* 0x080fe20000000035 */
[-C--:B------:R-:W-:Y:S01]  /*3060*/  FFMA R55, R18, R32.reuse, R55 ;  /* 0x0000002012377223 */ /* 0x080fe20000000037 */
[----:B------:R-:W-:Y:S01]  /*3070*/  FFMA R57, R20, R32, R57 ;  /* 0x0000002014397223 */ /* 0x000fe20000000039 */
[C---:B------:R-:W-:Y:S01]  /*3080*/  FFMA R107, R66.reuse, R101, R107 ;  /* 0x00000065426b7223 */ /* 0x040fe2000000006b */
[C---:B------:R-:W-:Y:S01]  /*3090*/  FFMA R105, R66.reuse, R99, R80 ;  /* 0x0000006342697223 */ /* 0x040fe20000000050 */
[----:B------:R-:W-:Y:S01]  /*30a0*/  FFMA R67, R66, R97, R78 ;  /* 0x0000006142437223 */ /* 0x000fe2000000004e */
[C---:B------:R-:W-:Y:S01]  /*30b0*/  FFMA R23, R22.reuse, R65, R23 ;  /* 0x0000004116177223 */ /* 0x040fe20000000017 */
        /* <DEDUP_REMOVED lines=8> */
[-C--:B------:R-:W-:Y:S01]  /*3140*/  FFMA R22, R22, R31.reuse, R59 ;  /* 0x0000001f16167223 */ /* 0x080fe2000000003b */
[----:B------:R-:W-:Y:S01]  /*3150*/  IADD3 R94, P6, R94, 0x24, RZ ;  /* 0x000000245e5e7810 */ /* 0x000fe20007fde0ff */
[-C--:B------:R-:W-:Y:S01]  /*3160*/  FFMA R24, R24, R31.reuse, R61 ;  /* 0x0000001f18187223 */ /* 0x080fe2000000003d */
[-C--:B------:R-:W-:Y:S01]  /*3170*/  FFMA R26, R26, R31.reuse, R69 ;  /* 0x0000001f1a1a7223 */ /* 0x080fe20000000045 */
[----:B------:R-:W-:Y:S01]  /*3180*/  FFMA R28, R28, R31, R79 ;  /* 0x0000001f1c1c7223 */ /* 0x000fe2000000004f */
[C---:B------:R-:W-:Y:S01]  /*3190*/  FFMA R31, R30.reuse, R101, R27 ;  /* 0x000000651e1f7223 */ /* 0x040fe2000000001b */
[C---:B------:R-:W-:Y:S01]  /*31a0*/  FFMA R57, R30.reuse, R99, R58 ;  /* 0x000000631e397223 */ /* 0x040fe2000000003a */
[----:B------:R-:W-:Y:S01]  /*31b0*/  FFMA R59, R30, R97, R56 ;  /* 0x000000611e3b7223 */ /* 0x000fe20000000038 */
[C---:B------:R-:W-:Y:S01]  /*31c0*/  FFMA R53, R32.reuse, R101, R23 ;  /* 0x0000006520357223 */ /* 0x040fe20000000017 */
[C---:B------:R-:W-:Y:S01]  /*31d0*/  FFMA R33, R32.reuse, R99, R52 ;  /* 0x0000006320217223 */ /* 0x040fe20000000034 */
[C---:B------:R-:W-:Y:S01]  /*31e0*/  FFMA R51, R32.reuse, R97, R42 ;  /* 0x0000006120337223 */ /* 0x040fe2000000002a */
[-C--:B------:R-:W-:Y:S01]  /*31f0*/  FFMA R55, R32, R103.reuse, R44 ;  /* 0x0000006720377223 */ /* 0x080fe2000000002c */
[----:B------:R-:W-:Y:S01]  /*3200*/  FFMA R30, R30, R103, R50 ;  /* 0x000000671e1e7223 */ /* 0x000fe20000000032 */
[-C--:B------:R-:W-:Y:S01]  /*3210*/  FFMA R65, R101, R48.reuse, R66 ;  /* 0x0000003065417223 */ /* 0x080fe20000000042 */
[-C--:B------:R-:W-:Y:S01]  /*3220*/  FFMA R61, R99, R48.reuse, R64 ;  /* 0x00000030633d7223 */ /* 0x080fe20000000040 */
[-C--:B------:R-:W-:Y:S01]  /*3230*/  FFMA R69, R97, R48.reuse, R60 ;  /* 0x0000003061457223 */ /* 0x080fe2000000003c */
[----:B------:R-:W-:Y:S01]  /*3240*/  FFMA R79, R103, R48, R54 ;  /* 0x00000030674f7223 */ /* 0x000fe20000000036 */
[----:B------:R-:W-:Y:S01]  /*3250*/  IADD3.X R95, RZ, R95, RZ, P6, !PT ;  /* 0x0000005fff5f7210 */ /* 0x000fe200037fe4ff */
[-C--:B--2---:R-:W-:Y:S01]  /*3260*/  FFMA R101, R101, R46.reuse, R22 ;  /* 0x0000002e65657223 */ /* 0x084fe20000000016 */
[-C--:B------:R-:W-:Y:S01]  /*3270*/  FFMA R99, R99, R46.reuse, R24 ;  /* 0x0000002e63637223 */ /* 0x080fe20000000018 */
[-C--:B------:R-:W-:Y:S01]  /*3280*/  FFMA R97, R97, R46.reuse, R26 ;  /* 0x0000002e61617223 */ /* 0x080fe2000000001a */
[----:B------:R-:W-:Y:S01]  /*3290*/  FFMA R103, R103, R46, R28 ;  /* 0x0000002e67677223 */ /* 0x000fe2000000001c */
[----:B------:R-:W-:Y:S01]  /*32a0*/  @!P5 CALL.REL.NOINC `(.L_x_42) ;  /* 0x000000100000d944 */ /* 0x000fe20003c00000 */
[----:B------:R-:W-:Y:S05]  /*32b0*/  BRA `(.L_x_43) ;  /* 0xffffd67000007947 */ /* 0x000fea000383ffff */
.L_x_42:
[----:B------:R-:W0:Y:S01]  /*32c0*/  S2R R5, SR_CTAID.Z ;  /* 0x0000000000057919 */ /* 0x000e220000002700 */
[----:B------:R-:W-:-:S02]  /*32d0*/  MOV R10, 0x4 ;  /* 0x00000004000a7802 */ /* 0x000fc40000000f00 */
[----:B0-----:R-:W-:-:S05]  /*32e0*/  LEA R5, R5, R0, 0x6 ;  /* 0x0000000005057211 */ /* 0x001fca00078e30ff */
[----:B------:R-:W-:-:S05]  /*32f0*/  IMAD.WIDE R2, R5, R10, c[0x0][0x178] ;  /* 0x00005e0005027625 */ /* 0x000fca00078e020a */
[----:B------:R0:W2:Y:S04]  /*3300*/  LDG.E.CONSTANT R8, [R2.64] ;  /* 0x0000000402087981 */ /* 0x0000a8000c1e9900 */
[----:B------:R0:W3:Y:S04]  /*3310*/  LDG.E.CONSTANT R6, [R2.64+0x40] ;  /* 0x0000400402067981 */ /* 0x0000e8000c1e9900 */
[----:B------:R0:W4:Y:S04]  /*3320*/  LDG.E.CONSTANT R4, [R2.64+0x80] ;  /* 0x0000800402047981 */ /* 0x000128000c1e9900 */
[----:B------:R0:W5:Y:S01]  /*3330*/  LDG.E.CONSTANT R0, [R2.64+0xc0] ;  /* 0x0000c00402007981 */ /* 0x000162000c1e9900 */
[----:B------:R-:W1:Y:S03]  /*3340*/  S2UR UR6, SR_CTAID.X ;  /* 0x00000000000679c3 */ /* 0x000e660000002500 */
[----:B------:R-:W0:Y:S02]  /*3350*/  S2R R12, SR_TID.Y ;  /* 0x00000000000c7919 */ /* 0x000e240000002200 */
[----:B0-----:R-:W-:-:S05]  /*3360*/  IMAD R5, R5, 0xe, R12 ;  /* 0x0000000e05057824 */ /* 0x001fca00078e020c */
[----:B-1----:R-:W-:-:S04]  /*3370*/  LEA R5, R5, UR6, 0x1 ;  /* 0x0000000605057c11 */ /* 0x002fc8000f8e08ff */
[----:B------:R-:W-:-:S05]  /*3380*/  LEA R5, R5, -R5, 0x3 ;  /* 0x8000000505057211 */ /* 0x000fca00078e18ff */
        /* <DEDUP_REMOVED lines=20> */
[----:B------:R0:W-:Y:S01]  /*34d0*/  STG.E [R2.64+0xc], R5 ;  /* 0x00000c0502007986 */ /* 0x0001e2000c101904 */
[--C-:B----4-:R-:W-:Y:S01]  /*34e0*/  FADD R67, R67, R4.reuse ;  /* 0x0000000443437221 */ /* 0x110fe20000000000 */
        /* <DEDUP_REMOVED lines=10> */
[----:B0-----:R-:W-:Y:S01]  /*3590*/  FMNMX R5, RZ, R6, !PT ;  /* 0x00000006ff057209 */ /* 0x001fe20007800000 */
[--C-:B------:R-:W-:Y:S01]  /*35a0*/  FADD R59, R59, R4.reuse ;  /* 0x000000043b3b7221 */ /* 0x100fe20000000000 */
[--C-:B------:R-:W-:Y:S01]  /*35b0*/  FADD R69, R69, R4.reuse ;  /* 0x0000000445457221 */ /* 0x100fe20000000000 */
[----:B------:R-:W-:Y:S01]  /*35c0*/  FADD R4, R97, R4 ;  /* 0x0000000461047221 */ /* 0x000fe20000000000 */
[--C-:B------:R-:W-:Y:S01]  /*35d0*/  FADD R93, R93, R8.reuse ;  /* 0x000000085d5d7221 */ /* 0x100fe20000000000 */
[----:B------:R0:W-:Y:S01]  /*35e0*/  STG.E [R2.64+0x32a0], R5 ;  /* 0x0032a00502007986 */ /* 0x0001e2000c101904 */
        /* <DEDUP_REMOVED lines=9> */
[--C-:B-----5:R-:W-:Y:S01]  /*3680*/  FADD R34, R34, R0.reuse ;  /* 0x0000000022227221 */ /* 0x120fe20000000000 */
[----:B------:R-:W-:Y:S01]  /*3690*/  FMNMX R7, RZ, R40, !PT ;  /* 0x00000028ff077209 */ /* 0x000fe20007800000 */
[--C-:B------:R-:W-:Y:S01]  /*36a0*/  FADD R109, R109, R0.reuse ;  /* 0x000000006d6d7221 */ /* 0x100fe20000000000 */
[----:B0-----:R-:W-:Y:S01]  /*36b0*/  FMNMX R5, RZ, R4, !PT ;  /* 0x00000004ff057209 */ /* 0x001fe20007800000 */
[--C-:B------:R-:W-:Y:S01]  /*36c0*/  FADD R117, R117, R0.reuse ;  /* 0x0000000075757221 */ /* 0x100fe20000000000 */
[----:B------:R-:W-:Y:S01]  /*36d0*/  FMNMX R9, RZ, R8, !PT ;  /* 0x00000008ff097209 */ /* 0x000fe20007800000 */
[--C-:B------:R-:W-:Y:S01]  /*36e0*/  FADD R125, R125, R0.reuse ;  /* 0x000000007d7d7221 */ /* 0x100fe20000000000 */
        /* <DEDUP_REMOVED lines=12> */
[----:B------:R-:W-:-:S02]  /*37b0*/  FMNMX R107, RZ, R107, !PT ;  /* 0x0000006bff6b7209 */ /* 0x000fc40007800000 */
[----:B0-----:R-:W-:Y:S01]  /*37c0*/  FMNMX R5, RZ, R34, !PT ;  /* 0x00000022ff057209 */ /* 0x001fe20007800000 */
[----:B------:R0:W-:Y:S01]  /*37d0*/  STG.E [R2.64+0x1a0], R9 ;  /* 0x0001a00902007986 */ /* 0x0001e2000c101904 */
[----:B------:R-:W-:Y:S02]  /*37e0*/  FMNMX R115, RZ, R115, !PT ;  /* 0x00000073ff737209 */ /* 0x000fe40007800000 */
[----:B------:R-:W-:Y:S01]  /*37f0*/  FMNMX R123, RZ, R123, !PT ;  /* 0x0000007bff7b7209 */ /* 0x000fe20007800000 */
[----:B------:R2:W-:Y:S01]  /*3800*/  STG.E [R2.64+0x948c], R5 ;  /* 0x00948c0502007986 */ /* 0x0005e2000c101904 */
[----:B------:R-:W-:Y:S02]  /*3810*/  FMNMX R93, RZ, R93, !PT ;  /* 0x0000005dff5d7209 */ /* 0x000fe40007800000 */
[----:B------:R-:W-:Y:S01]  /*3820*/  FMNMX R83, RZ, R83, !PT ;  /* 0x00000053ff537209 */ /* 0x000fe20007800000 */
[----:B------:R-:W-:Y:S01]  /*3830*/  STG.E [R2.64], R107 ;  /* 0x0000006b02007986 */ /* 0x000fe2000c101904 */
[----:B------:R-:W-:-:S02]  /*3840*/  FMNMX R75, RZ, R75, !PT ;  /* 0x0000004bff4b7209 */ /* 0x000fc40007800000 */
[----:B------:R-:W-:Y:S01]  /*3850*/  FMNMX R39, RZ, R39, !PT ;  /* 0x00000027ff277209 */ /* 0x000fe20007800000 */
[----:B------:R-:W-:Y:S01]  /*3860*/  STG.E [R2.64+0x188], R115 ;  /* 0x0001887302007986 */ /* 0x000fe2000c101904 */
[----:B------:R-:W-:Y:S02]  /*3870*/  FMNMX R45, RZ, R45, !PT ;  /* 0x0000002dff2d7209 */ /* 0x000fe40007800000 */
[----:B------:R-:W-:Y:S01]  /*3880*/  FMNMX R53, RZ, R53, !PT ;  /* 0x00000035ff357209 */ /* 0x000fe20007800000 */
[----:B------:R-:W-:Y:S01]  /*3890*/  STG.E [R2.64+0x4], R123 ;  /* 0x0000047b02007986 */ /* 0x000fe2000c101904 */
[----:B------:R-:W-:Y:S02]  /*38a0*/  FMNMX R31, RZ, R31, !PT ;  /* 0x0000001fff1f7209 */ /* 0x000fe40007800000 */
[----:B------:R-:W-:Y:S01]  /*38b0*/  FMNMX R65, RZ, R65, !PT ;  /* 0x00000041ff417209 */ /* 0x000fe20007800000 */
[----:B------:R-:W-:Y:S01]  /*38c0*/  STG.E [R2.64+0x18c], R93 ;  /* 0x00018c5d02007986 */ /* 0x000fe2000c101904 */
        /* <DEDUP_REMOVED lines=46> */
[----:B-1----:R-:W-:Y:S01]  /*3bb0*/  FMNMX R7, RZ, R38, !PT ;  /* 0x00000026ff077209 */ /* 0x002fe20007800000 */
[----:B------:R-:W-:Y:S01]  /*3bc0*/  STG.E [R2.64+0x3110], R35 ;  /* 0x0031102302007986 */ /* 0x000fe2000c101904 */
[----:B0-----:R-:W-:Y:S02]  /*3bd0*/  FMNMX R9, RZ, R62, !PT ;  /* 0x0000003eff097209 */ /* 0x001fe40007800000 */
[----:B------:R-:W-:Y:S01]  /*3be0*/  FMNMX R41, RZ, R41, !PT ;  /* 0x00000029ff297209 */ /* 0x000fe20007800000 */
[----:B------:R-:W-:Y:S01]  /*3bf0*/  STG.E [R2.64+0x3298], R43 ;  /* 0x0032982b02007986 */ /* 0x000fe2000c101904 */
[----:B------:R-:W-:Y:S02]  /*3c00*/  FMNMX R49, RZ, R49, !PT ;  /* 0x00000031ff317209 */ /* 0x000fe40007800000 */
[----:B------:R-:W-:Y:S01]  /*3c10*/  FMNMX R55, RZ, R55, !PT ;  /* 0x00000037ff377209 */ /* 0x000fe20007800000 */
[----:B------:R-:W-:Y:S01]  /*3c20*/  STG.E [R2.64+0x3114], R33 ;  /* 0x0031142102007986 */ /* 0x000fe2000c101904 */
[----:B--2---:R-:W-:-:S02]  /*3c30*/  FMNMX R5, RZ, R30, !PT ;  /* 0x0000001eff057209 */ /* 0x004fc40007800000 */
[----:B------:R-:W-:Y:S01]  /*3c40*/  FMNMX R79, RZ, R79, !PT ;  /* 0x0000004fff4f7209 */ /* 0x000fe20007800000 */
[----:B------:R-:W-:Y:S01]  /*3c50*/  STG.E [R2.64+0x329c], R57 ;  /* 0x00329c3902007986 */ /* 0x000fe2000c101904 */
[----:B------:R-:W-:-:S03]  /*3c60*/  FMNMX R11, RZ, R0, !PT ;  /* 0x00000000ff0b7209 */ /* 0x000fc60007800000 */
        /* <DEDUP_REMOVED lines=28> */
.L_x_44:
        /* <DEDUP_REMOVED lines=13> */
.L_x_123:


//--------------------- .text.tvmgen_default_fused_nn_contrib_conv2d_winograd_without_weight_transform_add_nn_relu_1_kernel --------------------------
	.section	.text.tvmgen_default_fused_nn_contrib_conv2d_winograd_without_weight_transform_add_nn_relu_1_kernel,"ax",@progbits
	.sectioninfo	@"SHI_REGISTERS=36"
	.align	128
        .global         tvmgen_default_fused_nn_contrib_conv2d_winograd_without_weight_transform_add_nn_relu_1_kernel
        .type           tvmgen_default_fused_nn_contrib_conv2d_winograd_without_weight_transform_add_nn_relu_1_kernel,@function
        .size           tvmgen_default_fused_nn_contrib_conv2d_winograd_without_weight_transform_add_nn_relu_1_kernel,(.L_x_124 - tvmgen_default_fused_nn_contrib_conv2d_winograd_without_weight_transform_add_nn_relu_1_kernel)
        .other          tvmgen_default_fused_nn_contrib_conv2d_winograd_without_weight_transform_add_nn_relu_1_kernel,@"STO_CUDA_ENTRY STV_DEFAULT"
tvmgen_default_fused_nn_contrib_conv2d_winograd_without_weight_transform_add_nn_relu_1_kernel:
.text.tvmgen_default_fused_nn_contrib_conv2d_winograd_without_weight_transform_add_nn_relu_1_kernel:
[----:B------:R-:W-:Y:S02]  /*0000*/  MOV R1, c[0x0][0x28] ;  /* 0x00000a0000017a02 */ /* 0x000fe40000000f00 */
[----:B------:R-:W0:Y:S01]  /*0010*/  S2R R0, SR_TID.X ;  /* 0x0000000000007919 */ /* 0x000e220000002100 */
[----:B------:R-:W-:Y:S01]  /*0020*/  MOV R6, RZ ;  /* 0x000000ff00067202 */ /* 0x000fe20000000f00 */
[----:B------:R-:W-:Y:S01]  /*0030*/  CS2R R18, SRZ ;  /* 0x0000000000127805 */ /* 0x000fe2000001ff00 */
[----:B------:R-:W-:Y:S01]  /*0040*/  MOV R4, RZ ;  /* 0x000000ff00047202 */ /* 0x000fe20000000f00 */
[----:B------:R-:W1:Y:S01]  /*0050*/  S2R R3, SR_CTAID.X ;  /* 0x0000000000037919 */ /* 0x000e620000002500 */
[----:B------:R-:W-:Y:S01]  /*0060*/  CS2R R20, SRZ ;  /* 0x0000000000147805 */ /* 0x000fe2000001ff00 */
[----:B------:R-:W-:Y:S01]  /*0070*/  ULDC.64 UR4, c[0x0][0x118] ;  /* 0x0000460000047ab9 */ /* 0x000fe20000000a00 */
[----:B------:R-:W-:Y:S01]  /*0080*/  CS2R R14, SRZ ;  /* 0x00000000000e7805 */ /* 0x000fe2000001ff00 */
[----:B0-----:R-:W-:-:S04]  /*0090*/  SHF.R.S32.HI R8, RZ, 0x1, R0 ;  /* 0x00000001ff087819 */ /* 0x001fc80000011400 */
[C---:B-1----:R-:W-:Y:S02]  /*00a0*/  LEA R9, R3.reuse, R8, 0x6 ;  /* 0x0000000803097211 */ /* 0x042fe400078e30ff */
[----:B------:R-:W-:Y:S02]  /*00b0*/  LEA R7, R3, R0, 0x1 ;  /* 0x0000000003077211 */ /* 0x000fe400078e08ff */
[----:B------:R-:W-:Y:S01]  /*00c0*/  MOV R8, RZ ;  /* 0x000000ff00087202 */ /* 0x000fe20000000f00 */
[----:B------:R-:W-:-:S05]  /*00d0*/  IMAD.HI R2, R9, 0x5397829d, RZ ;  /* 0x5397829d09027827 */ /* 0x000fca00078e02ff */
[----:B------:R-:W-:-:S04]  /*00e0*/  SHF.R.U32.HI R5, RZ, 0x1f, R2 ;  /* 0x0000001fff057819 */ /* 0x000fc80000011602 */
[----:B------:R-:W-:Y:S01]  /*00f0*/  LEA.HI.SX32 R5, R2, R5, 0x1b ;  /* 0x0000000502057211 */ /* 0x000fe200078fdaff */
[----:B------:R-:W-:-:S04]  /*0100*/  IMAD.HI R2, R7, -0x6db6db6d, R6 ;  /* 0x9249249307027827 */ /* 0x000fc800078e0206 */
[--C-:B------:R-:W-:Y:S01]  /*0110*/  IMAD R5, R5, -0x62, R9.reuse ;  /* 0xffffff9e05057824 */ /* 0x100fe200078e0209 */
[----:B------:R-:W-:Y:S01]  /*0120*/  SHF.R.U32.HI R11, RZ, 0x1f, R2 ;  /* 0x0000001fff0b7819 */ /* 0x000fe20000011602 */
[----:B------:R-:W-:-:S03]  /*0130*/  IMAD.HI R9, R9, -0x6db6db6d, R8 ;  /* 0x9249249309097827 */ /* 0x000fc600078e0208 */
[----:B------:R-:W-:Y:S01]  /*0140*/  LEA.HI.SX32 R11, R2, R11, 0x1d ;  /* 0x0000000b020b7211 */ /* 0x000fe200078feaff */
[----:B------:R-:W-:Y:S01]  /*0150*/  IMAD.HI R4, R5, -0x6db6db6d, R4 ;  /* 0x9249249305047827 */ /* 0x000fe200078e0204 */
[----:B------:R-:W-:-:S03]  /*0160*/  SHF.R.U32.HI R2, RZ, 0x1f, R9 ;  /* 0x0000001fff027819 */ /* 0x000fc60000011609 */
[----:B------:R-:W-:Y:S01]  /*0170*/  IMAD R11, R11, -0xe, R7 ;  /* 0xfffffff20b0b7824 */ /* 0x000fe200078e0207 */
[----:B------:R-:W-:-:S04]  /*0180*/  SHF.R.U32.HI R5, RZ, 0x1f, R4 ;  /* 0x0000001fff057819 */ /* 0x000fc80000011604 */
[----:B------:R-:W-:Y:S02]  /*0190*/  LEA.HI.SX32 R5, R4, R5, 0x1e ;  /* 0x0000000504057211 */ /* 0x000fe400078ff2ff */
[----:B------:R-:W-:Y:S02]  /*01a0*/  SHF.L.U32 R11, R11, 0x1, RZ ;  /* 0x000000010b0b7819 */ /* 0x000fe400000006ff */
[----:B------:R-:W-:Y:S02]  /*01b0*/  SHF.L.U32 R8, R5, 0x1, RZ ;  /* 0x0000000105087819 */ /* 0x000fe400000006ff */
[C---:B------:R-:W-:Y:S02]  /*01c0*/  IADD3 R4, R11.reuse, 0x1, RZ ;  /* 0x000000010b047810 */ /* 0x040fe40007ffe0ff */
[C---:B------:R-:W-:Y:S02]  /*01d0*/  IADD3 R5, R11.reuse, -0x1, RZ ;  /* 0xffffffff0b057810 */ /* 0x040fe40007ffe0ff */
[----:B------:R-:W-:-:S02]  /*01e0*/  ISETP.GT.U32.AND P3, PT, R11, 0x1b, PT ;  /* 0x0000001b0b00780c */ /* 0x000fc40003f64070 */
[----:B------:R-:W-:Y:S02]  /*01f0*/  IADD3 R10, R8, -0x1, RZ ;  /* 0xffffffff080a7810 */ /* 0x000fe40007ffe0ff */
[----:B------:R-:W-:Y:S02]  /*0200*/  ISETP.GT.U32.AND P2, PT, R4, 0x1b, PT ;  /* 0x0000001b0400780c */ /* 0x000fe40003f44070 */
[----:B------:R-:W-:Y:S02]  /*0210*/  ISETP.GT.U32.AND P0, PT, R5, 0x1b, PT ;  /* 0x0000001b0500780c */ /* 0x000fe40003f04070 */
[----:B------:R-:W-:Y:S02]  /*0220*/  LEA.HI.SX32 R4, R9, R2, 0x1e ;  /* 0x0000000209047211 */ /* 0x000fe400078ff2ff */
[----:B------:R-:W-:Y:S02]  /*0230*/  ISETP.GT.U32.OR P5, PT, R10, 0x1b, P3 ;  /* 0x0000001b0a00780c */ /* 0x000fe40001fa4470 */
[----:B------:R-:W-:Y:S01]  /*0240*/  ISETP.GT.U32.OR P1, PT, R8, 0x1b, P0 ;  /* 0x0000001b0800780c */ /* 0x000fe20000724470 */
[----:B------:R-:W-:Y:S01]  /*0250*/  IMAD R5, R4, 0x38, R11 ;  /* 0x0000003804057824 */ /* 0x000fe200078e020b */
[----:B------:R-:W-:-:S02]  /*0260*/  MOV R2, 0x4 ;  /* 0x0000000400027802 */ /* 0x000fc40000000f00 */
[----:B------:R-:W-:Y:S02]  /*0270*/  ISETP.GT.U32.OR P6, PT, R8, 0x1b, P3 ;  /* 0x0000001b0800780c */ /* 0x000fe40001fc4470 */
[----:B------:R-:W-:Y:S01]  /*0280*/  IADD3 R11, R11, 0x2, RZ ;  /* 0x000000020b0b7810 */ /* 0x000fe20007ffe0ff */
[----:B------:R-:W-:Y:S01]  /*0290*/  IMAD.WIDE R4, R5, R2, c[0x0][0x168] ;  /* 0x00005a0005047625 */ /* 0x000fe200078e0202 */
[----:B------:R-:W-:Y:S02]  /*02a0*/  MOV R17, RZ ;  /* 0x000000ff00117202 */ /* 0x000fe40000000f00 */
[----:B------:R-:W-:Y:S02]  /*02b0*/  ISETP.GT.U32.OR P4, PT, R10, 0x1b, P2 ;  /* 0x0000001b0a00780c */ /* 0x000fe40001784470 */
[----:B------:R0:W2:Y:S01]  /*02c0*/  @!P5 LDG.E.CONSTANT R19, [R4.64+-0x70] ;  /* 0xffff90040413d981 */ /* 0x0000a2000c1e9900 */
[----:B------:R-:W-:-:S03]  /*02d0*/  ISETP.GT.U32.OR P5, PT, R8, 0x1b, P2 ;  /* 0x0000001b0800780c */ /* 0x000fc600017a4470 */
[----:B------:R-:W3:Y:S01]  /*02e0*/  @!P1 LDG.E.CONSTANT R20, [R4.64+-0x4] ;  /* 0xfffffc0404149981 */ /* 0x000ee2000c1e9900 */
[----:B------:R-:W-:-:S03]  /*02f0*/  ISETP.GT.U32.AND P1, PT, R11, 0x1b, PT ;  /* 0x0000001b0b00780c */ /* 0x000fc60003f24070 */
[----:B------:R-:W4:Y:S01]  /*0300*/  @!P6 LDG.E.CONSTANT R17, [R4.64] ;  /* 0x000000040411e981 */ /* 0x000f22000c1e9900 */
[C---:B------:R-:W-:Y:S02]  /*0310*/  ISETP.GT.U32.OR P6, PT, R8.reuse, 0x1b, P1 ;  /* 0x0000001b0800780c */ /* 0x040fe40000fc4470 */
[----:B------:R-:W-:Y:S01]  /*0320*/  IADD3 R9, R8, 0x1, RZ ;  /* 0x0000000108097810 */ /* 0x000fe20007ffe0ff */
[----:B------:R0:W5:Y:S01]  /*0330*/  @!P4 LDG.E.CONSTANT R15, [R4.64+-0x6c] ;  /* 0xffff9404040fc981 */ /* 0x000162000c1e9900 */
[----:B------:R-:W-:-:S03]  /*0340*/  ISETP.GT.U32.OR P4, PT, R10, 0x1b, P0 ;  /* 0x0000001b0a00780c */ /* 0x000fc60000784470 */
[----:B------:R-:W2:Y:S01]  /*0350*/  @!P5 LDG.E.CONSTANT R21, [R4.64+0x4] ;  /* 0x000004040415d981 */ /* 0x000ea2000c1e9900 */
[----:B------:R-:W-:-:S05]  /*0360*/  ISETP.GT.U32.OR P5, PT, R9, 0x1b, P0 ;  /* 0x0000001b0900780c */ /* 0x000fca00007a4470 */
[----:B------:R-:W0:Y:S01]  /*0370*/  @!P6 LDG.E.CONSTANT R18, [R4.64+0x8] ;  /* 0x000008040412e981 */ /* 0x000e22000c1e9900 */
[C---:B------:R-:W-:Y:S02]  /*0380*/  ISETP.GT.U32.OR P6, PT, R9.reuse, 0x1b, P3 ;  /* 0x0000001b0900780c */ /* 0x040fe40001fc4470 */
[----:B------:R-:W-:Y:S01]  /*0390*/  MOV R7, RZ ;  /* 0x000000ff00077202 */ /* 0x000fe20000000f00 */
[----:B------:R-:W5:Y:S04]  /*03a0*/  @!P4 LDG.E.CONSTANT R16, [R4.64+-0x74] ;  /* 0xffff8c040410c981 */ /* 0x000f68000c1e9900 */
[----:B------:R0:W5:Y:S01]  /*03b0*/  @!P5 LDG.E.CONSTANT R14, [R4.64+0x6c] ;  /* 0x00006c04040ed981 */ /* 0x000162000c1e9900 */
[----:B------:R-:W-:Y:S02]  /*03c0*/  ISETP.GT.U32.OR P5, PT, R9, 0x1b, P2 ;  /* 0x0000001b0900780c */ /* 0x000fe400017a4470 */
[----:B------:R-:W-:-:S03]  /*03d0*/  MOV R6, RZ ;  /* 0x000000ff00067202 */ /* 0x000fc60000000f00 */
[----:B------:R0:W5:Y:S01]  /*03e0*/  @!P6 LDG.E.CONSTANT R7, [R4.64+0x70] ;  /* 0x000070040407e981 */ /* 0x000162000c1e9900 */
[----:B------:R-:W-:Y:S02]  /*03f0*/  ISETP.GT.U32.OR P6, PT, R10, 0x1b, P1 ;  /* 0x0000001b0a00780c */ /* 0x000fe40000fc4470 */
[----:B------:R-:W-:-:S04]  /*0400*/  IADD3 R10, R8, 0x2, RZ ;  /* 0x00000002080a7810 */ /* 0x000fc80007ffe0ff */
[C---:B------:R-:W-:Y:S01]  /*0410*/  ISETP.GT.U32.OR P0, PT, R10.reuse, 0x1b, P0 ;  /* 0x0000001b0a00780c */ /* 0x040fe20000704470 */
[----:B------:R0:W5:Y:S01]  /*0420*/  @!P5 LDG.E.CONSTANT R6, [R4.64+0x74] ;  /* 0x000074040406d981 */ /* 0x000162000c1e9900 */
[C---:B------:R-:W-:Y:S02]  /*0430*/  ISETP.GT.U32.OR P3, PT, R10.reuse, 0x1b, P3 ;  /* 0x0000001b0a00780c */ /* 0x040fe40001f64470 */
[----:B------:R-:W-:Y:S02]  /*0440*/  ISETP.GT.U32.OR P5, PT, R9, 0x1b, P1 ;  /* 0x0000001b0900780c */ /* 0x000fe40000fa4470 */
[----:B------:R-:W-:Y:S02]  /*0450*/  MOV R9, RZ ;  /* 0x000000ff00097202 */ /* 0x000fe40000000f00 */
[C---:B------:R-:W-:Y:S02]  /*0460*/  ISETP.GT.U32.OR P2, PT, R10.reuse, 0x1b, P2 ;  /* 0x0000001b0a00780c */ /* 0x040fe40001744470 */
[----:B------:R-:W-:Y:S01]  /*0470*/  ISETP.GT.U32.OR P1, PT, R10, 0x1b, P1 ;  /* 0x0000001b0a00780c */ /* 0x000fe20000f24470 */
[----:B------:R-:W-:Y:S01]  /*0480*/  CS2R R12, SRZ ;  /* 0x00000000000c7805 */ /* 0x000fe2000001ff00 */
[----:B------:R0:W5:Y:S01]  /*0490*/  @!P6 LDG.E.CONSTANT R9, [R4.64+-0x68] ;  /* 0xffff98040409e981 */ /* 0x000162000c1e9900 */
[----:B------:R-:W-:Y:S01]  /*04a0*/  CS2R R10, SRZ ;  /* 0x00000000000a7805 */ /* 0x000fe2000001ff00 */
[----:B------:R-:W-:-:S03]  /*04b0*/  MOV R8, RZ ;  /* 0x000000ff00087202 */ /* 0x000fc60000000f00 */
[----:B------:R0:W5:Y:S04]  /*04c0*/  @!P0 LDG.E.CONSTANT R13, [R4.64+0xdc] ;  /* 0x0000dc04040d8981 */ /* 0x000168000c1e9900 */
[----:B------:R0:W5:Y:S04]  /*04d0*/  @!P3 LDG.E.CONSTANT R12, [R4.64+0xe0] ;  /* 0x0000e004040cb981 */ /* 0x000168000c1e9900 */
[----:B------:R0:W5:Y:S04]  /*04e0*/  @!P2 LDG.E.CONSTANT R11, [R4.64+0xe4] ;  /* 0x0000e404040ba981 */ /* 0x000168000c1e9900 */
[----:B------:R0:W5:Y:S04]  /*04f0*/  @!P5 LDG.E.CONSTANT R8, [R4.64+0x78] ;  /* 0x000078040408d981 */ /* 0x000168000c1e9900 */
[----:B------:R0:W5:Y:S01]  /*0500*/  @!P1 LDG.E.CONSTANT R10, [R4.64+0xe8] ;  /* 0x0000e804040a9981 */ /* 0x000162000c1e9900 */
[----:B------:R-:W-:-:S02]  /*0510*/  MOV R22, RZ ;  /* 0x000000ff00167202 */ /* 0x000fc40000000f00 */
[----:B------:R-:W-:-:S05]  /*0520*/  LEA R3, R3, R0, 0x7 ;  /* 0x0000000003037211 */ /* 0x000fca00078e38ff */
[----:B------:R-:W-:Y:S01]  /*0530*/  IMAD.WIDE R2, R3, R2, c[0x0][0x160] ;  /* 0x0000580003027625 */ /* 0x000fe200078e0202 */
[----:B---3--:R-:W-:Y:S01]  /*0540*/  FADD R0, RZ, -R20 ;  /* 0x80000014ff007221 */ /* 0x008fe20000000000 */
[----:B----4-:R-:W-:-:S04]  /*0550*/  FADD R24, RZ, -R17 ;  /* 0x80000011ff187221 */ /* 0x010fc80000000000 */
[----:B--2---:R-:W-:Y:S01]  /*0560*/  FADD R26, R24, R21 ;  /* 0x00000015181a7221 */ /* 0x004fe20000000000 */
[----:B-----5:R-:W-:Y:S01]  /*0570*/  @!P4 FADD R22, RZ, R16 ;  /* 0x00000010ff16c221 */ /* 0x020fe20000000000 */
[----:B------:R-:W-:Y:S01]  /*0580*/  FADD R16, RZ, R20 ;  /* 0x00000014ff107221 */ /* 0x000fe20000000000 */
[----:B------:R-:W-:Y:S01]  /*0590*/  FADD R20, RZ, R17 ;  /* 0x00000011ff147221 */ /* 0x000fe20000000000 */
[--C-:B------:R-:W-:Y:S01]  /*05a0*/  FADD R17, R0, R21.reuse ;  /* 0x0000001500117221 */ /* 0x100fe20000000000 */
[--C-:B------:R-:W-:Y:S01]  /*05b0*/  FADD R0, R24, -R21.reuse ;  /* 0x8000001518007221 */ /* 0x100fe20000000000 */
[--C-:B------:R-:W-:Y:S01]  /*05c0*/  FADD R23, R16, -R21.reuse ;  /* 0x8000001510177221 */ /* 0x100fe20000000000 */
[C-C-:B0-----:R-:W-:Y:S01]  /*05d0*/  FADD R4, R20.reuse, -R18.reuse ;  /* 0x8000001214047221 */ /* 0x141fe20000000000 */
[C-C-:B------:R-:W-:Y:S01]  /*05e0*/  FADD R16, R20.reuse, -R21.reuse ;  /* 0x8000001514107221 */ /* 0x140fe20000000000 */
[----:B------:R-:W-:Y:S01]  /*05f0*/  FADD R28, R20, R21 ;  /* 0x00000015141c7221 */ /* 0x000fe20000000000 */
[----:B------:R-:W-:Y:S01]  /*0600*/  FADD R18, R24, R18 ;  /* 0x0000001218127221 */ /* 0x000fe20000000000 */
[--C-:B------:R-:W-:Y:S01]  /*0610*/  FADD R24, RZ, R19.reuse ;  /* 0x00000013ff187221 */ /* 0x100fe20000000000 */
[----:B------:R-:W-:Y:S01]  /*0620*/  FADD R20, RZ, -R19 ;  /* 0x80000013ff147221 */ /* 0x000fe20000000000 */
[----:B------:R-:W-:-:S02]  /*0630*/  FADD R5, -R15, R22 ;  /* 0x000000160f057221 */ /* 0x000fc40000000100 */
[--C-:B------:R-:W-:Y:S01]  /*0640*/  FADD R24, R24, R15.reuse ;  /* 0x0000000f18187221 */ /* 0x100fe20000000000 */
[----:B------:R-:W-:Y:S01]  /*0650*/  FADD R22, R20, R15 ;  /* 0x0000000f14167221 */ /* 0x000fe20000000000 */
[--C-:B------:R-:W-:Y:S01]  /*0660*/  FADD R27, R23, R14.reuse ;  /* 0x0000000e171b7221 */ /* 0x100fe20000000000 */
[--C-:B------:R-:W-:Y:S01]  /*0670*/  FADD R5, R5, -R14.reuse ;  /* 0x8000000e05057221 */ /* 0x100fe20000000000 */
[----:B------:R-:W-:Y:S01]  /*0680*/  FADD R21, R17, R14 ;  /* 0x0000000e11157221 */ /* 0x000fe20000000000 */
[--C-:B------:R-:W-:Y:S01]  /*0690*/  FADD R29, R26, -R7.reuse ;  /* 0x800000071a1d7221 */ /* 0x100fe20000000000 */
[--C-:B------:R-:W-:Y:S01]  /*06a0*/  FADD R31, R28, R7.reuse ;  /* 0x000000071c1f7221 */ /* 0x100fe20000000000 */
[--C-:B------:R-:W-:Y:S01]  /*06b0*/  FADD R23, R16, -R7.reuse ;  /* 0x8000000710177221 */ /* 0x100fe20000000000 */
[--C-:B------:R-:W-:Y:S01]  /*06c0*/  FADD R25, R0, R7.reuse ;  /* 0x0000000700197221 */ /* 0x100fe20000000000 */
[--C-:B------:R-:W-:Y:S01]  /*06d0*/  FADD R15, R22, R7.reuse ;  /* 0x00000007160f7221 */ /* 0x100fe20000000000 */
[----:B------:R-:W-:Y:S01]  /*06e0*/  FADD R19, R24, -R7 ;  /* 0x8000000718137221 */ /* 0x000fe20000000000 */
[--C-:B------:R-:W-:Y:S01]  /*06f0*/  FADD R5, R5, R6.reuse ;  /* 0x0000000605057221 */ /* 0x100fe20000000000 */
[--C-:B------:R-:W-:Y:S01]  /*0700*/  FADD R21, R21, -R6.reuse ;  /* 0x8000000615157221 */ /* 0x100fe20000000000 */
[--C-:B------:R-:W-:Y:S01]  /*0710*/  FADD R27, R27, -R6.reuse ;  /* 0x800000061b1b7221 */ /* 0x100fe20000000000 */
[----:B------:R-:W-:Y:S01]  /*0720*/  FADD R20, R20, R9 ;  /* 0x0000000914147221 */ /* 0x000fe20000000000 */
[--C-:B------:R-:W-:Y:S01]  /*0730*/  FADD R23, R23, R6.reuse ;  /* 0x0000000617177221 */ /* 0x100fe20000000000 */
[--C-:B------:R-:W-:Y:S01]  /*0740*/  FADD R25, R25, R6.reuse ;  /* 0x0000000619197221 */ /* 0x100fe20000000000 */
[--C-:B------:R-:W-:Y:S01]  /*0750*/  FADD R29, R29, R6.reuse ;  /* 0x000000061d1d7221 */ /* 0x100fe20000000000 */
[--C-:B------:R-:W-:Y:S01]  /*0760*/  FADD R31, R31, R6.reuse ;  /* 0x000000061f1f7221 */ /* 0x100fe20000000000 */
[--C-:B------:R-:W-:Y:S01]  /*0770*/  FADD R15, R15, -R6.reuse ;  /* 0x800000060f0f7221 */ /* 0x100fe20000000000 */
[----:B------:R-:W-:Y:S01]  /*0780*/  FADD R19, R19, -R6 ;  /* 0x8000000613137221 */ /* 0x000fe20000000000 */
[--C-:B------:R-:W-:Y:S01]  /*0790*/  FADD R9, R4, -R7.reuse ;  /* 0x8000000704097221 */ /* 0x100fe20000000000 */
[----:B------:R-:W-:Y:S01]  /*07a0*/  FADD R33, R18, -R7 ;  /* 0x8000000712217221 */ /* 0x000fe20000000000 */
[----:B------:R-:W-:Y:S01]  /*07b0*/  FADD R6, R17, R13 ;  /* 0x0000000d11067221 */ /* 0x000fe20000000000 */
[--C-:B------:R-:W-:Y:S01]  /*07c0*/  FADD R16, R16, -R12.reuse ;  /* 0x8000000c10107221 */ /* 0x100fe20000000000 */
[----:B------:R-:W-:Y:S01]  /*07d0*/  FADD R7, R20, R7 ;  /* 0x0000000714077221 */ /* 0x000fe20000000000 */
[--C-:B------:R-:W-:Y:S01]  /*07e0*/  FADD R0, R0, R12.reuse ;  /* 0x0000000c00007221 */ /* 0x100fe20000000000 */
[----:B------:R-:W-:Y:S01]  /*07f0*/  FADD R17, R4, -R12 ;  /* 0x8000000c04117221 */ /* 0x000fe20000000000 */
[----:B------:R0:W-:Y:S01]  /*0800*/  STG.E [R2.64], R5 ;  /* 0x0000000502007986 */ /* 0x0001e2000c101904 */
[--C-:B------:R-:W-:Y:S01]  /*0810*/  FADD R13, R16, R11.reuse ;  /* 0x0000000b100d7221 */ /* 0x100fe20000000000 */
[--C-:B------:R-:W-:Y:S01]  /*0820*/  FADD R9, R9, R8.reuse ;  /* 0x0000000809097221 */ /* 0x100fe20000000000 */
[--C-:B------:R-:W-:Y:S01]  /*0830*/  FADD R33, R33, R8.reuse ;  /* 0x0000000821217221 */ /* 0x100fe20000000000 */
[----:B------:R-:W-:Y:S01]  /*0840*/  FADD R7, R7, -R8 ;  /* 0x8000000807077221 */ /* 0x000fe20000000000 */
[----:B------:R-:W-:Y:S01]  /*0850*/  FADD R17, R17, R10 ;  /* 0x0000000a11117221 */ /* 0x000fe20000000000 */
[--C-:B0-----:R-:W-:Y:S01]  /*0860*/  FADD R5, R6, -R11.reuse ;  /* 0x8000000b06057221 */ /* 0x101fe20000000000 */
[----:B------:R-:W-:Y:S01]  /*0870*/  FADD R11, R0, R11 ;  /* 0x0000000b000b7221 */ /* 0x000fe20000000000 */
        /* <DEDUP_REMOVED lines=16> */
.L_x_45:
        /* <DEDUP_REMOVED lines=16> */
.L_x_124:


//--------------------- .text.tvmgen_default_fused_nn_dense_add_kernel --------------------------
	.section	.text.tvmgen_default_fused_nn_dense_add_kernel,"ax",@progbits
	.sectionflags	@"SHF_BARRIERS=1"
	.sectioninfo	@"SHI_REGISTERS=62"
	.align	128
        .global         tvmgen_default_fused_nn_dense_add_kernel
        .type           tvmgen_default_fused_nn_dense_add_kernel,@function
        .size           tvmgen_default_fused_nn_dense_add_kernel,(.L_x_125 - tvmgen_default_fused_nn_dense_add_kernel)
        .other          tvmgen_default_fused_nn_dense_add_kernel,@"STO_CUDA_ENTRY STV_DEFAULT"
tvmgen_default_fused_nn_dense_add_kernel:
.text.tvmgen_default_fused_nn_dense_add_kernel:
[----:B------:R-:W-:Y:S02]  /*0000*/  MOV R1, c[0x0][0x28] ;  /* 0x00000a0000017a02 */ /* 0x000fe40000000f00 */
[----:B------:R-:W0:Y:S01]  /*0010*/  S2R R9, SR_TID.X ;  /* 0x0000000000097919 */ /* 0x000e220000002100 */
[----:B------:R-:W-:Y:S01]  /*0020*/  MOV R7, 0x4 ;  /* 0x0000000400077802 */ /* 0x000fe20000000f00 */
[----:B------:R-:W-:Y:S02]  /*0030*/  ULDC.64 UR4, c[0x0][0x118] ;  /* 0x0000460000047ab9 */ /* 0x000fe40000000a00 */
[----:B------:R-:W1:Y:S02]  /*0040*/  S2R R6, SR_CTAID.X ;  /* 0x0000000000067919 */ /* 0x000e640000002500 */
[----:B0-----:R-:W-:Y:S01]  /*0050*/  IMAD.WIDE R4, R9, R7, c[0x0][0x168] ;  /* 0x00005a0009047625 */ /* 0x001fe200078e0207 */
[----:B-1----:R-:W-:-:S04]  /*0060*/  LEA R2, R6, R9, 0xb ;  /* 0x0000000906027211 */ /* 0x002fc800078e58ff */
[----:B------:R-:W2:Y:S01]  /*0070*/  LDG.E.CONSTANT R43, [R4.64] ;  /* 0x00000004042b7981 */ /* 0x000ea2000c1e9900 */
[----:B------:R-:W-:-:S03]  /*0080*/  IMAD.WIDE R2, R2, R7, c[0x0][0x170] ;  /* 0x00005c0002027625 */ /* 0x000fc600078e0207 */
[----:B------:R-:W3:Y:S04]  /*0090*/  LDG.E.CONSTANT R42, [R4.64+0x100] ;  /* 0x00010004042a7981 */ /* 0x000ee8000c1e9900 */
[----:B------:R-:W2:Y:S04]  /*00a0*/  LDG.E.CONSTANT R0, [R2.64] ;  /* 0x0000000402007981 */ /* 0x000ea8000c1e9900 */
[----:B------:R-:W3:Y:S04]  /*00b0*/  LDG.E.CONSTANT R45, [R2.64+0x100] ;  /* 0x00010004022d7981 */ /* 0x000ee8000c1e9900 */
[----:B------:R-:W4:Y:S04]  /*00c0*/  LDG.E.CONSTANT R54, [R4.64+0x200] ;  /* 0x0002000404367981 */ /* 0x000f28000c1e9900 */
        /* <DEDUP_REMOVED lines=44> */
[----:B------:R0:W5:Y:S01]  /*0390*/  LDG.E.CONSTANT R59, [R2.64+0x1f00] ;  /* 0x001f0004023b7981 */ /* 0x000162000c1e9900 */
[----:B--2---:R-:W-:-:S03]  /*03a0*/  FFMA R0, R0, R43, RZ ;  /* 0x0000002b00007223 */ /* 0x004fc600000000ff */
[----:B------:R-:W2:Y:S01]  /*03b0*/  LDG.E.CONSTANT R43, [R4.64+0x1900] ;  /* 0x00190004042b7981 */ /* 0x000ea2000c1e9900 */
[----:B---3--:R-:W-:-:S03]  /*03c0*/  FFMA R0, R45, R42, R0 ;  /* 0x0000002a2d007223 */ /* 0x008fc60000000000 */
[----:B------:R-:W3:Y:S04]  /*03d0*/  LDG.E.CONSTANT R45, [R4.64+0x1800] ;  /* 0x00180004042d7981 */ /* 0x000ee8000c1e9900 */
[----:B------:R0:W3:Y:S01]  /*03e0*/  LDG.E.CONSTANT R42, [R2.64+0x1800] ;  /* 0x00180004022a7981 */ /* 0x0000e2000c1e9900 */
[----:B----4-:R-:W-:-:S03]  /*03f0*/  FFMA R54, R57, R54, R0 ;  /* 0x0000003639367223 */ /* 0x010fc60000000000 */
[----:B------:R0:W2:Y:S01]  /*0400*/  LDG.E.CONSTANT R0, [R2.64+0x1900] ;  /* 0x0019000402007981 */ /* 0x0000a2000c1e9900 */
[----:B-----5:R-:W-:-:S03]  /*0410*/  FFMA R57, R49, R46, R54 ;  /* 0x0000002e31397223 */ /* 0x020fc60000000036 */
[----:B------:R-:W4:Y:S04]  /*0420*/  LDG.E.CONSTANT R49, [R4.64+0x1a00] ;  /* 0x001a000404317981 */ /* 0x000f28000c1e9900 */
[----:B------:R0:W4:Y:S01]  /*0430*/  LDG.E.CONSTANT R46, [R2.64+0x1a00] ;  /* 0x001a0004022e7981 */ /* 0x000122000c1e9900 */
[----:B------:R-:W-:-:S03]  /*0440*/  FFMA R54, R48, R51, R57 ;  /* 0x0000003330367223 */ /* 0x000fc60000000039 */
[----:B------:R-:W5:Y:S04]  /*0450*/  LDG.E.CONSTANT R51, [R4.64+0x1b00] ;  /* 0x001b000404337981 */ /* 0x000f68000c1e9900 */
[----:B------:R0:W5:Y:S01]  /*0460*/  LDG.E.CONSTANT R48, [R2.64+0x1b00] ;  /* 0x001b000402307981 */ /* 0x000162000c1e9900 */
[----:B------:R-:W-:-:S03]  /*0470*/  FFMA R54, R55, R52, R54 ;  /* 0x0000003437367223 */ /* 0x000fc60000000036 */
[----:B------:R-:W5:Y:S04]  /*0480*/  LDG.E.CONSTANT R55, [R4.64+0x1c00] ;  /* 0x001c000404377981 */ /* 0x000f68000c1e9900 */
[----:B------:R0:W5:Y:S01]  /*0490*/  LDG.E.CONSTANT R52, [R2.64+0x1c00] ;  /* 0x001c000402347981 */ /* 0x000162000c1e9900 */
[----:B------:R-:W-:-:S03]  /*04a0*/  FFMA R58, R53, R50, R54 ;  /* 0x00000032353a7223 */ /* 0x000fc60000000036 */
[----:B------:R-:W5:Y:S04]  /*04b0*/  LDG.E.CONSTANT R54, [R4.64+0x1d00] ;  /* 0x001d000404367981 */ /* 0x000f68000c1e9900 */
[----:B------:R0:W5:Y:S04]  /*04c0*/  LDG.E.CONSTANT R53, [R2.64+0x1d00] ;  /* 0x001d000402357981 */ /* 0x000168000c1e9900 */
[----:B------:R-:W5:Y:S04]  /*04d0*/  LDG.E.CONSTANT R50, [R4.64+0x1e00] ;  /* 0x001e000404327981 */ /* 0x000f68000c1e9900 */
[----:B------:R0:W5:Y:S01]  /*04e0*/  LDG.E.CONSTANT R57, [R2.64+0x1e00] ;  /* 0x001e000402397981 */ /* 0x000162000c1e9900 */
[----:B------:R-:W-:-:S04]  /*04f0*/  FFMA R10, R41, R10, R58 ;  /* 0x0000000a290a7223 */ /* 0x000fc8000000003a */
        /* <DEDUP_REMOVED lines=15> */
[----:B------:R-:W-:Y:S01]  /*05f0*/  FFMA R11, R44, R47, R11 ;  /* 0x0000002f2c0b7223 */ /* 0x000fe2000000000b */
[----:B0-----:R-:W-:-:S03]  /*0600*/  VOTE.ANY R3, PT, PT ;  /* 0x0000000000037806 */ /* 0x001fc600038e0100 */
[----:B---3--:R-:W-:-:S04]  /*0610*/  FFMA R11, R42, R45, R11 ;  /* 0x0000002d2a0b7223 */ /* 0x008fc8000000000b */
[----:B--2---:R-:W-:-:S04]  /*0620*/  FFMA R11, R0, R43, R11 ;  /* 0x0000002b000b7223 */ /* 0x004fc8000000000b */
[----:B----4-:R-:W-:-:S04]  /*0630*/  FFMA R11, R46, R49, R11 ;  /* 0x000000312e0b7223 */ /* 0x010fc8000000000b */
[----:B-----5:R-:W-:-:S04]  /*0640*/  FFMA R11, R48, R51, R11 ;  /* 0x00000033300b7223 */ /* 0x020fc8000000000b */
[----:B------:R-:W-:-:S04]  /*0650*/  FFMA R52, R52, R55, R11 ;  /* 0x0000003734347223 */ /* 0x000fc8000000000b */
[----:B------:R-:W-:-:S04]  /*0660*/  FFMA R52, R53, R54, R52 ;  /* 0x0000003635347223 */ /* 0x000fc80000000034 */
[----:B------:R-:W-:-:S04]  /*0670*/  FFMA R50, R57, R50, R52 ;  /* 0x0000003239327223 */ /* 0x000fc80000000034 */
[----:B------:R-:W-:-:S05]  /*0680*/  FFMA R50, R59, R56, R50 ;  /* 0x000000383b327223 */ /* 0x000fca0000000032 */
[----:B------:R-:W0:Y:S02]  /*0690*/  SHFL.DOWN PT, R5, R50, 0x10, 0x1f ;  /* 0x0a001f0032057f89 */ /* 0x000e2400000e0000 */
[----:B0-----:R-:W-:-:S05]  /*06a0*/  FADD R0, R50, R5 ;  /* 0x0000000532007221 */ /* 0x001fca0000000000 */
[----:B------:R-:W0:Y:S02]  /*06b0*/  SHFL.DOWN PT, R5, R0, 0x8, 0x1f ;  /* 0x09001f0000057f89 */ /* 0x000e2400000e0000 */
[----:B0-----:R-:W-:-:S05]  /*06c0*/  FADD R2, R0, R5 ;  /* 0x0000000500027221 */ /* 0x001fca0000000000 */
[----:B------:R-:W0:Y:S02]  /*06d0*/  SHFL.DOWN PT, R5, R2, 0x4, 0x1f ;  /* 0x08801f0002057f89 */ /* 0x000e2400000e0000 */
[----:B0-----:R-:W-:-:S05]  /*06e0*/  FADD R4, R2, R5 ;  /* 0x0000000502047221 */ /* 0x001fca0000000000 */
[----:B------:R-:W0:Y:S01]  /*06f0*/  SHFL.DOWN PT, R5, R4, 0x2, 0x1f ;  /* 0x08401f0004057f89 */ /* 0x000e2200000e0000 */
[----:B------:R-:W-:Y:S01]  /*0700*/  LOP3.LUT P0, RZ, R9, 0x1f, RZ, 0xc0, !PT ;  /* 0x0000001f09ff7812 */ /* 0x000fe2000780c0ff */
[----:B0-----:R-:W-:-:S05]  /*0710*/  FADD R10, R4, R5 ;  /* 0x00000005040a7221 */ /* 0x001fca0000000000 */
[----:B------:R-:W0:Y:S07]  /*0720*/  SHFL.DOWN PT, R5, R10, 0x1, 0x1f ;  /* 0x08201f000a057f89 */ /* 0x000e2e00000e0000 */
[----:B------:R-:W-:Y:S02]  /*0730*/  @!P0 SHF.R.S32.HI R11, RZ, 0x5, R9 ;  /* 0x00000005ff0b8819 */ /* 0x000fe40000011409 */
[----:B------:R-:W-:Y:S01]  /*0740*/  ISETP.GT.AND P1, PT, R9, 0x1, PT ;  /* 0x000000010900780c */ /* 0x000fe20003f24270 */
[----:B0-----:R-:W-:-:S05]  /*0750*/  @!P0 FADD R12, R10, R5 ;  /* 0x000000050a0c8221 */ /* 0x001fca0000000000 */
[----:B------:R-:W-:Y:S04]  /*0760*/  @!P0 STS [R11.X4+0x4], R12 ;  /* 0x0000040c0b008388 */ /* 0x000fe80000004800 */
[----:B------:R-:W-:Y:S06]  /*0770*/  BAR.SYNC.DEFER_BLOCKING 0x0 ;  /* 0x0000000000007b1d */ /* 0x000fec0000010000 */
[----:B------:R-:W0:Y:S01]  /*0780*/  @!P1 LDS R8, [R9.X4+0x4] ;  /* 0x0000040009089984 */ /* 0x000e220000004800 */
[----:B------:R-:W-:-:S02]  /*0790*/  VOTE.ANY R5, PT, PT ;  /* 0x0000000000057806 */ /* 0x000fc400038e0100 */
[----:B------:R-:W-:-:S04]  /*07a0*/  ISETP.NE.AND P0, PT, R9, RZ, PT ;  /* 0x000000ff0900720c */ /* 0x000fc80003f05270 */
[----:B0-----:R-:W0:Y:S02]  /*07b0*/  SHFL.DOWN PT, R5, R8, 0x1, 0x1f ;  /* 0x08201f0008057f89 */ /* 0x001e2400000e0000 */
[----:B0-----:R-:W-:-:S07]  /*07c0*/  FADD R0, R8, R5 ;  /* 0x0000000508007221 */ /* 0x001fce0000000000 */
[----:B------:R-:W-:Y:S04]  /*07d0*/  @!P0 STS [RZ], R0 ;  /* 0x00000000ff008388 */ /* 0x000fe80000000800 */
[----:B------:R-:W-:Y:S06]  /*07e0*/  BAR.SYNC.DEFER_BLOCKING 0x0 ;  /* 0x0000000000007b1d */ /* 0x000fec0000010000 */
[----:B------:R-:W0:Y:S04]  /*07f0*/  @!P0 LDS R2, [RZ] ;  /* 0x00000000ff028984 */ /* 0x000e280000000800 */
[----:B0-----:R0:W-:Y:S04]  /*0800*/  @!P0 STS [0xc], R2 ;  /* 0x00000c02ff008388 */ /* 0x0011e80000000800 */
[----:B------:R-:W-:Y:S06]  /*0810*/  BAR.SYNC.DEFER_BLOCKING 0x0 ;  /* 0x0000000000007b1d */ /* 0x000fec0000010000 */
[----:B------:R-:W-:Y:S05]  /*0820*/  @P0 EXIT ;  /* 0x000000000000094d */ /* 0x000fea0003800000 */
[CC--:B0-----:R-:W-:Y:S01]  /*0830*/  IMAD.WIDE R2, R6.reuse, R7.reuse, c[0x0][0x178] ;  /* 0x00005e0006027625 */ /* 0x0c1fe200078e0207 */
[----:B------:R-:W0:Y:S05]  /*0840*/  LDS R0, [0xc] ;  /* 0x00000c00ff007984 */ /* 0x000e2a0000000800 */
[----:B------:R-:W0:Y:S01]  /*0850*/  LDG.E.CONSTANT R3, [R2.64] ;  /* 0x0000000402037981 */ /* 0x000e22000c1e9900 */
[----:B------:R-:W-:Y:S01]  /*0860*/  IMAD.WIDE R6, R6, R7, c[0x0][0x160] ;  /* 0x0000580006067625 */ /* 0x000fe200078e0207 */
[----:B0-----:R-:W-:-:S05]  /*0870*/  FADD R5, R0, R3 ;  /* 0x0000000300057221 */ /* 0x001fca0000000000 */
[----:B------:R-:W-:Y:S01]  /*0880*/  STG.E [R6.64], R5 ;  /* 0x0000000506007986 */ /* 0x000fe2000c101904 */
[----:B------:R-:W-:Y:S05]  /*0890*/  EXIT ;  /* 0x000000000000794d */ /* 0x000fea0003800000 */
.L_x_46:
        /* <DEDUP_REMOVED lines=14> */
.L_x_125:


//--------------------- .text.tvmgen_default_fused_nn_conv2d_add_nn_relu_2_kernel --------------------------
	.section	.text.tvmgen_default_fused_nn_conv2d_add_nn_relu_2_kernel,"ax",@progbits
	.sectionflags	@"SHF_BARRIERS=1"
	.sectioninfo	@"SHI_REGISTERS=40"
	.align	128
        .global         tvmgen_default_fused_nn_conv2d_add_nn_relu_2_kernel
        .type           tvmgen_default_fused_nn_conv2d_add_nn_relu_2_kernel,@function
        .size           tvmgen_default_fused_nn_conv2d_add_nn_relu_2_kernel,(.L_x_126 - tvmgen_default_fused_nn_conv2d_add_nn_relu_2_kernel)
        .other          tvmgen_default_fused_nn_conv2d_add_nn_relu_2_kernel,@"STO_CUDA_ENTRY STV_DEFAULT"
tvmgen_default_fused_nn_conv2d_add_nn_relu_2_kernel:
.text.tvmgen_default_fused_nn_conv2d_add_nn_relu_2_kernel:
[----:B------:R-:W-:Y:S02]  /*0000*/  MOV R1, c[0x0][0x28] ;  /* 0x00000a0000017a02 */ /* 0x000fe40000000f00 */
[----:B------:R-:W0:Y:S01]  /*0010*/  S2R R29, SR_TID.X ;  /* 0x00000000001d7919 */ /* 0x000e220000002100 */
[----:B------:R-:W-:Y:S01]  /*0020*/  MOV R4, RZ ;  /* 0x000000ff00047202 */ /* 0x000fe20000000f00 */
[----:B------:R-:W-:Y:S01]  /*0030*/  CS2R R18, SRZ ;  /* 0x0000000000127805 */ /* 0x000fe2000001ff00 */
[----:B------:R-:W-:Y:S01]  /*0040*/  MOV R31, RZ ;  /* 0x000000ff001f7202 */ /* 0x000fe20000000f00 */
[----:B------:R-:W1:Y:S01]  /*0050*/  S2R R28, SR_TID.Z ;  /* 0x00000000001c7919 */ /* 0x000e620000002300 */
[----:B------:R-:W-:Y:S01]  /*0060*/  MOV R37, RZ ;  /* 0x000000ff00257202 */ /* 0x000fe20000000f00 */
[----:B------:R-:W-:Y:S01]  /*0070*/  CS2R R16, SRZ ;  /* 0x0000000000107805 */ /* 0x000fe2000001ff00 */
[----:B------:R-:W-:Y:S01]  /*0080*/  MOV R33, RZ ;  /* 0x000000ff00217202 */ /* 0x000fe20000000f00 */
[----:B------:R-:W2:Y:S01]  /*0090*/  S2R R3, SR_CTAID.Y ;  /* 0x0000000000037919 */ /* 0x000ea20000002600 */
[----:B------:R-:W-:Y:S01]  /*00a0*/  CS2R R34, SRZ ;  /* 0x0000000000227805 */ /* 0x000fe2000001ff00 */
[----:B0-----:R-:W-:-:S02]  /*00b0*/  MOV R5, R29 ;  /* 0x0000001d00057202 */ /* 0x001fc40000000f00 */
[----:B------:R-:W-:-:S03]  /*00c0*/  LEA R7, R29, R29, 0x1 ;  /* 0x0000001d1d077211 */ /* 0x000fc600078e08ff */
[----:B------:R-:W-:Y:S01]  /*00d0*/  IMAD.HI R0, R29, -0x6db6db6d, R4 ;  /* 0x924924931d007827 */ /* 0x000fe200078e0204 */
[C---:B-1----:R-:W-:Y:S02]  /*00e0*/  LEA.HI.SX32 R2, R7.reuse, R28, 0x1a ;  /* 0x0000001c07027211 */ /* 0x042fe400078fd2ff */
[C---:B------:R-:W-:Y:S02]  /*00f0*/  IADD3 R9, R7.reuse, 0x1, RZ ;  /* 0x0000000107097810 */ /* 0x040fe40007ffe0ff */
[----:B------:R-:W-:Y:S02]  /*0100*/  SHF.R.U32.HI R5, RZ, 0x1f, R0 ;  /* 0x0000001fff057819 */ /* 0x000fe40000011600 */
[----:B------:R-:W-:Y:S02]  /*0110*/  ISETP.GT.AND P0, PT, R2, 0x7, PT ;  /* 0x000000070200780c */ /* 0x000fe40003f04270 */
[----:B------:R-:W-:Y:S01]  /*0120*/  LEA.HI.SX32 R2, R0, R5, 0x1d ;  /* 0x0000000500027211 */ /* 0x000fe200078feaff */
[----:B--2---:R-:W-:Y:S01]  /*0130*/  IMAD R5, R28, 0x70, R3 ;  /* 0x000000701c057824 */ /* 0x004fe200078e0203 */
[----:B------:R-:W0:Y:S01]  /*0140*/  S2R R0, SR_CTAID.Z ;  /* 0x0000000000007919 */ /* 0x000e220000002700 */
[----:B------:R-:W-:-:S02]  /*0150*/  IADD3 R11, R7, 0x2, RZ ;  /* 0x00000002070b7810 */ /* 0x000fc40007ffe0ff */
[C---:B------:R-:W-:Y:S01]  /*0160*/  IMAD R5, R2.reuse, 0x38, R5 ;  /* 0x0000003802057824 */ /* 0x040fe200078e0205 */
[-C--:B------:R-:W-:Y:S01]  /*0170*/  LEA.HI.SX32 R9, R9, R28.reuse, 0x1a ;  /* 0x0000001c09097211 */ /* 0x080fe200078fd2ff */
[----:B------:R-:W-:Y:S01]  /*0180*/  IMAD R2, R2, -0xe, R29 ;  /* 0xfffffff202027824 */ /* 0x000fe200078e021d */
[----:B------:R-:W-:Y:S02]  /*0190*/  LEA.HI.SX32 R11, R11, R28, 0x1a ;  /* 0x0000001c0b0b7211 */ /* 0x000fe400078fd2ff */
[----:B------:R-:W-:Y:S01]  /*01a0*/  ISETP.GE.AND P2, PT, R9, 0x8, PT ;  /* 0x000000080900780c */ /* 0x000fe20003f46270 */
[----:B------:R-:W-:Y:S01]  /*01b0*/  IMAD R2, R5, 0xe, R2 ;  /* 0x0000000e05027824 */ /* 0x000fe200078e0202 */
[----:B------:R-:W-:Y:S02]  /*01c0*/  SHF.L.U32 R5, R29, 0x2, RZ ;  /* 0x000000021d057819 */ /* 0x000fe400000006ff */
[----:B------:R-:W-:Y:S02]  /*01d0*/  ISETP.GE.AND P1, PT, R11, 0x8, PT ;  /* 0x000000080b00780c */ /* 0x000fe40003f26270 */
[C---:B------:R-:W-:Y:S01]  /*01e0*/  ISETP.GT.OR P0, PT, R7.reuse, 0x3f, P0 ;  /* 0x0000003f0700780c */ /* 0x040fe20000704670 */
[----:B------:R-:W-:Y:S01]  /*01f0*/  IMAD R30, R28, 0x70, R5 ;  /* 0x000000701c1e7824 */ /* 0x000fe200078e0205 */
[----:B------:R-:W-:-:S02]  /*0200*/  ISETP.LT.AND P2, PT, R7, 0x3f, !P2 ;  /* 0x0000003f0700780c */ /* 0x000fc40005741270 */
[----:B------:R-:W-:-:S08]  /*0210*/  ISETP.LT.AND P1, PT, R7, 0x3e, !P1 ;  /* 0x0000003e0700780c */ /* 0x000fd00004f21270 */
.L_x_47:
[C---:B------:R-:W-:Y:S01]  /*0220*/  LEA R21, R29.reuse, R29, 0x1 ;  /* 0x0000001d1d157211 */ /* 0x040fe200078e08ff */
[----:B------:R-:W-:Y:S01]  /*0230*/  @!P0 IMAD R5, R29, 0x30, RZ ;  /* 0x000000301d058824 */ /* 0x000fe200078e02ff */
[----:B0-----:R-:W-:Y:S01]  /*0240*/  LEA R6, R0, R28, 0x3 ;  /* 0x0000001c00067211 */ /* 0x001fe200078e18ff */
[----:B------:R-:W-:Y:S01]  /*0250*/  IMAD R11, R31, 0x3100, R2 ;  /* 0x000031001f0b7824 */ /* 0x000fe200078e0202 */
[C---:B------:R-:W-:Y:S01]  /*0260*/  IADD3 R9, R21.reuse, 0x1, RZ ;  /* 0x0000000115097810 */ /* 0x040fe20007ffe0ff */
[----:B------:R-:W-:Y:S01]  /*0270*/  ULDC.64 UR4, c[0x0][0x118] ;  /* 0x0000460000047ab9 */ /* 0x000fe20000000a00 */
[----:B------:R-:W-:Y:S01]  /*0280*/  IADD3 R10, R21, 0x2, RZ ;  /* 0x00000002150a7810 */ /* 0x000fe20007ffe0ff */
[----:B------:R-:W-:Y:S01]  /*0290*/  BAR.SYNC.DEFER_BLOCKING 0x0 ;  /* 0x0000000000007b1d */ /* 0x000fe20000010000 */
[----:B------:R-:W-:Y:S02]  /*02a0*/  LEA R7, R6, R31, 0x6 ;  /* 0x0000001f06077211 */ /* 0x000fe400078e30ff */
[----:B------:R-:W-:-:S02]  /*02b0*/  @P2 SHF.L.U32 R8, R9, 0x4, RZ ;  /* 0x0000000409082819 */ /* 0x000fc400000006ff */
[----:B------:R-:W-:Y:S02]  /*02c0*/  @P1 SHF.L.U32 R12, R10, 0x4, RZ ;  /* 0x000000040a0c1819 */ /* 0x000fe400000006ff */
[----:B------:R-:W-:Y:S02]  /*02d0*/  @!P0 LOP3.LUT R6, R5, 0xffffff00, RZ, 0xc0, !PT ;  /* 0xffffff0005068812 */ /* 0x000fe400078ec0ff */
[----:B------:R-:W-:Y:S02]  /*02e0*/  @!P0 LOP3.LUT R5, R21, 0xf, RZ, 0xc0, !PT ;  /* 0x0000000f15058812 */ /* 0x000fe400078ec0ff */
[----:B------:R-:W-:Y:S02]  /*02f0*/  SHF.L.U32 R15, R7, 0x4, RZ ;  /* 0x00000004070f7819 */ /* 0x000fe400000006ff */
[----:B------:R-:W-:Y:S02]  /*0300*/  @P2 LOP3.LUT R7, R9, 0xf, RZ, 0xc0, !PT ;  /* 0x0000000f09072812 */ /* 0x000fe400078ec0ff */
[----:B------:R-:W-:-:S02]  /*0310*/  @P2 LOP3.LUT R8, R8, 0xffffff00, RZ, 0xc0, !PT ;  /* 0xffffff0008082812 */ /* 0x000fc400078ec0ff */
[----:B------:R-:W-:Y:S02]  /*0320*/  @P1 LOP3.LUT R9, R10, 0xf, RZ, 0xc0, !PT ;  /* 0x0000000f0a091812 */ /* 0x000fe400078ec0ff */
[----:B------:R-:W-:Y:S02]  /*0330*/  @P1 LOP3.LUT R12, R12, 0xffffff00, RZ, 0xc0, !PT ;  /* 0xffffff000c0c1812 */ /* 0x000fe400078ec0ff */
[----:B------:R-:W-:Y:S02]  /*0340*/  MOV R4, 0x4 ;  /* 0x0000000400047802 */ /* 0x000fe40000000f00 */
[----:B------:R-:W-:Y:S02]  /*0350*/  SHF.L.U32 R11, R11, 0x2, RZ ;  /* 0x000000020b0b7819 */ /* 0x000fe400000006ff */
[-C--:B------:R-:W-:Y:S02]  /*0360*/  @!P0 IADD3 R5, R6, R15.reuse, R5 ;  /* 0x0000000f06058210 */ /* 0x080fe40007ffe005 */
[-C--:B------:R-:W-:Y:S01]  /*0370*/  @P2 IADD3 R7, R8, R15.reuse, R7 ;  /* 0x0000000f08072210 */ /* 0x080fe20007ffe007 */
[----:B------:R-:W-:Y:S01]  /*0380*/  IMAD.WIDE R10, R11, R4, c[0x0][0x168] ;  /* 0x00005a000b0a7625 */ /* 0x000fe200078e0204 */
[----:B------:R-:W-:-:S03]  /*0390*/  @P1 IADD3 R15, R12, R15, R9 ;  /* 0x0000000f0c0f1210 */ /* 0x000fc60007ffe009 */
[-C--:B------:R-:W-:Y:S01]  /*03a0*/  @!P0 IMAD.WIDE R8, R5, R4.reuse, c[0x0][0x170] ;  /* 0x00005c0005088625 */ /* 0x080fe200078e0204 */
[----:B------:R-:W2:Y:S03]  /*03b0*/  LDG.E.CONSTANT R12, [R10.64] ;  /* 0x000000040a0c7981 */ /* 0x000ea6000c1e9900 */
[-C--:B------:R-:W-:Y:S01]  /*03c0*/  @P2 IMAD.WIDE R6, R7, R4.reuse, c[0x0][0x170] ;  /* 0x00005c0007062625 */ /* 0x080fe200078e0204 */
[----:B------:R-:W2:Y:S03]  /*03d0*/  LDG.E.CONSTANT R13, [R10.64+0x4] ;  /* 0x000004040a0d7981 */ /* 0x000ea6000c1e9900 */
[----:B------:R-:W-:Y:S01]  /*03e0*/  @P1 IMAD.WIDE R4, R15, R4, c[0x0][0x170] ;  /* 0x00005c000f041625 */ /* 0x000fe200078e0204 */
[----:B------:R-:W2:Y:S04]  /*03f0*/  LDG.E.CONSTANT R14, [R10.64+0x8] ;  /* 0x000008040a0e7981 */ /* 0x000ea8000c1e9900 */
[----:B------:R-:W2:Y:S04]  /*0400*/  LDG.E.CONSTANT R15, [R10.64+0xc] ;  /* 0x00000c040a0f7981 */ /* 0x000ea8000c1e9900 */
[----:B------:R-:W3:Y:S04]  /*0410*/  @!P0 LDG.E.CONSTANT R8, [R8.64] ;  /* 0x0000000408088981 */ /* 0x000ee8000c1e9900 */
[----:B------:R-:W4:Y:S04]  /*0420*/  @P2 LDG.E.CONSTANT R6, [R6.64] ;  /* 0x0000000406062981 */ /* 0x000f28000c1e9900 */
[----:B------:R-:W5:Y:S01]  /*0430*/  @P1 LDG.E.CONSTANT R4, [R4.64] ;  /* 0x0000000404041981 */ /* 0x000f62000c1e9900 */
[----:B------:R-:W-:-:S02]  /*0440*/  @!P0 LEA R23, R28, R21, 0x6 ;  /* 0x000000151c178211 */ /* 0x000fc400078e30ff */
[CC--:B------:R-:W-:Y:S02]  /*0450*/  @P2 LEA R25, R28.reuse, R21.reuse, 0x6 ;  /* 0x000000151c192211 */ /* 0x0c0fe400078e30ff */
[C---:B------:R-:W-:Y:S02]  /*0460*/  @P1 LEA R21, R28.reuse, R21, 0x6 ;  /* 0x000000151c151211 */ /* 0x040fe400078e30ff */
[----:B------:R-:W-:Y:S02]  /*0470*/  SHF.L.U32 R32, R28, 0x6, RZ ;  /* 0x000000061c207819 */ /* 0x000fe400000006ff */
[----:B------:R-:W-:-:S04]  /*0480*/  IADD3 R31, R31, 0x1, RZ ;  /* 0x000000011f1f7810 */ /* 0x000fc80007ffe0ff */
[----:B------:R-:W-:Y:S01]  /*0490*/  ISETP.GE.U32.AND P3, PT, R31, 0x10, PT ;  /* 0x000000101f00780c */ /* 0x000fe20003f66070 */
[----:B--2---:R-:W-:Y:S04]  /*04a0*/  STS.128 [R30.X4], R12 ;  /* 0x0000000c1e007388 */ /* 0x004fe80000004c00 */
[----:B---3--:R-:W-:Y:S04]  /*04b0*/  @!P0 STS [R23.X4+0xe00], R8 ;  /* 0x000e000817008388 */ /* 0x008fe80000004800 */
[----:B----4-:R-:W-:Y:S04]  /*04c0*/  @P2 STS [R25.X4+0xe04], R6 ;  /* 0x000e040619002388 */ /* 0x010fe80000004800 */
[----:B-----5:R-:W-:Y:S04]  /*04d0*/  @P1 STS [R21.X4+0xe08], R4 ;  /* 0x000e080415001388 */ /* 0x020fe80000004800 */
[----:B------:R-:W-:Y:S06]  /*04e0*/  BAR.SYNC.DEFER_BLOCKING 0x0 ;  /* 0x0000000000007b1d */ /* 0x000fec0000010000 */
[----:B------:R-:W-:Y:S04]  /*04f0*/  LDS R14, [R29.X4] ;  /* 0x000000001d0e7984 */ /* 0x000fe80000004800 */
[----:B------:R-:W0:Y:S04]  /*0500*/  LDS.128 R4, [R32+0xe00] ;  /* 0x000e000020047984 */ /* 0x000e280000000c00 */
[----:B------:R-:W1:Y:S04]  /*0510*/  LDS.128 R8, [R32+0x1000] ;  /* 0x0010000020087984 */ /* 0x000e680000000c00 */
[----:B------:R-:W2:Y:S04]  /*0520*/  LDS.128 R20, [R32+0x1200] ;  /* 0x0012000020147984 */ /* 0x000ea80000000c00 */
[----:B------:R-:W3:Y:S04]  /*0530*/  LDS.128 R24, [R32+0x1400] ;  /* 0x0014000020187984 */ /* 0x000ee80000000c00 */
[----:B------:R-:W4:Y:S04]  /*0540*/  LDS R36, [R29.X4+0x70] ;  /* 0x000070001d247984 */ /* 0x000f280000004800 */
[----:B------:R-:W5:Y:S04]  /*0550*/  LDS R15, [R29.X4+0xe0] ;  /* 0x0000e0001d0f7984 */ /* 0x000f680000004800 */
[----:B------:R-:W5:Y:S01]  /*0560*/  LDS R13, [R29.X4+0x150] ;  /* 0x000150001d0d7984 */ /* 0x000f620000004800 */
[----:B0-----:R-:W-:-:S03]  /*0570*/  FFMA R12, R4, R14, R19 ;  /* 0x0000000e040c7223 */ /* 0x001fc60000000013 */
[----:B------:R-:W0:Y:S01]  /*0580*/  LDS R19, [R29.X4+0x230] ;  /* 0x000230001d137984 */ /* 0x000e220000004800 */
[C---:B-1----:R-:W-:Y:S01]  /*0590*/  FFMA R17, R14.reuse, R8, R17 ;  /* 0x000000080e117223 */ /* 0x042fe20000000011 */
[C---:B--2---:R-:W-:Y:S01]  /*05a0*/  FFMA R33, R14.reuse, R20, R33 ;  /* 0x000000140e217223 */ /* 0x044fe20000000021 */
[----:B---3--:R-:W-:Y:S02]  /*05b0*/  FFMA R14, R14, R24, R35 ;  /* 0x000000180e0e7223 */ /* 0x008fe40000000023 */
[----:B------:R-:W1:Y:S01]  /*05c0*/  LDS R35, [R29.X4+0x1c0] ;  /* 0x0001c0001d237984 */ /* 0x000e620000004800 */
[-C--:B----4-:R-:W-:Y:S01]  /*05d0*/  FFMA R16, R8, R36.reuse, R16 ;  /* 0x0000002408107223 */ /* 0x090fe20000000010 */
[-C--:B------:R-:W-:Y:S02]  /*05e0*/  FFMA R37, R4, R36.reuse, R37 ;  /* 0x0000002404257223 */ /* 0x080fe40000000025 */
[----:B------:R-:W2:Y:S01]  /*05f0*/  LDS R8, [R29.X4+0x2a0] ;  /* 0x0002a0001d087984 */ /* 0x000ea20000004800 */
[-C--:B------:R-:W-:Y:S01]  /*0600*/  FFMA R18, R20, R36.reuse, R18 ;  /* 0x0000002414127223 */ /* 0x080fe20000000012 */
[C---:B-----5:R-:W-:Y:S01]  /*0610*/  FFMA R17, R15.reuse, R9, R17 ;  /* 0x000000090f117223 */ /* 0x060fe20000000011 */
[----:B------:R-:W-:Y:S01]  /*0620*/  FFMA R24, R24, R36, R34 ;  /* 0x0000002418187223 */ /* 0x000fe20000000022 */
[----:B------:R-:W3:Y:S01]  /*0630*/  LDS R4, [R29.X4+0x310] ;  /* 0x000310001d047984 */ /* 0x000ee20000004800 */
[-C--:B------:R-:W-:Y:S01]  /*0640*/  FFMA R20, R15, R5.reuse, R12 ;  /* 0x000000050f147223 */ /* 0x080fe2000000000c */
[C---:B------:R-:W-:Y:S01]  /*0650*/  FFMA R12, R13.reuse, R5, R37 ;  /* 0x000000050d0c7223 */ /* 0x040fe20000000025 */
[----:B------:R-:W-:Y:S01]  /*0660*/  FFMA R9, R13, R9, R16 ;  /* 0x000000090d097223 */ /* 0x000fe20000000010 */
[-C--:B------:R-:W-:Y:S01]  /*0670*/  FFMA R37, R15, R21.reuse, R33 ;  /* 0x000000150f257223 */ /* 0x080fe20000000021 */
[----:B------:R-:W-:Y:S01]  /*0680*/  FFMA R5, R13, R21, R18 ;  /* 0x000000150d057223 */ /* 0x000fe20000000012 */
[-C--:B------:R-:W-:Y:S01]  /*0690*/  FFMA R15, R15, R25.reuse, R14 ;  /* 0x000000190f0f7223 */ /* 0x080fe2000000000e */
[----:B------:R-:W-:Y:S01]  /*06a0*/  FFMA R13, R13, R25, R24 ;  /* 0x000000190d0d7223 */ /* 0x000fe20000000018 */
[----:B0-----:R-:W-:Y:S01]  /*06b0*/  FFMA R21, R19, R6, R12 ;  /* 0x0000000613157223 */ /* 0x001fe2000000000c */
[C---:B-1----:R-:W-:Y:S01]  /*06c0*/  FFMA R16, R35.reuse, R10, R17 ;  /* 0x0000000a23107223 */ /* 0x042fe20000000011 */
[C---:B------:R-:W-:Y:S01]  /*06d0*/  FFMA R33, R35.reuse, R6, R20 ;  /* 0x0000000623217223 */ /* 0x040fe20000000014 */
[C---:B------:R-:W-:Y:S01]  /*06e0*/  FFMA R24, R35.reuse, R22, R37 ;  /* 0x0000001623187223 */ /* 0x040fe20000000025 */
[----:B------:R-:W-:Y:S01]  /*06f0*/  FFMA R20, R35, R26, R15 ;  /* 0x0000001a23147223 */ /* 0x000fe2000000000f */
[C---:B------:R-:W-:Y:S01]  /*0700*/  FFMA R22, R19.reuse, R22, R5 ;  /* 0x0000001613167223 */ /* 0x040fe20000000005 */
[C---:B------:R-:W-:Y:S01]  /*0710*/  FFMA R10, R19.reuse, R10, R9 ;  /* 0x0000000a130a7223 */ /* 0x040fe20000000009 */
[----:B------:R-:W-:Y:S01]  /*0720*/  FFMA R26, R19, R26, R13 ;  /* 0x0000001a131a7223 */ /* 0x000fe2000000000d */
[C---:B--2---:R-:W-:Y:S01]  /*0730*/  FFMA R5, R8.reuse, R11, R16 ;  /* 0x0000000b08057223 */ /* 0x044fe20000000010 */
[----:B------:R-:W-:Y:S01]  /*0740*/  LDS R6, [R29.X4+0x380] ;  /* 0x000380001d067984 */ /* 0x000fe20000004800 */
[C---:B------:R-:W-:Y:S01]  /*0750*/  FFMA R33, R8.reuse, R7, R33 ;  /* 0x0000000708217223 */ /* 0x040fe20000000021 */
[C---:B------:R-:W-:Y:S01]  /*0760*/  FFMA R35, R8.reuse, R23, R24 ;  /* 0x0000001708237223 */ /* 0x040fe20000000018 */
[----:B------:R-:W-:Y:S01]  /*0770*/  FFMA R37, R8, R27, R20 ;  /* 0x0000001b08257223 */ /* 0x000fe20000000014 */
[----:B------:R-:W-:Y:S01]  /*0780*/  LDS R9, [R29.X4+0x3f0] ;  /* 0x0003f0001d097984 */ /* 0x000fe20000004800 */
[C---:B---3--:R-:W-:Y:S01]  /*0790*/  FFMA R8, R4.reuse, R7, R21 ;  /* 0x0000000704087223 */ /* 0x048fe20000000015 */
[C---:B------:R-:W-:Y:S01]  /*07a0*/  FFMA R7, R4.reuse, R23, R22 ;  /* 0x0000001704077223 */ /* 0x040fe20000000016 */
[C---:B------:R-:W-:Y:S01]  /*07b0*/  FFMA R11, R4.reuse, R11, R10 ;  /* 0x0000000b040b7223 */ /* 0x040fe2000000000a */
[----:B------:R-:W0:Y:S01]  /*07c0*/  LDS.128 R16, [R32+0x1010] ;  /* 0x0010100020107984 */ /* 0x000e220000000c00 */
[----:B------:R-:W-:-:S03]  /*07d0*/  FFMA R10, R4, R27, R26 ;  /* 0x0000001b040a7223 */ /* 0x000fc6000000001a */
[----:B------:R-:W1:Y:S04]  /*07e0*/  LDS.128 R12, [R32+0xe10] ;  /* 0x000e1000200c7984 */ /* 0x000e680000000c00 */
[----:B------:R-:W2:Y:S04]  /*07f0*/  LDS.128 R20, [R32+0x1210] ;  /* 0x0012100020147984 */ /* 0x000ea80000000c00 */
[----:B------:R-:W3:Y:S01]  /*0800*/  LDS.128 R24, [R32+0x1410] ;  /* 0x0014100020187984 */ /* 0x000ee20000000c00 */
[----:B0-----:R-:W-:Y:S01]  /*0810*/  FFMA R34, R6, R16, R5 ;  /* 0x0000001006227223 */ /* 0x001fe20000000005 */
[----:B------:R-:W-:-:S02]  /*0820*/  FFMA R36, R16, R9, R11 ;  /* 0x0000000910247223 */ /* 0x000fc4000000000b */
[----:B------:R-:W0:Y:S01]  /*0830*/  LDS R5, [R29.X4+0x4d0] ;  /* 0x0004d0001d057984 */ /* 0x000e220000004800 */
[C---:B-1----:R-:W-:Y:S01]  /*0840*/  FFMA R4, R12.reuse, R6, R33 ;  /* 0x000000060c047223 */ /* 0x042fe20000000021 */
[-C--:B------:R-:W-:Y:S02]  /*0850*/  FFMA R8, R12, R9.reuse, R8 ;  /* 0x000000090c087223 */ /* 0x080fe40000000008 */
[----:B------:R-:W1:Y:S01]  /*0860*/  LDS R11, [R29.X4+0x460] ;  /* 0x000460001d0b7984 */ /* 0x000e620000004800 */
[----:B--2---:R-:W-:Y:S01]  /*0870*/  FFMA R35, R6, R20, R35 ;  /* 0x0000001406237223 */ /* 0x004fe20000000023 */
[-C--:B------:R-:W-:Y:S02]  /*0880*/  FFMA R20, R20, R9.reuse, R7 ;  /* 0x0000000914147223 */ /* 0x080fe40000000007 */
[----:B------:R-:W2:Y:S01]  /*0890*/  LDS R33, [R29.X4+0x540] ;  /* 0x000540001d217984 */ /* 0x000ea20000004800 */
[----:B---3--:R-:W-:Y:S01]  /*08a0*/  FFMA R6, R6, R24, R37 ;  /* 0x0000001806067223 */ /* 0x008fe20000000025 */
[----:B------:R-:W-:-:S02]  /*08b0*/  FFMA R10, R24, R9, R10 ;  /* 0x00000009180a7223 */ /* 0x000fc4000000000a */
[----:B------:R-:W3:Y:S04]  /*08c0*/  LDS R7, [R29.X4+0x5b0] ;  /* 0x0005b0001d077984 */ /* 0x000ee80000004800 */
[----:B------:R-:W4:Y:S04]  /*08d0*/  LDS R16, [R29.X4+0x620] ;  /* 0x000620001d107984 */ /* 0x000f280000004800 */
[----:B------:R-:W5:Y:S01]  /*08e0*/  LDS R12, [R29.X4+0x690] ;  /* 0x000690001d0c7984 */ /* 0x000f620000004800 */
[-C--:B0-----:R-:W-:Y:S01]  /*08f0*/  FFMA R8, R5, R13.reuse, R8 ;  /* 0x0000000d05087223 */ /* 0x081fe20000000008 */
[C---:B-1----:R-:W-:Y:S01]  /*0900*/  FFMA R4, R11.reuse, R13, R4 ;  /* 0x0000000d0b047223 */ /* 0x042fe20000000004 */
[C---:B------:R-:W-:Y:S01]  /*0910*/  FFMA R13, R11.reuse, R17, R34 ;  /* 0x000000110b0d7223 */ /* 0x040fe20000000022 */
[----:B------:R-:W-:Y:S01]  /*0920*/  FFMA R35, R11, R21, R35 ;  /* 0x000000150b237223 */ /* 0x000fe20000000023 */
[C---:B------:R-:W-:Y:S01]  /*0930*/  FFMA R17, R5.reuse, R17, R36 ;  /* 0x0000001105117223 */ /* 0x040fe20000000024 */
[----:B------:R-:W-:Y:S01]  /*0940*/  FFMA R21, R5, R21, R20 ;  /* 0x0000001505157223 */ /* 0x000fe20000000014 */
[-C--:B------:R-:W-:Y:S01]  /*0950*/  FFMA R11, R11, R25.reuse, R6 ;  /* 0x000000190b0b7223 */ /* 0x080fe20000000006 */
[----:B------:R-:W-:Y:S01]  /*0960*/  FFMA R5, R5, R25, R10 ;  /* 0x0000001905057223 */ /* 0x000fe2000000000a */
[C---:B--2---:R-:W-:Y:S01]  /*0970*/  FFMA R20, R33.reuse, R18, R13 ;  /* 0x0000001221147223 */ /* 0x044fe2000000000d */
[-C--:B------:R-:W-:Y:S01]  /*0980*/  FFMA R9, R33, R14.reuse, R4 ;  /* 0x0000000e21097223 */ /* 0x080fe20000000004 */
[----:B---3--:R-:W-:Y:S01]  /*0990*/  FFMA R13, R7, R14, R8 ;  /* 0x0000000e070d7223 */ /* 0x008fe20000000008 */
        /* <DEDUP_REMOVED lines=8> */
[-C--:B------:R-:W-:Y:S01]  /*0a20*/  FFMA R33, R16, R15.reuse, R9 ;  /* 0x0000000f10217223 */ /* 0x080fe20000000009 */
[----:B------:R-:W0:Y:S01]  /*0a30*/  LDS.128 R4, [R32+0xe20] ;  /* 0x000e200020047984 */ /* 0x000e220000000c00 */
[C---:B-----5:R-:W-:Y:S01]  /*0a40*/  FFMA R24, R12.reuse, R15, R13 ;  /* 0x0000000f0c187223 */ /* 0x060fe2000000000d */
[C---:B------:R-:W-:Y:S01]  /*0a50*/  FFMA R37, R12.reuse, R19, R18 ;  /* 0x000000130c257223 */ /* 0x040fe20000000012 */
[C---:B------:R-:W-:Y:S01]  /*0a60*/  FFMA R23, R12.reuse, R23, R14 ;  /* 0x000000170c177223 */ /* 0x040fe2000000000e */
[----:B------:R-:W-:Y:S01]  /*0a70*/  FFMA R27, R12, R27, R26 ;  /* 0x0000001b0c1b7223 */ /* 0x000fe2000000001a */
[----:B------:R-:W1:Y:S01]  /*0a80*/  LDS R35, [R29.X4+0x770] ;  /* 0x000770001d237984 */ /* 0x000e620000004800 */
[----:B------:R-:W-:-:S03]  /*0a90*/  FFMA R20, R16, R19, R20 ;  /* 0x0000001310147223 */ /* 0x000fc60000000014 */
[----:B------:R-:W2:Y:S04]  /*0aa0*/  LDS.128 R12, [R32+0x1220] ;  /* 0x00122000200c7984 */ /* 0x000ea80000000c00 */
[----:B------:R-:W3:Y:S04]  /*0ab0*/  LDS.128 R8, [R32+0x1020] ;  /* 0x0010200020087984 */ /* 0x000ee80000000c00 */
[----:B------:R-:W4:Y:S04]  /*0ac0*/  LDS.128 R16, [R32+0x1420] ;  /* 0x0014200020107984 */ /* 0x000f280000000c00 */
[----:B------:R-:W5:Y:S01]  /*0ad0*/  LDS R36, [R29.X4+0x7e0] ;  /* 0x0007e0001d247984 */ /* 0x000f620000004800 */
[----:B0-----:R-:W-:-:S03]  /*0ae0*/  FFMA R26, R4, R21, R33 ;  /* 0x00000015041a7223 */ /* 0x001fc60000000021 */
[----:B------:R-:W0:Y:S01]  /*0af0*/  LDS R33, [R29.X4+0x850] ;  /* 0x000850001d217984 */ /* 0x000e220000004800 */
[----:B-1----:R-:W-:-:S03]  /*0b00*/  FFMA R24, R4, R35, R24 ;  /* 0x0000002304187223 */ /* 0x002fc60000000018 */
[----:B------:R-:W-:Y:S01]  /*0b10*/  LDS R4, [R29.X4+0x9a0] ;  /* 0x0009a0001d047984 */ /* 0x000fe20000004800 */
[C---:B--2---:R-:W-:Y:S01]  /*0b20*/  FFMA R22, R21.reuse, R12, R22 ;  /* 0x0000000c15167223 */ /* 0x044fe20000000016 */
[-C--:B------:R-:W-:Y:S02]  /*0b30*/  FFMA R12, R12, R35.reuse, R23 ;  /* 0x000000230c0c7223 */ /* 0x080fe40000000017 */
[----:B------:R-:W1:Y:S01]  /*0b40*/  LDS R23, [R29.X4+0x8c0] ;  /* 0x0008c0001d177984 */ /* 0x000e620000004800 */
[C---:B---3--:R-:W-:Y:S01]  /*0b50*/  FFMA R20, R21.reuse, R8, R20 ;  /* 0x0000000815147223 */ /* 0x048fe20000000014 */
[-C--:B------:R-:W-:Y:S02]  /*0b60*/  FFMA R34, R8, R35.reuse, R37 ;  /* 0x0000002308227223 */ /* 0x080fe40000000025 */
[----:B------:R-:W-:Y:S01]  /*0b70*/  LDS R8, [R29.X4+0xa10] ;  /* 0x000a10001d087984 */ /* 0x000fe20000004800 */
[----:B----4-:R-:W-:Y:S01]  /*0b80*/  FFMA R25, R21, R16, R25 ;  /* 0x0000001015197223 */ /* 0x010fe20000000019 */
[----:B------:R-:W-:-:S02]  /*0b90*/  FFMA R16, R16, R35, R27 ;  /* 0x0000002310107223 */ /* 0x000fc4000000001b */
[----:B------:R-:W2:Y:S01]  /*0ba0*/  LDS R21, [R29.X4+0x930] ;  /* 0x000930001d157984 */ /* 0x000ea20000004800 */
[C---:B-----5:R-:W-:Y:S01]  /*0bb0*/  FFMA R26, R36.reuse, R5, R26 ;  /* 0x00000005241a7223 */ /* 0x060fe2000000001a */
[C---:B------:R-:W-:Y:S01]  /*0bc0*/  FFMA R27, R36.reuse, R13, R22 ;  /* 0x0000000d241b7223 */ /* 0x040fe20000000016 */
[C---:B------:R-:W-:Y:S01]  /*0bd0*/  FFMA R25, R36.reuse, R17, R25 ;  /* 0x0000001124197223 */ /* 0x040fe20000000019 */
[C---:B0-----:R-:W-:Y:S01]  /*0be0*/  FFMA R24, R33.reuse, R5, R24 ;  /* 0x0000000521187223 */ /* 0x041fe20000000018 */
[----:B------:R-:W-:Y:S01]  /*0bf0*/  FFMA R5, R36, R9, R20 ;  /* 0x0000000924057223 */ /* 0x000fe20000000014 */
[C---:B------:R-:W-:Y:S01]  /*0c00*/  FFMA R13, R33.reuse, R13, R12 ;  /* 0x0000000d210d7223 */ /* 0x040fe2000000000c */
[C---:B------:R-:W-:Y:S01]  /*0c10*/  FFMA R9, R33.reuse, R9, R34 ;  /* 0x0000000921097223 */ /* 0x040fe20000000022 */
[----:B------:R-:W-:Y:S01]  /*0c20*/  FFMA R35, R33, R17, R16 ;  /* 0x0000001121237223 */ /* 0x000fe20000000010 */
[----:B------:R-:W-:Y:S01]  /*0c30*/  LDS R12, [R29.X4+0xa80] ;  /* 0x000a80001d0c7984 */ /* 0x000fe20000004800 */
[C---:B-1----:R-:W-:Y:S01]  /*0c40*/  FFMA R17, R23.reuse, R10, R5 ;  /* 0x0000000a17117223 */ /* 0x042fe20000000005 */
[C---:B------:R-:W-:Y:S01]  /*0c50*/  FFMA R34, R23.reuse, R18, R25 ;  /* 0x0000001217227223 */ /* 0x040fe20000000019 */
[C---:B------:R-:W-:Y:S01]  /*0c60*/  FFMA R33, R23.reuse, R6, R26 ;  /* 0x0000000617217223 */ /* 0x040fe2000000001a */
[----:B------:R-:W-:Y:S01]  /*0c70*/  FFMA R36, R23, R14, R27 ;  /* 0x0000000e17247223 */ /* 0x000fe2000000001b */
[C---:B------:R-:W-:Y:S01]  /*0c80*/  FFMA R17, R4.reuse, R11, R17 ;  /* 0x0000000b04117223 */ /* 0x040fe20000000011 */
[C---:B------:R-:W-:Y:S01]  /*0c90*/  FFMA R37, R4.reuse, R19, R34 ;  /* 0x0000001304257223 */ /* 0x040fe20000000022 */
[C---:B------:R-:W-:Y:S01]  /*0ca0*/  FFMA R33, R4.reuse, R7, R33 ;  /* 0x0000000704217223 */ /* 0x040fe20000000021 */
[C---:B--2---:R-:W-:Y:S01]  /*0cb0*/  FFMA R5, R21.reuse, R6, R24 ;  /* 0x0000000615057223 */ /* 0x044fe20000000018 */
[C---:B------:R-:W-:Y:S01]  /*0cc0*/  FFMA R10, R21.reuse, R10, R9 ;  /* 0x0000000a150a7223 */ /* 0x040fe20000000009 */
[C---:B------:R-:W-:Y:S01]  /*0cd0*/  FFMA R16, R21.reuse, R14, R13 ;  /* 0x0000000e15107223 */ /* 0x040fe2000000000d */
[----:B------:R-:W-:Y:S01]  /*0ce0*/  FFMA R18, R21, R18, R35 ;  /* 0x0000001215127223 */ /* 0x000fe20000000023 */
[----:B------:R-:W-:Y:S01]  /*0cf0*/  LDS R13, [R29.X4+0xaf0] ;  /* 0x000af0001d0d7984 */ /* 0x000fe20000004800 */
[----:B------:R-:W-:Y:S01]  /*0d00*/  FFMA R35, R4, R15, R36 ;  /* 0x0000000f04237223 */ /* 0x000fe20000000024 */
[C---:B------:R-:W-:Y:S01]  /*0d10*/  FFMA R14, R8.reuse, R7, R5 ;  /* 0x00000007080e7223 */ /* 0x040fe20000000005 */
[C---:B------:R-:W-:Y:S01]  /*0d20*/  FFMA R34, R8.reuse, R11, R10 ;  /* 0x0000000b08227223 */ /* 0x040fe2000000000a */
[----:B------:R-:W0:Y:S01]  /*0d30*/  LDS.128 R20, [R32+0x1030] ;  /* 0x0010300020147984 */ /* 0x000e220000000c00 */
[C---:B------:R-:W-:Y:S01]  /*0d40*/  FFMA R15, R8.reuse, R15, R16 ;  /* 0x0000000f080f7223 */ /* 0x040fe20000000010 */
[----:B------:R-:W-:-:S02]  /*0d50*/  FFMA R19, R8, R19, R18 ;  /* 0x0000001308137223 */ /* 0x000fc40000000012 */
        /* <DEDUP_REMOVED lines=9> */
[-C--:B--2---:R-:W-:Y:S01]  /*0df0*/  FFMA R36, R4, R13.reuse, R15 ;  /* 0x0000000d04247223 */ /* 0x084fe2000000000f */
[C---:B------:R-:W-:Y:S02]  /*0e00*/  FFMA R24, R12.reuse, R4, R35 ;  /* 0x000000040c187223 */ /* 0x040fe40000000023 */
[----:B------:R-:W2:Y:S01]  /*0e10*/  LDS R33, [R29.X4+0xc40] ;  /* 0x000c40001d217984 */ /* 0x000ea20000004800 */
[----:B---3--:R-:W-:Y:S01]  /*0e20*/  FFMA R12, R12, R8, R37 ;  /* 0x000000080c0c7223 */ /* 0x008fe20000000025 */
[----:B------:R-:W-:-:S02]  /*0e30*/  FFMA R32, R8, R13, R19 ;  /* 0x0000000d08207223 */ /* 0x000fc40000000013 */
[----:B------:R-:W3:Y:S04]  /*0e40*/  LDS R15, [R29.X4+0xcb0] ;  /* 0x000cb0001d0f7984 */ /* 0x000ee80000004800 */
[----:B------:R-:W4:Y:S04]  /*0e50*/  LDS R8, [R29.X4+0xd20] ;  /* 0x000d20001d087984 */ /* 0x000f280000004800 */
[----:B------:R-:W5:Y:S01]  /*0e60*/  LDS R4, [R29.X4+0xd90] ;  /* 0x000d90001d047984 */ /* 0x000f620000004800 */
[CC--:B0-----:R-:W-:Y:S01]  /*0e70*/  FFMA R14, R17.reuse, R25.reuse, R14 ;  /* 0x00000019110e7223 */ /* 0x0c1fe2000000000e */
        /* <DEDUP_REMOVED lines=23> */
[----:B------:R-:W-:Y:S05]  /*0ff0*/  @!P3 BRA `(.L_x_47) ;  /* 0xfffff2200000b947 */ /* 0x000fea000383ffff */
[----:B------:R-:W-:Y:S01]  /*1000*/  LEA R4, R0, R28, 0x5 ;  /* 0x0000001c00047211 */ /* 0x000fe200078e28ff */
[----:B------:R-:W-:Y:S01]  /*1010*/  ULDC.64 UR4, c[0x0][0x118] ;  /* 0x0000460000047ab9 */ /* 0x000fe20000000a00 */
[----:B------:R-:W-:-:S05]  /*1020*/  MOV R9, 0x4 ;  /* 0x0000000400097802 */ /* 0x000fca0000000f00 */
[----:B------:R-:W-:-:S05]  /*1030*/  IMAD.WIDE R4, R4, R9, c[0x0][0x178] ;  /* 0x00005e0004047625 */ /* 0x000fca00078e0209 */
[----:B------:R-:W2:Y:S04]  /*1040*/  LDG.E.CONSTANT R6, [R4.64+0x20] ;  /* 0x0000200404067981 */ /* 0x000ea8000c1e9900 */
[----:B------:R-:W3:Y:S04]  /*1050*/  LDG.E.CONSTANT R7, [R4.64+0x40] ;  /* 0x0000400404077981 */ /* 0x000ee8000c1e9900 */
[----:B------:R-:W4:Y:S04]  /*1060*/  LDG.E.CONSTANT R8, [R4.64+0x60] ;  /* 0x0000600404087981 */ /* 0x000f28000c1e9900 */
[----:B------:R-:W5:Y:S01]  /*1070*/  LDG.E.CONSTANT R2, [R4.64] ;  /* 0x0000000404027981 */ /* 0x000f62000c1e9900 */
[----:B------:R-:W-:-:S04]  /*1080*/  IMAD R29, R28, 0xc40, R29 ;  /* 0x00000c401c1d7824 */ /* 0x000fc800078e021d */
[----:B------:R-:W-:-:S04]  /*1090*/  IMAD R0, R0, 0x18800, R29 ;  /* 0x0001880000007824 */ /* 0x000fc800078e021d */
[----:B------:R-:W-:Y:S01]  /*10a0*/  IMAD R3, R3, 0x38, R0 ;  /* 0x0000003803037824 */ /* 0x000fe200078e0200 */
[--C-:B--2---:R-:W-:Y:S01]  /*10b0*/  FADD R17, R17, R6.reuse ;  /* 0x0000000611117221 */ /* 0x104fe20000000000 */
[----:B------:R-:W-:Y:S01]  /*10c0*/  FADD R6, R16, R6 ;  /* 0x0000000610067221 */ /* 0x000fe20000000000 */
[--C-:B---3--:R-:W-:Y:S01]  /*10d0*/  FADD R33, R33, R7.reuse ;  /* 0x0000000721217221 */ /* 0x108fe20000000000 */
[----:B------:R-:W-:Y:S01]  /*10e0*/  FADD R7, R18, R7 ;  /* 0x0000000712077221 */ /* 0x000fe20000000000 */
[--C-:B----4-:R-:W-:Y:S01]  /*10f0*/  FADD R35, R35, R8.reuse ;  /* 0x0000000823237221 */ /* 0x110fe20000000000 */
[----:B------:R-:W-:Y:S01]  /*1100*/  FADD R8, R34, R8 ;  /* 0x0000000822087221 */ /* 0x000fe20000000000 */
[--C-:B-----5:R-:W-:Y:S01]  /*1110*/  FADD R19, R19, R2.reuse ;  /* 0x0000000213137221 */ /* 0x120fe20000000000 */
[----:B------:R-:W-:Y:S01]  /*1120*/  FADD R37, R37, R2 ;  /* 0x0000000225257221 */ /* 0x000fe20000000000 */
[----:B------:R-:W-:Y:S01]  /*1130*/  IMAD.WIDE R2, R3, R9, c[0x0][0x160] ;  /* 0x0000580003027625 */ /* 0x000fe200078e0209 */
[----:B------:R-:W-:-:S02]  /*1140*/  FMNMX R17, RZ, R17, !PT ;  /* 0x00000011ff117209 */ /* 0x000fc40007800000 */
[----:B------:R-:W-:Y:S02]  /*1150*/  FMNMX R19, RZ, R19, !PT ;  /* 0x00000013ff137209 */ /* 0x000fe40007800000 */
[----:B------:R-:W-:Y:S02]  /*1160*/  FMNMX R37, RZ, R37, !PT ;  /* 0x00000025ff257209 */ /* 0x000fe40007800000 */
[----:B------:R-:W-:Y:S02]  /*1170*/  FMNMX R5, RZ, R6, !PT ;  /* 0x00000006ff057209 */ /* 0x000fe40007800000 */
[----:B------:R-:W-:Y:S02]  /*1180*/  FMNMX R33, RZ, R33, !PT ;  /* 0x00000021ff217209 */ /* 0x000fe40007800000 */
[----:B------:R-:W-:Y:S02]  /*1190*/  FMNMX R7, RZ, R7, !PT ;  /* 0x00000007ff077209 */ /* 0x000fe40007800000 */
[----:B------:R-:W-:-:S02]  /*11a0*/  FMNMX R35, RZ, R35, !PT ;  /* 0x00000023ff237209 */ /* 0x000fc40007800000 */
[----:B------:R-:W-:Y:S01]  /*11b0*/  FMNMX R9, RZ, R8, !PT ;  /* 0x00000008ff097209 */ /* 0x000fe20007800000 */
        /* <DEDUP_REMOVED lines=9> */
.L_x_48:
        /* <DEDUP_REMOVED lines=11> */
.L_x_126:


//--------------------- .text.tvmgen_default_fused_nn_conv2d_add_nn_relu_8_kernel --------------------------
	.section	.text.tvmgen_default_fused_nn_conv2d_add_nn_relu_8_kernel,"ax",@progbits
	.sectionflags	@"SHF_BARRIERS=1"
	.sectioninfo	@"SHI_REGISTERS=40"
	.align	128
        .global         tvmgen_default_fused_nn_conv2d_add_nn_relu_8_kernel
        .type           tvmgen_default_fused_nn_conv2d_add_nn_relu_8_kernel,@function
        .size           tvmgen_default_fused_nn_conv2d_add_nn_relu_8_kernel,(.L_x_127 - tvmgen_default_fused_nn_conv2d_add_nn_relu_8_kernel)
        .other          tvmgen_default_fused_nn_conv2d_add_nn_relu_8_kernel,@"STO_CUDA_ENTRY STV_DEFAULT"
tvmgen_default_fused_nn_conv2d_add_nn_relu_8_kernel:
.text.tvmgen_default_fused_nn_conv2d_add_nn_relu_8_kernel:
[----:B------:R-:W-:Y:S02]  /*0000*/  MOV R1, c[0x0][0x28] ;  /* 0x00000a0000017a02 */ /* 0x000fe40000000f00 */
[----:B------:R-:W0:Y:S01]  /*0010*/  S2R R5, SR_TID.Z ;  /* 0x0000000000057919 */ /* 0x000e220000002300 */
[----:B------:R-:W-:Y:S01]  /*0020*/  MOV R11, RZ ;  /* 0x000000ff000b7202 */ /* 0x000fe20000000f00 */
[----:B------:R-:W-:Y:S02]  /*0030*/  ULDC.64 UR4, c[0x0][0x118] ;  /* 0x0000460000047ab9 */ /* 0x000fe40000000a00 */
[----:B------:R-:W1:Y:S04]  /*0040*/  S2R R4, SR_CTAID.Z ;  /* 0x0000000000047919 */ /* 0x000e680000002700 */
[----:B------:R-:W2:Y:S04]  /*0050*/  S2R R0, SR_TID.Y ;  /* 0x0000000000007919 */ /* 0x000ea80000002200 */
[----:B------:R-:W3:Y:S04]  /*0060*/  S2R R9, SR_TID.X ;  /* 0x0000000000097919 */ /* 0x000ee80000002100 */
[----:B------:R-:W4:Y:S01]  /*0070*/  S2R R6, SR_CTAID.Y ;  /* 0x0000000000067919 */ /* 0x000f220000002600 */
[----:B0-----:R-:W-:-:S02]  /*0080*/  LEA R24, R5, 0x700, 0x6 ;  /* 0x0000070005187811 */ /* 0x001fc400078e30ff */
[----:B-1----:R-:W-:-:S04]  /*0090*/  LEA R3, R4, R5, 0x4 ;  /* 0x0000000504037211 */ /* 0x002fc800078e20ff */
[-C--:B--2---:R-:W-:Y:S02]  /*00a0*/  LEA R8, R3, R0.reuse, 0x1 ;  /* 0x0000000003087211 */ /* 0x084fe400078e08ff */
[----:B------:R-:W-:Y:S01]  /*00b0*/  MOV R3, 0x4 ;  /* 0x0000000400037802 */ /* 0x000fe20000000f00 */
[--C-:B---3--:R-:W-:Y:S01]  /*00c0*/  IMAD R27, R5, 0xc4, R9.reuse ;  /* 0x000000c4051b7824 */ /* 0x108fe200078e0209 */
[----:B------:R-:W-:Y:S01]  /*00d0*/  LEA R8, R8, R9, 0x9 ;  /* 0x0000000908087211 */ /* 0x000fe200078e48ff */
[----:B------:R-:W-:Y:S01]  /*00e0*/  IMAD R26, R0, 0xe, R9 ;  /* 0x0000000e001a7824 */ /* 0x000fe200078e0209 */
[----:B------:R-:W-:Y:S01]  /*00f0*/  LEA.HI.SX32 R2, R9, R0, 0x1d ;  /* 0x0000000009027211 */ /* 0x000fe200078feaff */
[----:B----4-:R-:W-:Y:S01]  /*0100*/  IMAD R27, R6, 0x1c, R27 ;  /* 0x0000001c061b7824 */ /* 0x010fe200078e021b */
[----:B------:R-:W-:Y:S01]  /*0110*/  SHF.L.U32 R6, R8, 0x1, RZ ;  /* 0x0000000108067819 */ /* 0x000fe200000006ff */
[----:B------:R-:W-:Y:S01]  /*0120*/  IMAD R25, R5, 0x1c, R26 ;  /* 0x0000001c05197824 */ /* 0x000fe200078e021a */
[----:B------:R-:W-:-:S02]  /*0130*/  ISETP.GE.AND P0, PT, R2, 0x2, PT ;  /* 0x000000020200780c */ /* 0x000fc40003f06270 */
[----:B------:R-:W-:Y:S01]  /*0140*/  LEA.HI.SX32 R8, R2, R5, 0x1f ;  /* 0x0000000502087211 */ /* 0x000fe200078ffaff */
[----:B------:R-:W-:Y:S01]  /*0150*/  IMAD.WIDE R6, R6, R3, c[0x0][0x170] ;  /* 0x00005c0006067625 */ /* 0x000fe200078e0203 */
[----:B------:R-:W-:-:S03]  /*0160*/  ISETP.LT.AND P0, PT, R9, 0x8, !P0 ;  /* 0x000000080900780c */ /* 0x000fc60004701270 */
[----:B------:R-:W-:Y:S01]  /*0170*/  IMAD R2, R0, 0xe, R27 ;  /* 0x0000000e00027824 */ /* 0x000fe200078e021b */
[----:B------:R-:W-:Y:S02]  /*0180*/  IADD3 R34, P1, R6, 0x4, RZ ;  /* 0x0000000406227810 */ /* 0x000fe40007f3e0ff */
[----:B------:R-:W-:Y:S01]  /*0190*/  LEA R6, R5, R0, 0x1 ;  /* 0x0000000005067211 */ /* 0x000fe200078e08ff */
[----:B------:R-:W-:Y:S01]  /*01a0*/  IMAD.WIDE R2, R2, R3, c[0x0][0x168] ;  /* 0x00005a0002027625 */ /* 0x000fe200078e0203 */
[----:B------:R-:W-:Y:S02]  /*01b0*/  IADD3.X R35, RZ, R7, RZ, P1, !PT ;  /* 0x00000007ff237210 */ /* 0x000fe40000ffe4ff */
[----:B------:R-:W-:Y:S02]  /*01c0*/  LEA R7, R6, R9, 0x3 ;  /* 0x0000000906077211 */ /* 0x000fe400078e18ff */
[----:B------:R-:W-:Y:S02]  /*01d0*/  ISETP.LT.AND P0, PT, R8, 0x10, P0 ;  /* 0x000000100800780c */ /* 0x000fe40000701270 */
[----:B------:R-:W-:-:S02]  /*01e0*/  MOV R6, RZ ;  /* 0x000000ff00067202 */ /* 0x000fc40000000f00 */
[----:B------:R-:W-:Y:S02]  /*01f0*/  MOV R9, RZ ;  /* 0x000000ff00097202 */ /* 0x000fe40000000f00 */
[----:B------:R-:W-:-:S03]  /*0200*/  SHF.L.U32 R7, R7, 0x1, RZ ;  /* 0x0000000107077819 */ /* 0x000fc600000006ff */
.L_x_49:
[----:B------:R0:W2:Y:S04]  /*0210*/  LDG.E.CONSTANT R8, [R2.64] ;  /* 0x0000000402087981 */ /* 0x0000a8000c1e9900 */
[----:B------:R1:W3:Y:S04]  /*0220*/  @P0 LDG.E.CONSTANT R36, [R34.64+-0x4] ;  /* 0xfffffc0422240981 */ /* 0x0002e8000c1e9900 */
[----:B------:R1:W3:Y:S01]  /*0230*/  @P0 LDG.E.CONSTANT R37, [R34.64] ;  /* 0x0000000422250981 */ /* 0x0002e2000c1e9900 */
[----:B------:R-:W-:-:S03]  /*0240*/  IADD3 R6, R6, 0x1, RZ ;  /* 0x0000000106067810 */ /* 0x000fc60007ffe0ff */
[----:B------:R-:W-:Y:S01]  /*0250*/  BAR.SYNC.DEFER_BLOCKING 0x0 ;  /* 0x0000000000007b1d */ /* 0x000fe20000010000 */
[----:B------:R-:W-:Y:S02]  /*0260*/  ISETP.NE.AND P1, PT, R6, 0x40, PT ;  /* 0x000000400600780c */ /* 0x000fe40003f25270 */
[----:B0-----:R-:W-:Y:S02]  /*0270*/  IADD3 R2, P3, R2, 0x3100, RZ ;  /* 0x0000310002027810 */ /* 0x001fe40007f7e0ff */
[----:B-1----:R-:W-:Y:S02]  /*0280*/  IADD3 R34, P2, R34, 0x40, RZ ;  /* 0x0000004022227810 */ /* 0x002fe40007f5e0ff */
[----:B------:R-:W-:Y:S02]  /*0290*/  IADD3.X R3, RZ, R3, RZ, P3, !PT ;  /* 0x00000003ff037210 */ /* 0x000fe40001ffe4ff */
[----:B------:R-:W-:Y:S01]  /*02a0*/  IADD3.X R35, RZ, R35, RZ, P2, !PT ;  /* 0x00000023ff237210 */ /* 0x000fe200017fe4ff */
[----:B--2---:R-:W-:Y:S04]  /*02b0*/  STS [R25.X4], R8 ;  /* 0x0000000819007388 */ /* 0x004fe80000004800 */
[----:B---3--:R-:W-:Y:S04]  /*02c0*/  @P0 STS.64 [R7.X4+0x700], R36 ;  /* 0x0007002407000388 */ /* 0x008fe80000004a00 */
[----:B------:R-:W-:Y:S06]  /*02d0*/  BAR.SYNC.DEFER_BLOCKING 0x0 ;  /* 0x0000000000007b1d */ /* 0x000fec0000010000 */
[----:B------:R-:W-:Y:S04]  /*02e0*/  LDS R10, [R26.X4] ;  /* 0x000000001a0a7984 */ /* 0x000fe80000004800 */
[----:B------:R-:W0:Y:S04]  /*02f0*/  LDS.128 R16, [R24] ;  /* 0x0000000018107984 */ /* 0x000e280000000c00 */
[----:B------:R-:W1:Y:S04]  /*0300*/  LDS.128 R20, [R24+0x400] ;  /* 0x0004000018147984 */ /* 0x000e680000000c00 */
[----:B------:R-:W2:Y:S04]  /*0310*/  LDS R28, [R26.X4+0x70] ;  /* 0x000070001a1c7984 */ /* 0x000ea80000004800 */
[----:B------:R-:W3:Y:S04]  /*0320*/  LDS R33, [R26.X4+0xe0] ;  /* 0x0000e0001a217984 */ /* 0x000ee80000004800 */
[----:B------:R-:W4:Y:S04]  /*0330*/  LDS R30, [R26.X4+0x150] ;  /* 0x000150001a1e7984 */ /* 0x000f280000004800 */
[----:B------:R-:W-:Y:S04]  /*0340*/  LDS R29, [R26.X4+0x1c0] ;  /* 0x0001c0001a1d7984 */ /* 0x000fe80000004800 */
[----:B------:R-:W5:Y:S04]  /*0350*/  LDS.128 R12, [R24+0x10] ;  /* 0x00001000180c7984 */ /* 0x000f680000000c00 */
[----:B------:R-:W-:Y:S01]  /*0360*/  LDS R32, [R26.X4+0x310] ;  /* 0x000310001a207984 */ /* 0x000fe20000004800 */
[----:B0-----:R-:W-:Y:S01]  /*0370*/  FFMA R31, R16, R10, R11 ;  /* 0x0000000a101f7223 */ /* 0x001fe2000000000b */
[----:B-1----:R-:W-:-:S02]  /*0380*/  FFMA R20, R10, R20, R9 ;  /* 0x000000140a147223 */ /* 0x002fc40000000009 */
[----:B------:R-:W0:Y:S01]  /*0390*/  LDS.128 R8, [R24+0x410] ;  /* 0x0004100018087984 */ /* 0x000e220000000c00 */
[C---:B--2---:R-:W-:Y:S01]  /*03a0*/  FFMA R16, R28.reuse, R17, R31 ;  /* 0x000000111c107223 */ /* 0x044fe2000000001f */
[----:B------:R-:W-:Y:S02]  /*03b0*/  FFMA R21, R28, R21, R20 ;  /* 0x000000151c157223 */ /* 0x000fe40000000014 */
[----:B------:R-:W-:Y:S01]  /*03c0*/  LDS R31, [R26.X4+0x2a0] ;  /* 0x0002a0001a1f7984 */ /* 0x000fe20000004800 */
[C---:B---3--:R-:W-:Y:S01]  /*03d0*/  FFMA R17, R33.reuse, R18, R16 ;  /* 0x0000001221117223 */ /* 0x048fe20000000010 */
[----:B------:R-:W-:Y:S02]  /*03e0*/  FFMA R22, R33, R22, R21 ;  /* 0x0000001621167223 */ /* 0x000fe40000000015 */
[----:B------:R-:W1:Y:S01]  /*03f0*/  LDS R28, [R26.X4+0x230] ;  /* 0x000230001a1c7984 */ /* 0x000e620000004800 */
[C---:B----4-:R-:W-:Y:S01]  /*0400*/  FFMA R21, R30.reuse, R19, R17 ;  /* 0x000000131e157223 */ /* 0x050fe20000000011 */
[----:B------:R-:W-:-:S02]  /*0410*/  FFMA R22, R30, R23, R22 ;  /* 0x000000171e167223 */ /* 0x000fc40000000016 */
[----:B------:R-:W-:Y:S04]  /*0420*/  LDS R33, [R26.X4+0x380] ;  /* 0x000380001a217984 */ /* 0x000fe80000004800 */
[----:B------:R-:W2:Y:S01]  /*0430*/  LDS.128 R16, [R24+0x20] ;  /* 0x0000200018107984 */ /* 0x000ea20000000c00 */
[----:B-----5:R-:W-:-:S03]  /*0440*/  FFMA R37, R12, R29, R21 ;  /* 0x0000001d0c257223 */ /* 0x020fc60000000015 */
[----:B------:R-:W3:Y:S01]  /*0450*/  LDS R30, [R26.X4+0x3f0] ;  /* 0x0003f0001a1e7984 */ /* 0x000ee20000004800 */
[----:B0-----:R-:W-:-:S03]  /*0460*/  FFMA R8, R29, R8, R22 ;  /* 0x000000081d087223 */ /* 0x001fc60000000016 */
[----:B------:R-:W0:Y:S04]  /*0470*/  LDS.128 R20, [R24+0x420] ;  /* 0x0004200018147984 */ /* 0x000e280000000c00 */
[----:B------:R-:W4:Y:S01]  /*0480*/  LDS R29, [R26.X4+0x460] ;  /* 0x000460001a1d7984 */ /* 0x000f220000004800 */
[C---:B-1----:R-:W-:Y:S01]  /*0490*/  FFMA R12, R28.reuse, R13, R37 ;  /* 0x0000000d1c0c7223 */ /* 0x042fe20000000025 */
[----:B------:R-:W-:-:S03]  /*04a0*/  FFMA R8, R28, R9, R8 ;  /* 0x000000091c087223 */ /* 0x000fc60000000008 */
[C---:B------:R-:W-:Y:S01]  /*04b0*/  FFMA R13, R31.reuse, R14, R12 ;  /* 0x0000000e1f0d7223 */ /* 0x040fe2000000000c */
[----:B------:R-:W-:-:S03]  /*04c0*/  FFMA R31, R31, R10, R8 ;  /* 0x0000000a1f1f7223 */ /* 0x000fc60000000008 */
[C---:B------:R-:W-:Y:S01]  /*04d0*/  FFMA R13, R32.reuse, R15, R13 ;  /* 0x0000000f200d7223 */ /* 0x040fe2000000000d */
[----:B------:R-:W-:Y:S02]  /*04e0*/  FFMA R32, R32, R11, R31 ;  /* 0x0000000b20207223 */ /* 0x000fe4000000001f */
[----:B------:R-:W-:Y:S01]  /*04f0*/  LDS.128 R8, [R24+0x30] ;  /* 0x0000300018087984 */ /* 0x000fe20000000c00 */
[----:B--2---:R-:W-:-:S03]  /*0500*/  FFMA R13, R16, R33, R13 ;  /* 0x00000021100d7223 */ /* 0x004fc6000000000d */
[----:B------:R-:W1:Y:S01]  /*0510*/  LDS R16, [R26.X4+0x4d0] ;  /* 0x0004d0001a107984 */ /* 0x000e620000004800 */
[----:B---3--:R-:W-:-:S03]  /*0520*/  FFMA R28, R30, R17, R13 ;  /* 0x000000111e1c7223 */ /* 0x008fc6000000000d */
[----:B------:R-:W2:Y:S04]  /*0530*/  LDS R17, [R26.X4+0x540] ;  /* 0x000540001a117984 */ /* 0x000ea80000004800 */
[----:B------:R-:W3:Y:S04]  /*0540*/  LDS.128 R12, [R24+0x430] ;  /* 0x00043000180c7984 */ /* 0x000ee80000000c00 */
[----:B------:R-:W-:Y:S01]  /*0550*/  LDS R31, [R26.X4+0x620] ;  /* 0x000620001a1f7984 */ /* 0x000fe20000004800 */
[----:B0-----:R-:W-:-:S03]  /*0560*/  FFMA R33, R33, R20, R32 ;  /* 0x0000001421217223 */ /* 0x001fc60000000020 */
[----:B------:R-:W0:Y:S01]  /*0570*/  LDS R20, [R26.X4+0x5b0] ;  /* 0x0005b0001a147984 */ /* 0x000e220000004800 */
[----:B------:R-:W-:Y:S01]  /*0580*/  FFMA R21, R30, R21, R33 ;  /* 0x000000151e157223 */ /* 0x000fe20000000021 */
[C---:B----4-:R-:W-:Y:S02]  /*0590*/  FFMA R33, R29.reuse, R18, R28 ;  /* 0x000000121d217223 */ /* 0x050fe4000000001c */
[----:B------:R-:W4:Y:S01]  /*05a0*/  LDS R30, [R26.X4+0x690] ;  /* 0x000690001a1e7984 */ /* 0x000f220000004800 */
[----:B------:R-:W-:Y:S01]  /*05b0*/  FFMA R22, R29, R22, R21 ;  /* 0x000000161d167223 */ /* 0x000fe20000000015 */
[----:B-1----:R-:W-:-:S03]  /*05c0*/  FFMA R19, R16, R19, R33 ;  /* 0x0000001310137223 */ /* 0x002fc60000000021 */
[----:B------:R-:W-:Y:S01]  /*05d0*/  FFMA R22, R16, R23, R22 ;  /* 0x0000001710167223 */ /* 0x000fe20000000016 */
[----:B--2---:R-:W-:-:S03]  /*05e0*/  FFMA R19, R8, R17, R19 ;  /* 0x0000001108137223 */ /* 0x004fc60000000013 */
[----:B---3--:R-:W-:Y:S01]  /*05f0*/  FFMA R12, R17, R12, R22 ;  /* 0x0000000c110c7223 */ /* 0x008fe20000000016 */
[----:B0-----:R-:W-:-:S03]  /*0600*/  FFMA R8, R20, R9, R19 ;  /* 0x0000000914087223 */ /* 0x001fc60000000013 */
[----:B------:R-:W-:Y:S01]  /*0610*/  FFMA R12, R20, R13, R12 ;  /* 0x0000000d140c7223 */ /* 0x000fe2000000000c */
[----:B------:R-:W-:-:S03]  /*0620*/  FFMA R9, R31, R10, R8 ;  /* 0x0000000a1f097223 */ /* 0x000fc60000000008 */
[----:B------:R-:W-:Y:S01]  /*0630*/  FFMA R12, R31, R14, R12 ;  /* 0x0000000e1f0c7223 */ /* 0x000fe2000000000c */
[----:B----4-:R-:W-:-:S03]  /*0640*/  FFMA R11, R30, R11, R9 ;  /* 0x0000000b1e0b7223 */ /* 0x010fc60000000009 */
[----:B------:R-:W-:Y:S01]  /*0650*/  FFMA R9, R30, R15, R12 ;  /* 0x0000000f1e097223 */ /* 0x000fe2000000000c */
[----:B------:R-:W-:Y:S05]  /*0660*/  @P1 BRA `(.L_x_49) ;  /* 0xfffffba000001947 */ /* 0x000fea000383ffff */
[----:B------:R-:W-:Y:S02]  /*0670*/  LEA R2, R4, R5, 0x5 ;  /* 0x0000000504027211 */ /* 0x000fe400078e28ff */
[----:B------:R-:W-:-:S05]  /*0680*/  MOV R5, 0x4 ;  /* 0x0000000400057802 */ /* 0x000fca0000000f00 */
[----:B------:R-:W-:-:S05]  /*0690*/  IMAD.WIDE R2, R2, R5, c[0x0][0x178] ;  /* 0x00005e0002027625 */ /* 0x000fca00078e0205 */
[----:B------:R-:W2:Y:S04]  /*06a0*/  LDG.E.CONSTANT R6, [R2.64] ;  /* 0x0000000402067981 */ /* 0x000ea8000c1e9900 */
[----:B------:R-:W3:Y:S01]  /*06b0*/  LDG.E.CONSTANT R8, [R2.64+0x40] ;  /* 0x0000400402087981 */ /* 0x000ee2000c1e9900 */
[----:B------:R-:W-:-:S04]  /*06c0*/  IMAD R27, R0, 0xe, R27 ;  /* 0x0000000e001b7824 */ /* 0x000fc800078e021b */
[----:B------:R-:W-:-:S04]  /*06d0*/  IMAD R4, R4, 0x1880, R27 ;  /* 0x0000188004047824 */ /* 0x000fc800078e021b */
[----:B------:R-:W-:Y:S01]  /*06e0*/  IMAD.WIDE R4, R4, R5, c[0x0][0x160] ;  /* 0x0000580004047625 */ /* 0x000fe200078e0205 */
[----:B--2---:R-:W-:Y:S01]  /*06f0*/  FADD R6, R11, R6 ;  /* 0x000000060b067221 */ /* 0x004fe20000000000 */
[----:B---3--:R-:W-:-:S04]  /*0700*/  FADD R8, R9, R8 ;  /* 0x0000000809087221 */ /* 0x008fc80000000000 */
[----:B------:R-:W-:Y:S02]  /*0710*/  FMNMX R7, RZ, R6, !PT ;  /* 0x00000006ff077209 */ /* 0x000fe40007800000 */
[----:B------:R-:W-:-:S03]  /*0720*/  FMNMX R9, RZ, R8, !PT ;  /* 0x00000008ff097209 */ /* 0x000fc60007800000 */
[----:B------:R-:W-:Y:S04]  /*0730*/  STG.E [R4.64], R7 ;  /* 0x0000000704007986 */ /* 0x000fe8000c101904 */
[----:B------:R-:W-:Y:S01]  /*0740*/  STG.E [R4.64+0x3100], R9 ;  /* 0x0031000904007986 */ /* 0x000fe2000c101904 */
[----:B------:R-:W-:Y:S05]  /*0750*/  EXIT ;  /* 0x000000000000794d */ /* 0x000fea0003800000 */
.L_x_50:
        /* <DEDUP_REMOVED lines=10> */
.L_x_127:


//--------------------- .text.tvmgen_default_fused_nn_conv2d_add_nn_relu_1_kernel --------------------------
	.section	.text.tvmgen_default_fused_nn_conv2d_add_nn_relu_1_kernel,"ax",@progbits
	.sectionflags	@"SHF_BARRIERS=1"
	.sectioninfo	@"SHI_REGISTERS=66"
	.align	128
        .global         tvmgen_default_fused_nn_conv2d_add_nn_relu_1_kernel
        .type           tvmgen_default_fused_nn_conv2d_add_nn_relu_1_kernel,@function
        .size           tvmgen_default_fused_nn_conv2d_add_nn_relu_1_kernel,(.L_x_128 - tvmgen_default_fused_nn_conv2d_add_nn_relu_1_kernel)
        .other          tvmgen_default_fused_nn_conv2d_add_nn_relu_1_kernel,@"STO_CUDA_ENTRY STV_DEFAULT"
tvmgen_default_fused_nn_conv2d_add_nn_relu_1_kernel:
.text.tvmgen_default_fused_nn_conv2d_add_nn_relu_1_kernel:
        /* <DEDUP_REMOVED lines=9> */
[----:B------:R-:W1:Y:S01]  /*0090*/  S2R R3, SR_CTAID.Y ;  /* 0x0000000000037919 */ /* 0x000e620000002600 */
[----:B------:R-:W-:Y:S01]  /*00a0*/  MOV R25, RZ ;  /* 0x000000ff00197202 */ /* 0x000fe20000000f00 */
[----:B------:R-:W-:Y:S01]  /*00b0*/  ULDC.64 UR4, c[0x0][0x118] ;  /* 0x0000460000047ab9 */ /* 0x000fe20000000a00 */
[----:B------:R-:W-:-:S02]  /*00c0*/  MOV R31, RZ ;  /* 0x000000ff001f7202 */ /* 0x000fc40000000f00 */
[----:B------:R-:W-:Y:S02]  /*00d0*/  MOV R17, RZ ;  /* 0x000000ff00117202 */ /* 0x000fe40000000f00 */
[----:B------:R-:W-:Y:S02]  /*00e0*/  MOV R27, RZ ;  /* 0x000000ff001b7202 */ /* 0x000fe40000000f00 */
[----:B------:R-:W-:Y:S02]  /*00f0*/  MOV R39, RZ ;  /* 0x000000ff00277202 */ /* 0x000fe40000000f00 */
[----:B------:R-:W-:Y:S02]  /*0100*/  MOV R47, RZ ;  /* 0x000000ff002f7202 */ /* 0x000fe40000000f00 */
[----:B------:R-:W-:Y:S02]  /*0110*/  MOV R41, RZ ;  /* 0x000000ff00297202 */ /* 0x000fe40000000f00 */
[----:B------:R-:W-:Y:S01]  /*0120*/  MOV R45, RZ ;  /* 0x000000ff002d7202 */ /* 0x000fe20000000f00 */
[----:B0-----:R-:W-:Y:S01]  /*0130*/  IMAD.HI R2, R53, -0x6db6db6d, R52 ;  /* 0x9249249335027827 */ /* 0x001fe200078e0234 */
[----:B------:R-:W-:-:S02]  /*0140*/  MOV R37, RZ ;  /* 0x000000ff00257202 */ /* 0x000fc40000000f00 */
[----:B------:R-:W-:Y:S02]  /*0150*/  MOV R43, RZ ;  /* 0x000000ff002b7202 */ /* 0x000fe40000000f00 */
[----:B------:R-:W-:-:S04]  /*0160*/  SHF.R.U32.HI R5, RZ, 0x1f, R2 ;  /* 0x0000001fff057819 */ /* 0x000fc80000011602 */
[----:B------:R-:W-:Y:S01]  /*0170*/  LEA.HI.SX32 R5, R2, R5, 0x1d ;  /* 0x0000000502057211 */ /* 0x000fe200078feaff */
[----:B-1----:R-:W-:-:S04]  /*0180*/  IMAD R2, R0, 0x70, R3 ;  /* 0x0000007000027824 */ /* 0x002fc800078e0203 */
[C---:B------:R-:W-:Y:S02]  /*0190*/  IMAD R7, R5.reuse, 0x38, R2 ;  /* 0x0000003805077824 */ /* 0x040fe400078e0202 */
[----:B------:R-:W-:-:S04]  /*01a0*/  IMAD R2, R5, -0xe, R53 ;  /* 0xfffffff205027824 */ /* 0x000fc800078e0235 */
[----:B------:R-:W-:-:S03]  /*01b0*/  IMAD R2, R7, 0xe, R2 ;  /* 0x0000000e07027824 */ /* 0x000fc600078e0202 */
.L_x_53:
[----:B------:R-:W-:Y:S01]  /*01c0*/  LEA R49, R53, R53, 0x2 ;  /* 0x0000003535317211 */ /* 0x000fe200078e10ff */
[----:B------:R-:W-:Y:S01]  /*01d0*/  IMAD R23, R51, 0x3100, R2 ;  /* 0x0000310033177824 */ /* 0x000fe200078e0202 */
[----:B------:R-:W-:Y:S01]  /*01e0*/  MOV R12, 0x4 ;  /* 0x00000004000c7802 */ /* 0x000fe20000000f00 */
[----:B------:R-:W-:Y:S01]  /*01f0*/  BAR.SYNC.DEFER_BLOCKING 0x0 ;  /* 0x0000000000007b1d */ /* 0x000fe20000010000 */
[C---:B------:R-:W-:Y:S02]  /*0200*/  LEA.HI.SX32 R4, R49.reuse, R0, 0x19 ;  /* 0x0000000031047211 */ /* 0x040fe400078fcaff */
[C---:B------:R-:W-:Y:S02]  /*0210*/  IADD3 R11, R49.reuse, 0x1, RZ ;  /* 0x00000001310b7810 */ /* 0x040fe40007ffe0ff */
[----:B------:R-:W-:Y:S02]  /*0220*/  ISETP.GT.AND P0, PT, R4, 0x7, PT ;  /* 0x000000070400780c */ /* 0x000fe40003f04270 */
[----:B------:R-:W-:-:S02]  /*0230*/  IADD3 R9, R49, 0x2, RZ ;  /* 0x0000000231097810 */ /* 0x000fc40007ffe0ff */
[C---:B------:R-:W-:Y:S02]  /*0240*/  ISETP.GT.OR P0, PT, R49.reuse, 0x7f, P0 ;  /* 0x0000007f3100780c */ /* 0x040fe40000704670 */
[C---:B------:R-:W-:Y:S02]  /*0250*/  IADD3 R7, R49.reuse, 0x3, RZ ;  /* 0x0000000331077810 */ /* 0x040fe40007ffe0ff */
[----:B------:R-:W-:Y:S02]  /*0260*/  IADD3 R5, R49, 0x4, RZ ;  /* 0x0000000431057810 */ /* 0x000fe40007ffe0ff */
[-C--:B------:R-:W-:Y:S02]  /*0270*/  LEA.HI.SX32 R4, R11, R0.reuse, 0x19 ;  /* 0x000000000b047211 */ /* 0x080fe400078fcaff */
[-C--:B------:R-:W-:Y:S02]  /*0280*/  LEA.HI.SX32 R6, R9, R0.reuse, 0x19 ;  /* 0x0000000009067211 */ /* 0x080fe400078fcaff */
[----:B------:R-:W-:-:S02]  /*0290*/  LEA.HI.SX32 R8, R7, R0, 0x19 ;  /* 0x0000000007087211 */ /* 0x000fc400078fcaff */
[----:B------:R-:W-:Y:S02]  /*02a0*/  LEA.HI.SX32 R10, R5, R0, 0x19 ;  /* 0x00000000050a7211 */ /* 0x000fe400078fcaff */
[----:B------:R-:W-:Y:S02]  /*02b0*/  ISETP.GT.AND P3, PT, R4, 0x7, PT ;  /* 0x000000070400780c */ /* 0x000fe40003f64270 */
[----:B------:R-:W-:Y:S01]  /*02c0*/  ISETP.GT.AND P4, PT, R6, 0x7, PT ;  /* 0x000000070600780c */ /* 0x000fe20003f84270 */
[----:B------:R-:W-:Y:S01]  /*02d0*/  @!P0 IMAD R6, R53, 0x14, RZ ;  /* 0x0000001435068824 */ /* 0x000fe200078e02ff */
[----:B------:R-:W-:Y:S02]  /*02e0*/  ISETP.GT.AND P1, PT, R8, 0x7, PT ;  /* 0x000000070800780c */ /* 0x000fe40003f24270 */
[----:B------:R-:W-:Y:S02]  /*02f0*/  ISETP.GT.AND P2, PT, R10, 0x7, PT ;  /* 0x000000070a00780c */ /* 0x000fe40003f44270 */
[----:B------:R-:W-:-:S02]  /*0300*/  ISETP.GT.OR P3, PT, R49, 0x7e, P3 ;  /* 0x0000007e3100780c */ /* 0x000fc40001f64670 */
[C---:B------:R-:W-:Y:S02]  /*0310*/  ISETP.GT.OR P4, PT, R49.reuse, 0x7d, P4 ;  /* 0x0000007d3100780c */ /* 0x040fe40002784670 */
[C---:B------:R-:W-:Y:S02]  /*0320*/  ISETP.GT.OR P1, PT, R49.reuse, 0x7c, P1 ;  /* 0x0000007c3100780c */ /* 0x040fe40000f24670 */
[C---:B------:R-:W-:Y:S02]  /*0330*/  ISETP.GT.OR P2, PT, R49.reuse, 0x7b, P2 ;  /* 0x0000007b3100780c */ /* 0x040fe40001744670 */
[----:B------:R-:W-:Y:S02]  /*0340*/  @!P0 LOP3.LUT R4, R49, 0xf, RZ, 0xc0, !PT ;  /* 0x0000000f31048812 */ /* 0x000fe400078ec0ff */
[----:B------:R-:W-:Y:S02]  /*0350*/  @!P0 LEA R13, R0, R51, 0x5 ;  /* 0x00000033000d8211 */ /* 0x000fe400078e28ff */
[----:B------:R-:W-:-:S02]  /*0360*/  @!P0 LOP3.LUT R19, R6, 0xffffffc0, RZ, 0xc0, !PT ;  /* 0xffffffc006138812 */ /* 0x000fc400078ec0ff */
[----:B------:R-:W-:Y:S02]  /*0370*/  @!P0 LEA R4, R13, R4, 0x4 ;  /* 0x000000040d048211 */ /* 0x000fe400078e20ff */
[----:B------:R-:W-:Y:S02]  /*0380*/  @!P3 LEA R13, R0, R51, 0x5 ;  /* 0x00000033000db211 */ /* 0x000fe400078e28ff */
[----:B------:R-:W-:Y:S02]  /*0390*/  @!P0 IADD3 R19, R4, R19, RZ ;  /* 0x0000001304138210 */ /* 0x000fe40007ffe0ff */
[----:B------:R-:W-:Y:S02]  /*03a0*/  @!P3 LOP3.LUT R4, R11, 0xf, RZ, 0xc0, !PT ;  /* 0x0000000f0b04b812 */ /* 0x000fe400078ec0ff */
[----:B------:R-:W-:Y:S02]  /*03b0*/  @!P4 LOP3.LUT R6, R9, 0xf, RZ, 0xc0, !PT ;  /* 0x0000000f0906c812 */ /* 0x000fe400078ec0ff */
[----:B------:R-:W-:-:S02]  /*03c0*/  @!P3 SHF.L.U32 R11, R11, 0x2, RZ ;  /* 0x000000020b0bb819 */ /* 0x000fc400000006ff */
[CC--:B------:R-:W-:Y:S02]  /*03d0*/  @!P4 LEA R15, R0.reuse, R51.reuse, 0x5 ;  /* 0x00000033000fc211 */ /* 0x0c0fe400078e28ff */
[----:B------:R-:W-:Y:S02]  /*03e0*/  @!P1 LOP3.LUT R8, R7, 0xf, RZ, 0xc0, !PT ;  /* 0x0000000f07089812 */ /* 0x000fe400078ec0ff */
[----:B------:R-:W-:Y:S02]  /*03f0*/  @!P4 SHF.L.U32 R9, R9, 0x2, RZ ;  /* 0x000000020909c819 */ /* 0x000fe400000006ff */
[----:B------:R-:W-:Y:S02]  /*0400*/  @!P1 LEA R55, R0, R51, 0x5 ;  /* 0x0000003300379211 */ /* 0x000fe400078e28ff */
[----:B------:R-:W-:Y:S02]  /*0410*/  @!P2 LOP3.LUT R10, R5, 0xf, RZ, 0xc0, !PT ;  /* 0x0000000f050aa812 */ /* 0x000fe400078ec0ff */
[----:B------:R-:W-:-:S02]  /*0420*/  @!P1 SHF.L.U32 R7, R7, 0x2, RZ ;  /* 0x0000000207079819 */ /* 0x000fc400000006ff */
[----:B------:R-:W-:Y:S02]  /*0430*/  @!P2 LEA R57, R0, R51, 0x5 ;  /* 0x000000330039a211 */ /* 0x000fe400078e28ff */
[----:B------:R-:W-:Y:S02]  /*0440*/  @!P2 SHF.L.U32 R5, R5, 0x2, RZ ;  /* 0x000000020505a819 */ /* 0x000fe400000006ff */
[----:B------:R-:W-:Y:S02]  /*0450*/  @!P3 LEA R4, R13, R4, 0x4 ;  /* 0x000000040d04b211 */ /* 0x000fe400078e20ff */
[----:B------:R-:W-:Y:S02]  /*0460*/  @!P3 LOP3.LUT R11, R11, 0xffffffc0, RZ, 0xc0, !PT ;  /* 0xffffffc00b0bb812 */ /* 0x000fe400078ec0ff */
[----:B------:R-:W-:Y:S02]  /*0470*/  @!P4 LEA R6, R15, R6, 0x4 ;  /* 0x000000060f06c211 */ /* 0x000fe400078e20ff */
[----:B------:R-:W-:-:S02]  /*0480*/  @!P4 LOP3.LUT R9, R9, 0xffffffc0, RZ, 0xc0, !PT ;  /* 0xffffffc00909c812 */ /* 0x000fc400078ec0ff */
[----:B------:R-:W-:Y:S02]  /*0490*/  @!P1 LEA R8, R55, R8, 0x4 ;  /* 0x0000000837089211 */ /* 0x000fe400078e20ff */
[----:B------:R-:W-:Y:S02]  /*04a0*/  @!P1 LOP3.LUT R7, R7, 0xffffffc0, RZ, 0xc0, !PT ;  /* 0xffffffc007079812 */ /* 0x000fe400078ec0ff */
[----:B------:R-:W-:Y:S02]  /*04b0*/  SHF.L.U32 R23, R23, 0x2, RZ ;  /* 0x0000000217177819 */ /* 0x000fe400000006ff */
[----:B------:R-:W-:Y:S02]  /*04c0*/  @!P2 LEA R10, R57, R10, 0x4 ;  /* 0x0000000a390aa211 */ /* 0x000fe400078e20ff */
[----:B------:R-:W-:Y:S01]  /*04d0*/  @!P2 LOP3.LUT R5, R5, 0xffffffc0, RZ, 0xc0, !PT ;  /* 0xffffffc00505a812 */ /* 0x000fe200078ec0ff */
[----:B------:R-:W-:Y:S01]  /*04e0*/  IMAD.WIDE R22, R23, R12, c[0x0][0x168] ;  /* 0x00005a0017167625 */ /* 0x000fe200078e020c */
[----:B------:R-:W-:-:S02]  /*04f0*/  @!P3 IADD3 R11, R4, R11, RZ ;  /* 0x0000000b040bb210 */ /* 0x000fc40007ffe0ff */
[----:B------:R-:W-:Y:S02]  /*0500*/  @!P4 IADD3 R9, R6, R9, RZ ;  /* 0x000000090609c210 */ /* 0x000fe40007ffe0ff */
[----:B------:R-:W-:Y:S01]  /*0510*/  @!P1 IADD3 R13, R8, R7, RZ ;  /* 0x00000007080d9210 */ /* 0x000fe20007ffe0ff */
[-C--:B------:R-:W-:Y:S01]  /*0520*/  @!P0 IMAD.WIDE R18, R19, R12.reuse, c[0x0][0x170] ;  /* 0x00005c0013128625 */ /* 0x080fe200078e020c */
[----:B------:R-:W-:Y:S01]  /*0530*/  @!P2 IADD3 R55, R10, R5, RZ ;  /* 0x000000050a37a210 */ /* 0x000fe20007ffe0ff */
[----:B------:R0:W2:Y:S02]  /*0540*/  LDG.E.CONSTANT R4, [R22.64] ;  /* 0x0000000416047981 */ /* 0x0000a4000c1e9900 */
[-C--:B------:R-:W-:Y:S02]  /*0550*/  @!P3 IMAD.WIDE R14, R11, R12.reuse, c[0x0][0x170] ;  /* 0x00005c000b0eb625 */ /* 0x080fe400078e020c */
[----:B------:R0:W2:Y:S02]  /*0560*/  LDG.E.CONSTANT R5, [R22.64+0x4] ;  /* 0x0000040416057981 */ /* 0x0000a4000c1e9900 */
[----:B------:R-:W-:-:S02]  /*0570*/  @!P4 IMAD.WIDE R8, R9, R12, c[0x0][0x170] ;  /* 0x00005c000908c625 */ /* 0x000fc400078e020c */
[----:B------:R0:W2:Y:S02]  /*0580*/  LDG.E.CONSTANT R6, [R22.64+0x8] ;  /* 0x0000080416067981 */ /* 0x0000a4000c1e9900 */
[-C--:B------:R-:W-:Y:S02]  /*0590*/  @!P1 IMAD.WIDE R10, R13, R12.reuse, c[0x0][0x170] ;  /* 0x00005c000d0a9625 */ /* 0x080fe400078e020c */
[----:B------:R0:W2:Y:S02]  /*05a0*/  LDG.E.CONSTANT R7, [R22.64+0xc] ;  /* 0x00000c0416077981 */ /* 0x0000a4000c1e9900 */
[----:B------:R-:W-:Y:S02]  /*05b0*/  @!P2 IMAD.WIDE R12, R55, R12, c[0x0][0x170] ;  /* 0x00005c00370ca625 */ /* 0x000fe400078e020c */
[----:B------:R1:W3:Y:S04]  /*05c0*/  @!P0 LDG.E.CONSTANT R18, [R18.64] ;  /* 0x0000000412128981 */ /* 0x0002e8000c1e9900 */
[----:B------:R4:W5:Y:S04]  /*05d0*/  @!P3 LDG.E.CONSTANT R14, [R14.64] ;  /* 0x000000040e0eb981 */ /* 0x000968000c1e9900 */
[----:B------:R1:W5:Y:S04]  /*05e0*/  @!P4 LDG.E.CONSTANT R8, [R8.64] ;  /* 0x000000040808c981 */ /* 0x000368000c1e9900 */
[----:B------:R-:W5:Y:S04]  /*05f0*/  @!P1 LDG.E.CONSTANT R10, [R10.64] ;  /* 0x000000040a0a9981 */ /* 0x000f68000c1e9900 */
[----:B------:R-:W5:Y:S01]  /*0600*/  @!P2 LDG.E.CONSTANT R12, [R12.64] ;  /* 0x000000040c0ca981 */ /* 0x000f62000c1e9900 */
[----:B0-----:R-:W-:-:S02]  /*0610*/  SHF.L.U32 R23, R53, 0x2, RZ ;  /* 0x0000000235177819 */ /* 0x001fc400000006ff */
[CC--:B------:R-:W-:Y:S02]  /*0620*/  @!P0 LEA R55, R0.reuse, R49.reuse, 0x7 ;  /* 0x0000003100378211 */ /* 0x0c0fe400078e38ff */
[CC--:B------:R-:W-:Y:S01]  /*0630*/  @!P3 LEA R57, R0.reuse, R49.reuse, 0x7 ;  /* 0x000000310039b211 */ /* 0x0c0fe200078e38ff */
[C---:B------:R-:W-:Y:S01]  /*0640*/  IMAD R16, R0.reuse, 0x70, R23 ;  /* 0x0000007000107824 */ /* 0x040fe200078e0217 */
[CC--:B-1----:R-:W-:Y:S02]  /*0650*/  @!P4 LEA R19, R0.reuse, R49.reuse, 0x7 ;  /* 0x000000310013c211 */ /* 0x0c2fe400078e38ff */
[CC--:B----4-:R-:W-:Y:S02]  /*0660*/  @!P1 LEA R15, R0.reuse, R49.reuse, 0x7 ;  /* 0x00000031000f9211 */ /* 0x0d0fe400078e38ff */
[C---:B------:R-:W-:Y:S02]  /*0670*/  @!P2 LEA R9, R0.reuse, R49, 0x7 ;  /* 0x000000310009a211 */ /* 0x040fe400078e38ff */
[----:B------:R-:W-:-:S02]  /*0680*/  LEA R49, R0, 0xe00, 0x6 ;  /* 0x00000e0000317811 */ /* 0x000fc400078e30ff */
[----:B------:R-:W-:Y:S02]  /*0690*/  MOV R48, 0x800 ;  /* 0x0000080000307802 */ /* 0x000fe40000000f00 */
[----:B------:R-:W-:Y:S02]  /*06a0*/  IADD3 R50, R23, 0xe0, RZ ;  /* 0x000000e017327810 */ /* 0x000fe40007ffe0ff */
[----:B------:R-:W-:Y:S01]  /*06b0*/  IADD3 R49, R49, 0x800, RZ ;  /* 0x0000080031317810 */ /* 0x000fe20007ffe0ff */
[----:B--2---:R0:W-:Y:S04]  /*06c0*/  STS.128 [R16.X4], R4 ;  /* 0x0000000410007388 */ /* 0x0041e80000004c00 */
[----:B---3--:R0:W-:Y:S04]  /*06d0*/  @!P0 STS [R55.X4+0xe00], R18 ;  /* 0x000e001237008388 */ /* 0x0081e80000004800 */
[----:B-----5:R0:W-:Y:S04]  /*06e0*/  @!P3 STS [R57.X4+0xe04], R14 ;  /* 0x000e040e3900b388 */ /* 0x0201e80000004800 */
[----:B------:R0:W-:Y:S04]  /*06f0*/  @!P4 STS [R19.X4+0xe08], R8 ;  /* 0x000e08081300c388 */ /* 0x0001e80000004800 */
[----:B------:R0:W-:Y:S04]  /*0700*/  @!P1 STS [R15.X4+0xe0c], R10 ;  /* 0x000e0c0a0f009388 */ /* 0x0001e80000004800 */
[----:B------:R0:W-:Y:S04]  /*0710*/  @!P2 STS [R9.X4+0xe10], R12 ;  /* 0x000e100c0900a388 */ /* 0x0001e80000004800 */
[----:B------:R-:W-:Y:S06]  /*0720*/  BAR.SYNC.DEFER_BLOCKING 0x0 ;  /* 0x0000000000007b1d */ /* 0x000fec0000010000 */
.L_x_51:
[----:B------:R-:W-:Y:S01]  /*0730*/  LDS R42, [R50+-0xe0] ;  /* 0xffff2000322a7984 */ /* 0x000fe20000000800 */
[----:B------:R-:W-:-:S03]  /*0740*/  IADD3 R48, R48, 0x20, RZ ;  /* 0x0000002030307810 */ /* 0x000fc60007ffe0ff */
[----:B0-----:R-:W0:Y:S01]  /*0750*/  LDS.128 R8, [R49+-0x600] ;  /* 0xfffa000031087984 */ /* 0x001e220000000c00 */
[----:B------:R-:W-:-:S03]  /*0760*/  ISETP.NE.AND P0, PT, R48, 0x840, PT ;  /* 0x000008403000780c */ /* 0x000fc60003f05270 */
[----:B------:R-:W1:Y:S04]  /*0770*/  LDS.128 R4, [R49+-0x800] ;  /* 0xfff8000031047984 */ /* 0x000e680000000c00 */
[----:B------:R-:W2:Y:S04]  /*0780*/  LDS R40, [R50+-0x70] ;  /* 0xffff900032287984 */ /* 0x000ea80000000800 */
[----:B------:R-:W3:Y:S04]  /*0790*/  LDS.128 R12, [R49+-0x400] ;  /* 0xfffc0000310c7984 */ /* 0x000ee80000000c00 */
[----:B------:R-:W4:Y:S04]  /*07a0*/  LDS R36, [R50] ;  /* 0x0000000032247984 */ /* 0x000f280000000800 */
[----:B------:R-:W5:Y:S01]  /*07b0*/  LDS R38, [R50+0x70] ;  /* 0x0000700032267984 */ /* 0x000f620000000800 */
[----:B0-----:R-:W-:Y:S01]  /*07c0*/  FFMA R16, R42, R8, R25 ;  /* 0x000000082a107223 */ /* 0x001fe20000000019 */
[C---:B-1----:R-:W-:Y:S01]  /*07d0*/  FFMA R21, R4.reuse, R42, R21 ;  /* 0x0000002a04157223 */ /* 0x042fe20000000015 */
[-C--:B--2---:R-:W-:Y:S01]  /*07e0*/  FFMA R29, R4, R40.reuse, R29 ;  /* 0x00000028041d7223 */ /* 0x084fe2000000001d */
[----:B------:R-:W-:Y:S01]  /*07f0*/  FFMA R31, R8, R40, R31 ;  /* 0x00000028081f7223 */ /* 0x000fe2000000001f */
[----:B---3--:R-:W-:Y:S01]  /*0800*/  FFMA R25, R42, R12, R17 ;  /* 0x0000000c2a197223 */ /* 0x008fe20000000011 */
[----:B------:R-:W-:Y:S01]  /*0810*/  FFMA R27, R12, R40, R27 ;  /* 0x000000280c1b7223 */ /* 0x000fe2000000001b */
[C---:B----4-:R-:W-:Y:S01]  /*0820*/  FFMA R4, R36.reuse, R5, R21 ;  /* 0x0000000524047223 */ /* 0x050fe20000000015 */
[C---:B------:R-:W-:Y:S01]  /*0830*/  FFMA R8, R36.reuse, R9, R16 ;  /* 0x0000000924087223 */ /* 0x040fe20000000010 */
[----:B------:R-:W-:Y:S01]  /*0840*/  FFMA R12, R36, R13, R25 ;  /* 0x0000000d240c7223 */ /* 0x000fe20000000019 */
[----:B------:R-:W0:Y:S01]  /*0850*/  LDS.128 R16, [R49+-0x200] ;  /* 0xfffe000031107984 */ /* 0x000e220000000c00 */
[C---:B-----5:R-:W-:Y:S01]  /*0860*/  FFMA R5, R38.reuse, R5, R29 ;  /* 0x0000000526057223 */ /* 0x060fe2000000001d */
[C---:B------:R-:W-:Y:S01]  /*0870*/  FFMA R9, R38.reuse, R9, R31 ;  /* 0x0000000926097223 */ /* 0x040fe2000000001f */
[----:B------:R-:W-:Y:S01]  /*0880*/  FFMA R13, R38, R13, R27 ;  /* 0x0000000d260d7223 */ /* 0x000fe2000000001b */
[----:B------:R-:W1:Y:S04]  /*0890*/  LDS.128 R28, [R49+0x400] ;  /* 0x00040000311c7984 */ /* 0x000e680000000c00 */
[----:B------:R-:W2:Y:S04]  /*08a0*/  LDS.128 R24, [R49+0x200] ;  /* 0x0002000031187984 */ /* 0x000ea80000000c00 */
[----:B------:R-:W3:Y:S01]  /*08b0*/  LDS.128 R20, [R49] ;  /* 0x0000000031147984 */ /* 0x000ee20000000c00 */
[----:B0-----:R-:W-:Y:S01]  /*08c0*/  FFMA R55, R42, R16, R33 ;  /* 0x000000102a377223 */ /* 0x001fe20000000021 */
[----:B------:R-:W-:Y:S01]  /*08d0*/  FFMA R39, R16, R40, R39 ;  /* 0x0000002810277223 */ /* 0x000fe20000000027 */
[----:B-1----:R-:W-:Y:S01]  /*08e0*/  FFMA R46, R42, R28, R45 ;  /* 0x0000001c2a2e7223 */ /* 0x002fe2000000002d */
[----:B------:R-:W-:Y:S01]  /*08f0*/  FFMA R28, R28, R40, R34 ;  /* 0x000000281c1c7223 */ /* 0x000fe20000000022 */
[----:B------:R-:W-:Y:S01]  /*0900*/  LDS R45, [R50+0x150] ;  /* 0x00015000322d7984 */ /* 0x000fe20000000800 */
[----:B------:R-:W-:Y:S01]  /*0910*/  FFMA R55, R36, R17, R55 ;  /* 0x0000001124377223 */ /* 0x000fe20000000037 */
[----:B--2---:R-:W-:Y:S01]  /*0920*/  FFMA R44, R42, R24, R41 ;  /* 0x000000182a2c7223 */ /* 0x004fe20000000029 */
[----:B------:R-:W-:Y:S01]  /*0930*/  FFMA R24, R24, R40, R32 ;  /* 0x0000002818187223 */ /* 0x000fe20000000020 */
[----:B------:R-:W0:Y:S01]  /*0940*/  LDS R41, [R50+0xe0] ;  /* 0x0000e00032297984 */ /* 0x000e220000000800 */
[----:B------:R-:W-:Y:S01]  /*0950*/  FFMA R57, R36, R29, R46 ;  /* 0x0000001d24397223 */ /* 0x000fe2000000002e */
[----:B---3--:R-:W-:Y:S01]  /*0960*/  FFMA R16, R42, R20, R35 ;  /* 0x000000142a107223 */ /* 0x008fe20000000023 */
[----:B------:R-:W-:Y:S01]  /*0970*/  FFMA R20, R20, R40, R47 ;  /* 0x0000002814147223 */ /* 0x000fe2000000002f */
[----:B------:R-:W1:Y:S01]  /*0980*/  LDS.128 R32, [R49+0x600] ;  /* 0x0006000031207984 */ /* 0x000e620000000c00 */
[-C--:B------:R-:W-:Y:S01]  /*0990*/  FFMA R47, R36, R25.reuse, R44 ;  /* 0x00000019242f7223 */ /* 0x080fe2000000002c */
[C---:B------:R-:W-:Y:S01]  /*09a0*/  FFMA R25, R38.reuse, R25, R24 ;  /* 0x0000001926197223 */ /* 0x040fe20000000018 */
[C---:B------:R-:W-:Y:S01]  /*09b0*/  FFMA R39, R38.reuse, R17, R39 ;  /* 0x0000001126277223 */ /* 0x040fe20000000027 */
[----:B------:R-:W-:Y:S01]  /*09c0*/  FFMA R29, R38, R29, R28 ;  /* 0x0000001d261d7223 */ /* 0x000fe2000000001c */
[C---:B0-----:R-:W-:Y:S01]  /*09d0*/  FFMA R17, R41.reuse, R6, R4 ;  /* 0x0000000629117223 */ /* 0x041fe20000000004 */
[C---:B------:R-:W-:Y:S01]  /*09e0*/  FFMA R28, R41.reuse, R10, R8 ;  /* 0x0000000a291c7223 */ /* 0x040fe20000000008 */
[----:B------:R-:W-:Y:S01]  /*09f0*/  FFMA R8, R41, R30, R57 ;  /* 0x0000001e29087223 */ /* 0x000fe20000000039 */
[----:B------:R-:W-:Y:S01]  /*0a00*/  FFMA R6, R45, R6, R5 ;  /* 0x000000062d067223 */ /* 0x000fe20000000005 */
[----:B-1----:R-:W-:Y:S01]  /*0a10*/  FFMA R42, R42, R32, R37 ;  /* 0x000000202a2a7223 */ /* 0x002fe20000000025 */
[----:B------:R-:W-:Y:S01]  /*0a20*/  FFMA R32, R32, R40, R43 ;  /* 0x0000002820207223 */ /* 0x000fe2000000002b */
[-C--:B------:R-:W-:Y:S01]  /*0a30*/  FFMA R43, R36, R21.reuse, R16 ;  /* 0x00000015242b7223 */ /* 0x080fe20000000010 */
[----:B------:R-:W-:Y:S01]  /*0a40*/  FFMA R37, R38, R21, R20 ;  /* 0x0000001526257223 */ /* 0x000fe20000000014 */
[-C--:B------:R-:W-:Y:S01]  /*0a50*/  FFMA R59, R36, R33.reuse, R42 ;  /* 0x00000021243b7223 */ /* 0x080fe2000000002a */
[----:B------:R-:W-:Y:S01]  /*0a60*/  FFMA R24, R38, R33, R32 ;  /* 0x0000002126187223 */ /* 0x000fe20000000020 */
[C---:B------:R-:W-:Y:S01]  /*0a70*/  FFMA R33, R41.reuse, R14, R12 ;  /* 0x0000000e29217223 */ /* 0x040fe2000000000c */
[----:B------:R-:W0:Y:S01]  /*0a80*/  LDS R16, [R50+0x1c0] ;  /* 0x0001c00032107984 */ /* 0x000e220000000800 */
[----:B------:R-:W-:Y:S01]  /*0a90*/  FFMA R21, R41, R18, R55 ;  /* 0x0000001229157223 */ /* 0x000fe20000000037 */
[----:B------:R-:W-:Y:S01]  /*0aa0*/  FFMA R10, R45, R10, R9 ;  /* 0x0000000a2d0a7223 */ /* 0x000fe20000000009 */
[C---:B------:R-:W-:Y:S01]  /*0ab0*/  FFMA R32, R41.reuse, R22, R43 ;  /* 0x0000001629207223 */ /* 0x040fe2000000002b */
[----:B------:R-:W1:Y:S01]  /*0ac0*/  LDS R12, [R50+0x230] ;  /* 0x00023000320c7984 */ /* 0x000e620000000800 */
[C---:B------:R-:W-:Y:S01]  /*0ad0*/  FFMA R20, R41.reuse, R26, R47 ;  /* 0x0000001a29147223 */ /* 0x040fe2000000002f */
[----:B------:R-:W-:Y:S01]  /*0ae0*/  FFMA R4, R41, R34, R59 ;  /* 0x0000002229047223 */ /* 0x000fe2000000003b */
[C---:B------:R-:W-:Y:S01]  /*0af0*/  FFMA R18, R45.reuse, R18, R39 ;  /* 0x000000122d127223 */ /* 0x040fe20000000027 */
[C---:B------:R-:W-:Y:S01]  /*0b00*/  FFMA R5, R45.reuse, R22, R37 ;  /* 0x000000162d057223 */ /* 0x040fe20000000025 */
[C---:B------:R-:W-:Y:S01]  /*0b10*/  FFMA R9, R45.reuse, R26, R25 ;  /* 0x0000001a2d097223 */ /* 0x040fe20000000019 */
[C---:B------:R-:W-:Y:S01]  /*0b20*/  FFMA R30, R45.reuse, R30, R29 ;  /* 0x0000001e2d1e7223 */ /* 0x040fe2000000001d */
[C---:B------:R-:W-:Y:S01]  /*0b30*/  FFMA R14, R45.reuse, R14, R13 ;  /* 0x0000000e2d0e7223 */ /* 0x040fe2000000000d */
[----:B------:R-:W-:Y:S01]  /*0b40*/  LDS R29, [R50+0x2a0] ;  /* 0x0002a000321d7984 */ /* 0x000fe20000000800 */
[----:B------:R-:W-:-:S03]  /*0b50*/  FFMA R34, R45, R34, R24 ;  /* 0x000000222d227223 */ /* 0x000fc60000000018 */
[----:B------:R-:W2:Y:S04]  /*0b60*/  LDS.128 R36, [R49+-0x7f0] ;  /* 0xfff8100031247984 */ /* 0x000ea80000000c00 */
[----:B------:R-:W3:Y:S04]  /*0b70*/  LDS R25, [R50+0x310] ;  /* 0x0003100032197984 */ /* 0x000ee80000000800 */
[----:B------:R-:W4:Y:S04]  /*0b80*/  LDS.128 R40, [R49+-0x5f0] ;  /* 0xfffa100031287984 */ /* 0x000f280000000c00 */
[----:B------:R-:W5:Y:S04]  /*0b90*/  LDS.128 R44, [R49+-0x3f0] ;  /* 0xfffc1000312c7984 */ /* 0x000f680000000c00 */
[----:B------:R-:W5:Y:S04]  /*0ba0*/  LDS R24, [R50+0x380] ;  /* 0x0003800032187984 */ /* 0x000f680000000800 */
[----:B------:R-:W5:Y:S01]  /*0bb0*/  LDS R26, [R50+0x3f0] ;  /* 0x0003f000321a7984 */ /* 0x000f620000000800 */
[C---:B0-----:R-:W-:Y:S01]  /*0bc0*/  FFMA R17, R16.reuse, R7, R17 ;  /* 0x0000000710117223 */ /* 0x041fe20000000011 */
[C---:B------:R-:W-:Y:S01]  /*0bd0*/  FFMA R13, R16.reuse, R11, R28 ;  /* 0x0000000b100d7223 */ /* 0x040fe2000000001c */
[C---:B------:R-:W-:Y:S01]  /*0be0*/  FFMA R54, R16.reuse, R15, R33 ;  /* 0x0000000f10367223 */ /* 0x040fe20000000021 */
[----:B------:R-:W-:Y:S01]  /*0bf0*/  FFMA R28, R16, R19, R21 ;  /* 0x00000013101c7223 */ /* 0x000fe20000000015 */
[C---:B-1----:R-:W-:Y:S01]  /*0c00*/  FFMA R6, R12.reuse, R7, R6 ;  /* 0x000000070c067223 */ /* 0x042fe20000000006 */
[C---:B------:R-:W-:Y:S01]  /*0c10*/  FFMA R11, R12.reuse, R11, R10 ;  /* 0x0000000b0c0b7223 */ /* 0x040fe2000000000a */
[----:B------:R-:W-:Y:S01]  /*0c20*/  FFMA R15, R12, R15, R14 ;  /* 0x0000000f0c0f7223 */ /* 0x000fe2000000000e */
[C---:B------:R-:W-:Y:S01]  /*0c30*/  FFMA R21, R16.reuse, R23, R32 ;  /* 0x0000001710157223 */ /* 0x040fe20000000020 */
[----:B------:R-:W-:Y:S01]  /*0c40*/  FFMA R33, R16, R35, R4 ;  /* 0x0000002310217223 */ /* 0x000fe20000000004 */
[----:B------:R-:W-:Y:S01]  /*0c50*/  FFMA R23, R12, R23, R5 ;  /* 0x000000170c177223 */ /* 0x000fe20000000005 */
[C---:B------:R-:W-:Y:S01]  /*0c60*/  FFMA R20, R16.reuse, R27, R20 ;  /* 0x0000001b10147223 */ /* 0x040fe20000000014 */
[----:B------:R-:W-:Y:S01]  /*0c70*/  FFMA R22, R16, R31, R8 ;  /* 0x0000001f10167223 */ /* 0x000fe20000000008 */
[C---:B------:R-:W-:Y:S01]  /*0c80*/  FFMA R32, R12.reuse, R19, R18 ;  /* 0x000000130c207223 */ /* 0x040fe20000000012 */
[C---:B------:R-:W-:Y:S01]  /*0c90*/  FFMA R27, R12.reuse, R27, R9 ;  /* 0x0000001b0c1b7223 */ /* 0x040fe20000000009 */
[C---:B------:R-:W-:Y:S01]  /*0ca0*/  FFMA R31, R12.reuse, R31, R30 ;  /* 0x0000001f0c1f7223 */ /* 0x040fe2000000001e */
[----:B------:R-:W-:Y:S01]  /*0cb0*/  FFMA R35, R12, R35, R34 ;  /* 0x000000230c237223 */ /* 0x000fe20000000022 */
[C---:B--2---:R-:W-:Y:S01]  /*0cc0*/  FFMA R17, R36.reuse, R29, R17 ;  /* 0x0000001d24117223 */ /* 0x044fe20000000011 */
[-C--:B---3--:R-:W-:Y:S01]  /*0cd0*/  FFMA R5, R36, R25.reuse, R6 ;  /* 0x0000001924057223 */ /* 0x088fe20000000006 */
[C---:B----4-:R-:W-:Y:S01]  /*0ce0*/  FFMA R4, R29.reuse, R40, R13 ;  /* 0x000000281d047223 */ /* 0x050fe2000000000d */
[-C--:B------:R-:W-:Y:S01]  /*0cf0*/  FFMA R11, R40, R25.reuse, R11 ;  /* 0x00000019280b7223 */ /* 0x080fe2000000000b */
[C---:B-----5:R-:W-:Y:S01]  /*0d00*/  FFMA R59, R29.reuse, R44, R54 ;  /* 0x0000002c1d3b7223 */ /* 0x060fe20000000036 */
[----:B------:R-:W-:Y:S01]  /*0d10*/  FFMA R15, R44, R25, R15 ;  /* 0x000000192c0f7223 */ /* 0x000fe2000000000f */
[C---:B------:R-:W-:Y:S01]  /*0d20*/  FFMA R55, R24.reuse, R37, R17 ;  /* 0x0000002518377223 */ /* 0x040fe20000000011 */
[C---:B------:R-:W-:Y:S01]  /*0d30*/  FFMA R57, R24.reuse, R41, R4 ;  /* 0x0000002918397223 */ /* 0x040fe20000000004 */
[----:B------:R-:W-:Y:S01]  /*0d40*/  FFMA R59, R24, R45, R59 ;  /* 0x0000002d183b7223 */ /* 0x000fe2000000003b */
[----:B------:R-:W0:Y:S01]  /*0d50*/  LDS.128 R16, [R49+0x410] ;  /* 0x0004100031107984 */ /* 0x000e220000000c00 */
[C---:B------:R-:W-:Y:S01]  /*0d60*/  FFMA R37, R26.reuse, R37, R5 ;  /* 0x000000251a257223 */ /* 0x040fe20000000005 */
[C---:B------:R-:W-:Y:S01]  /*0d70*/  FFMA R41, R26.reuse, R41, R11 ;  /* 0x000000291a297223 */ /* 0x040fe2000000000b */
[----:B------:R-:W-:Y:S01]  /*0d80*/  FFMA R45, R26, R45, R15 ;  /* 0x0000002d1a2d7223 */ /* 0x000fe2000000000f */
[----:B------:R-:W1:Y:S04]  /*0d90*/  LDS.128 R4, [R49+-0x1f0] ;  /* 0xfffe100031047984 */ /* 0x000e680000000c00 */
[----:B------:R-:W2:Y:S04]  /*0da0*/  LDS.128 R8, [R49+0x10] ;  /* 0x0000100031087984 */ /* 0x000ea80000000c00 */
[----:B------:R-:W3:Y:S01]  /*0db0*/  LDS.128 R12, [R49+0x210] ;  /* 0x00021000310c7984 */ /* 0x000ee20000000c00 */
[-C--:B0-----:R-:W-:Y:S01]  /*0dc0*/  FFMA R31, R16, R25.reuse, R31 ;  /* 0x00000019101f7223 */ /* 0x081fe2000000001f */
[----:B-1----:R-:W-:Y:S01]  /*0dd0*/  FFMA R61, R29, R4, R28 ;  /* 0x000000041d3d7223 */ /* 0x002fe2000000001c */
[----:B------:R-:W-:-:S02]  /*0de0*/  FFMA R63, R4, R25, R32 ;  /* 0x00000019043f7223 */ /* 0x000fc40000000020 */
[----:B------:R-:W-:Y:S01]  /*0df0*/  FFMA R31, R26, R17, R31 ;  /* 0x000000111a1f7223 */ /* 0x000fe2000000001f */
[C---:B--2---:R-:W-:Y:S01]  /*0e00*/  FFMA R4, R29.reuse, R8, R21 ;  /* 0x000000081d047223 */ /* 0x044fe20000000015 */
[----:B------:R-:W-:Y:S01]  /*0e10*/  FFMA R8, R8, R25, R23 ;  /* 0x0000001908087223 */ /* 0x000fe20000000017 */
[-C--:B------:R-:W-:Y:S01]  /*0e20*/  FFMA R61, R24, R5.reuse, R61 ;  /* 0x00000005183d7223 */ /* 0x080fe2000000003d */
[----:B------:R-:W-:Y:S01]  /*0e30*/  FFMA R63, R26, R5, R63 ;  /* 0x000000051a3f7223 */ /* 0x000fe2000000003f */
[C---:B---3--:R-:W-:Y:S01]  /*0e40*/  FFMA R28, R29.reuse, R12, R20 ;  /* 0x0000000c1d1c7223 */ /* 0x048fe20000000014 */
[----:B------:R-:W-:Y:S01]  /*0e50*/  FFMA R27, R12, R25, R27 ;  /* 0x000000190c1b7223 */ /* 0x000fe2000000001b */
[----:B------:R-:W-:Y:S01]  /*0e60*/  FFMA R12, R29, R16, R22 ;  /* 0x000000101d0c7223 */ /* 0x000fe20000000016 */
[----:B------:R-:W-:Y:S01]  /*0e70*/  FFMA R5, R24, R9, R4 ;  /* 0x0000000918057223 */ /* 0x000fe20000000004 */
[----:B------:R0:W1:Y:S01]  /*0e80*/  LDS.128 R20, [R49+0x610] ;  /* 0x0006100031147984 */ /* 0x0000620000000c00 */
[C---:B------:R-:W-:Y:S01]  /*0e90*/  FFMA R27, R26.reuse, R13, R27 ;  /* 0x0000000d1a1b7223 */ /* 0x040fe2000000001b */
[----:B------:R-:W-:-:S02]  /*0ea0*/  FFMA R9, R26, R9, R8 ;  /* 0x000000091a097223 */ /* 0x000fc40000000008 */
[----:B------:R-:W-:Y:S01]  /*0eb0*/  LDS R16, [R50+0x5b0] ;  /* 0x0005b00032107984 */ /* 0x000fe20000000800 */
[----:B0-----:R-:W-:Y:S01]  /*0ec0*/  IADD3 R49, R49, 0x20, RZ ;  /* 0x0000002031317810 */ /* 0x001fe20007ffe0ff */
[----:B-1----:R-:W-:Y:S01]  /*0ed0*/  FFMA R30, R29, R20, R33 ;  /* 0x000000141d1e7223 */ /* 0x002fe20000000021 */
[----:B------:R-:W-:Y:S01]  /*0ee0*/  FFMA R35, R20, R25, R35 ;  /* 0x0000001914237223 */ /* 0x000fe20000000023 */
[----:B------:R-:W0:Y:S01]  /*0ef0*/  LDS R29, [R50+0x460] ;  /* 0x00046000321d7984 */ /* 0x000e220000000800 */
[C---:B------:R-:W-:Y:S01]  /*0f00*/  FFMA R33, R24.reuse, R13, R28 ;  /* 0x0000000d18217223 */ /* 0x040fe2000000001c */
[C---:B------:R-:W-:Y:S01]  /*0f10*/  FFMA R13, R24.reuse, R17, R12 ;  /* 0x00000011180d7223 */ /* 0x040fe2000000000c */
[-C--:B------:R-:W-:Y:S01]  /*0f20*/  FFMA R17, R24, R21.reuse, R30 ;  /* 0x0000001518117223 */ /* 0x080fe2000000001e */
[----:B------:R-:W1:Y:S01]  /*0f30*/  LDS R25, [R50+0x4d0] ;  /* 0x0004d00032197984 */ /* 0x000e620000000800 */
[----:B------:R-:W-:-:S03]  /*0f40*/  FFMA R35, R26, R21, R35 ;  /* 0x000000151a237223 */ /* 0x000fc60000000023 */
[----:B------:R2:W3:Y:S02]  /*0f50*/  LDS R20, [R50+0x540] ;  /* 0x0005400032147984 */ /* 0x0004e40000000800 */
[----:B--2---:R-:W-:Y:S01]  /*0f60*/  IADD3 R50, R50, 0x700, RZ ;  /* 0x0000070032327810 */ /* 0x004fe20007ffe0ff */
[C---:B0-----:R-:W-:Y:S01]  /*0f70*/  FFMA R55, R29.reuse, R38, R55 ;  /* 0x000000261d377223 */ /* 0x041fe20000000037 */
[C---:B------:R-:W-:Y:S01]  /*0f80*/  FFMA R4, R29.reuse, R42, R57 ;  /* 0x0000002a1d047223 */ /* 0x040fe20000000039 */
[C---:B------:R-:W-:Y:S01]  /*0f90*/  FFMA R8, R29.reuse, R46, R59 ;  /* 0x0000002e1d087223 */ /* 0x040fe2000000003b */
[C---:B------:R-:W-:Y:S01]  /*0fa0*/  FFMA R12, R29.reuse, R6, R61 ;  /* 0x000000061d0c7223 */ /* 0x040fe2000000003d */
[C---:B------:R-:W-:Y:S01]  /*0fb0*/  FFMA R24, R29.reuse, R10, R5 ;  /* 0x0000000a1d187223 */ /* 0x040fe20000000005 */
[C---:B------:R-:W-:Y:S01]  /*0fc0*/  FFMA R26, R29.reuse, R14, R33 ;  /* 0x0000000e1d1a7223 */ /* 0x040fe20000000021 */
[C---:B------:R-:W-:Y:S01]  /*0fd0*/  FFMA R28, R29.reuse, R18, R13 ;  /* 0x000000121d1c7223 */ /* 0x040fe2000000000d */
[----:B------:R-:W-:Y:S01]  /*0fe0*/  FFMA R30, R29, R22, R17 ;  /* 0x000000161d1e7223 */ /* 0x000fe20000000011 */
[C---:B-1----:R-:W-:Y:S01]  /*0ff0*/  FFMA R29, R25.reuse, R38, R37 ;  /* 0x00000026191d7223 */ /* 0x042fe20000000025 */
[C---:B------:R-:W-:Y:S01]  /*1000*/  FFMA R42, R25.reuse, R42, R41 ;  /* 0x0000002a192a7223 */ /* 0x040fe20000000029 */
[C---:B------:R-:W-:Y:S01]  /*1010*/  FFMA R46, R25.reuse, R46, R45 ;  /* 0x0000002e192e7223 */ /* 0x040fe2000000002d */
[C---:B------:R-:W-:Y:S01]  /*1020*/  FFMA R6, R25.reuse, R6, R63 ;  /* 0x0000000619067223 */ /* 0x040fe2000000003f */
[C---:B------:R-:W-:Y:S01]  /*1030*/  FFMA R10, R25.reuse, R10, R9 ;  /* 0x0000000a190a7223 */ /* 0x040fe20000000009 */
[C---:B------:R-:W-:Y:S01]  /*1040*/  FFMA R14, R25.reuse, R14, R27 ;  /* 0x0000000e190e7223 */ /* 0x040fe2000000001b */
[C---:B------:R-:W-:Y:S01]  /*1050*/  FFMA R18, R25.reuse, R18, R31 ;  /* 0x0000001219127223 */ /* 0x040fe2000000001f */
[----:B------:R-:W-:Y:S01]  /*1060*/  FFMA R22, R25, R22, R35 ;  /* 0x0000001619167223 */ /* 0x000fe20000000023 */
[C---:B---3--:R-:W-:Y:S01]  /*1070*/  FFMA R21, R20.reuse, R39, R55 ;  /* 0x0000002714157223 */ /* 0x048fe20000000037 */
[C---:B------:R-:W-:Y:S01]  /*1080*/  FFMA R25, R20.reuse, R43, R4 ;  /* 0x0000002b14197223 */ /* 0x040fe20000000004 */
[----:B------:R-:W-:Y:S01]  /*1090*/  FFMA R17, R20, R47, R8 ;  /* 0x0000002f14117223 */ /* 0x000fe20000000008 */
[C---:B------:R-:W-:Y:S01]  /*10a0*/  FFMA R29, R16.reuse, R39, R29 ;  /* 0x00000027101d7223 */ /* 0x040fe2000000001d */
[C---:B------:R-:W-:Y:S01]  /*10b0*/  FFMA R31, R16.reuse, R43, R42 ;  /* 0x0000002b101f7223 */ /* 0x040fe2000000002a */
[----:B------:R-:W-:Y:S01]  /*10c0*/  FFMA R27, R16, R47, R46 ;  /* 0x0000002f101b7223 */ /* 0x000fe2000000002e */
[C---:B------:R-:W-:Y:S01]  /*10d0*/  FFMA R33, R20.reuse, R7, R12 ;  /* 0x0000000714217223 */ /* 0x040fe2000000000c */
        /* <DEDUP_REMOVED lines=9> */
[----:B------:R-:W-:Y:S05]  /*1170*/  @P0 BRA `(.L_x_51) ;  /* 0xfffff5b000000947 */ /* 0x000fea000383ffff */
[----:B------:R-:W-:-:S04]  /*1180*/  IADD3 R51, R51, 0x1, RZ ;  /* 0x0000000133337810 */ /* 0x000fc80007ffe0ff */
[----:B------:R-:W-:-:S13]  /*1190*/  ISETP.GE.U32.AND P0, PT, R51, 0x4, PT ;  /* 0x000000043300780c */ /* 0x000fda0003f06070 */
[----:B------:R-:W-:Y:S01]  /*11a0*/  @P0 CALL.REL.NOINC `(.L_x_52) ;  /* 0x0000001000000944 */ /* 0x000fe20003c00000 */
[----:B------:R-:W-:Y:S05]  /*11b0*/  BRA `(.L_x_53) ;  /* 0xfffff00000007947 */ /* 0x000fea000383ffff */
.L_x_52:
[----:B------:R-:W-:-:S05]  /*11c0*/  MOV R2, 0x4 ;  /* 0x0000000400027802 */ /* 0x000fca0000000f00 */
[----:B------:R-:W-:-:S05]  /*11d0*/  IMAD.WIDE R4, R0, R2, c[0x0][0x178] ;  /* 0x00005e0000047625 */ /* 0x000fca00078e0202 */
[----:B------:R-:W2:Y:S04]  /*11e0*/  LDG.E.CONSTANT R10, [R4.64] ;  /* 0x00000004040a7981 */ /* 0x000ea8000c1e9900 */
[----:B------:R-:W3:Y:S04]  /*11f0*/  LDG.E.CONSTANT R12, [R4.64+0x20] ;  /* 0x00002004040c7981 */ /* 0x000ee8000c1e9900 */
[----:B------:R0:W4:Y:S04]  /*1200*/  LDG.E.CONSTANT R16, [R4.64+0x60] ;  /* 0x0000600404107981 */ /* 0x000128000c1e9900 */
[----:B------:R0:W5:Y:S04]  /*1210*/  LDG.E.CONSTANT R18, [R4.64+0x80] ;  /* 0x0000800404127981 */ /* 0x000168000c1e9900 */
[----:B------:R0:W5:Y:S04]  /*1220*/  LDG.E.CONSTANT R14, [R4.64+0x40] ;  /* 0x00004004040e7981 */ /* 0x000168000c1e9900 */
[----:B------:R0:W5:Y:S04]  /*1230*/  LDG.E.CONSTANT R7, [R4.64+0xa0] ;  /* 0x0000a00404077981 */ /* 0x000168000c1e9900 */
[----:B------:R0:W5:Y:S04]  /*1240*/  LDG.E.CONSTANT R6, [R4.64+0xc0] ;  /* 0x0000c00404067981 */ /* 0x000168000c1e9900 */
[----:B------:R0:W5:Y:S01]  /*1250*/  LDG.E.CONSTANT R8, [R4.64+0xe0] ;  /* 0x0000e00404087981 */ /* 0x000162000c1e9900 */
[----:B------:R-:W-:-:S04]  /*1260*/  IMAD R3, R3, 0x38, R53 ;  /* 0x0000003803037824 */ /* 0x000fc800078e0235 */
[----:B------:R-:W-:-:S04]  /*1270*/  IMAD R3, R0, 0xc40, R3 ;  /* 0x00000c4000037824 */ /* 0x000fc800078e0203 */
[----:B------:R-:W-:Y:S01]  /*1280*/  IMAD.WIDE R2, R3, R2, c[0x0][0x160] ;  /* 0x0000580003027625 */ /* 0x000fe200078e0202 */
[--C-:B--2---:R-:W-:Y:S01]  /*1290*/  FADD R21, R21, R10.reuse ;  /* 0x0000000a15157221 */ /* 0x104fe20000000000 */
[----:B------:R-:W-:Y:S01]  /*12a0*/  FADD R10, R29, R10 ;  /* 0x0000000a1d0a7221 */ /* 0x000fe20000000000 */
[--C-:B---3--:R-:W-:Y:S01]  /*12b0*/  FADD R25, R25, R12.reuse ;  /* 0x0000000c19197221 */ /* 0x108fe20000000000 */
[----:B------:R-:W-:-:S03]  /*12c0*/  FADD R12, R31, R12 ;  /* 0x0000000c1f0c7221 */ /* 0x000fc60000000000 */
[----:B0-----:R-:W-:Y:S01]  /*12d0*/  FMNMX R5, RZ, R10, !PT ;  /* 0x0000000aff057209 */ /* 0x001fe20007800000 */
[--C-:B----4-:R-:W-:Y:S01]  /*12e0*/  FADD R33, R33, R16.reuse ;  /* 0x0000001021217221 */ /* 0x110fe20000000000 */
[----:B------:R-:W-:Y:S01]  /*12f0*/  FADD R16, R39, R16 ;  /* 0x0000001027107221 */ /* 0x000fe20000000000 */
[----:B------:R-:W-:Y:S01]  /*1300*/  FMNMX R9, RZ, R12, !PT ;  /* 0x0000000cff097209 */ /* 0x000fe20007800000 */
[--C-:B-----5:R-:W-:Y:S01]  /*1310*/  FADD R35, R35, R18.reuse ;  /* 0x0000001223237221 */ /* 0x120fe20000000000 */
[----:B------:R-:W-:Y:S01]  /*1320*/  FADD R18, R47, R18 ;  /* 0x000000122f127221 */ /* 0x000fe20000000000 */
[----:B------:R0:W-:Y:S01]  /*1330*/  STG.E [R2.64+0x70], R5 ;  /* 0x0000700502007986 */ /* 0x0001e2000c101904 */
[----:B------:R-:W-:-:S03]  /*1340*/  FADD R17, R17, R14 ;  /* 0x0000000e11117221 */ /* 0x000fc60000000000 */
[----:B------:R1:W-:Y:S01]  /*1350*/  STG.E [R2.64+0x18870], R9 ;  /* 0x0188700902007986 */ /* 0x0003e2000c101904 */
[----:B------:R-:W-:Y:S01]  /*1360*/  FADD R14, R27, R14 ;  /* 0x0000000e1b0e7221 */ /* 0x000fe20000000000 */
[--C-:B------:R-:W-:Y:S01]  /*1370*/  FADD R41, R41, R7.reuse ;  /* 0x0000000729297221 */ /* 0x100fe20000000000 */
[----:B------:R-:W-:Y:S01]  /*1380*/  FADD R7, R32, R7 ;  /* 0x0000000720077221 */ /* 0x000fe20000000000 */
[--C-:B------:R-:W-:Y:S01]  /*1390*/  FADD R45, R45, R6.reuse ;  /* 0x000000062d2d7221 */ /* 0x100fe20000000000 */
[----:B------:R-:W-:Y:S01]  /*13a0*/  FADD R6, R34, R6 ;  /* 0x0000000622067221 */ /* 0x000fe20000000000 */
[----:B0-----:R-:W-:Y:S01]  /*13b0*/  FMNMX R5, RZ, R16, !PT ;  /* 0x00000010ff057209 */ /* 0x001fe20007800000 */
[--C-:B------:R-:W-:Y:S01]  /*13c0*/  FADD R37, R37, R8.reuse ;  /* 0x0000000825257221 */ /* 0x100fe20000000000 */
[----:B------:R-:W-:Y:S01]  /*13d0*/  FADD R8, R43, R8 ;  /* 0x000000082b087221 */ /* 0x000fe20000000000 */
[----:B-1----:R-:W-:Y:S02]  /*13e0*/  FMNMX R9, RZ, R18, !PT ;  /* 0x00000012ff097209 */ /* 0x002fe40007800000 */
[----:B------:R0:W-:Y:S01]  /*13f0*/  STG.E [R2.64+0x49870], R5 ;  /* 0x0498700502007986 */ /* 0x0001e2000c101904 */
[----:B------:R-:W-:-:S02]  /*1400*/  FMNMX R21, RZ, R21, !PT ;  /* 0x00000015ff157209 */ /* 0x000fc40007800000 */
[----:B------:R-:W-:Y:S01]  /*1410*/  FMNMX R25, RZ, R25, !PT ;  /* 0x00000019ff197209 */ /* 0x000fe20007800000 */
[----:B------:R1:W-:Y:S01]  /*1420*/  STG.E [R2.64+0x62070], R9 ;  /* 0x0620700902007986 */ /* 0x0003e2000c101904 */
[----:B------:R-:W-:Y:S02]  /*1430*/  FMNMX R17, RZ, R17, !PT ;  /* 0x00000011ff117209 */ /* 0x000fe40007800000 */
[----:B------:R-:W-:Y:S02]  /*1440*/  FMNMX R11, RZ, R14, !PT ;  /* 0x0000000eff0b7209 */ /* 0x000fe40007800000 */
[----:B------:R-:W-:Y:S02]  /*1450*/  FMNMX R33, RZ, R33, !PT ;  /* 0x00000021ff217209 */ /* 0x000fe40007800000 */
[----:B------:R-:W-:Y:S02]  /*1460*/  FMNMX R35, RZ, R35, !PT ;  /* 0x00000023ff237209 */ /* 0x000fe40007800000 */
[----:B------:R-:W-:-:S02]  /*1470*/  FMNMX R41, RZ, R41, !PT ;  /* 0x00000029ff297209 */ /* 0x000fc40007800000 */
[----:B------:R-:W-:Y:S02]  /*1480*/  FMNMX R7, RZ, R7, !PT ;  /* 0x00000007ff077209 */ /* 0x000fe40007800000 */
[----:B------:R-:W-:Y:S02]  /*1490*/  FMNMX R45, RZ, R45, !PT ;  /* 0x0000002dff2d7209 */ /* 0x000fe40007800000 */
[----:B0-----:R-:W-:Y:S02]  /*14a0*/  FMNMX R5, RZ, R6, !PT ;  /* 0x00000006ff057209 */ /* 0x001fe40007800000 */
[----:B------:R-:W-:Y:S02]  /*14b0*/  FMNMX R37, RZ, R37, !PT ;  /* 0x00000025ff257209 */ /* 0x000fe40007800000 */
[----:B-1----:R-:W-:Y:S01]  /*14c0*/  FMNMX R9, RZ, R8, !PT ;  /* 0x00000008ff097209 */ /* 0x002fe20007800000 */
        /* <DEDUP_REMOVED lines=13> */
.L_x_54:
        /* <DEDUP_REMOVED lines=14> */
.L_x_128:


//--------------------- .text.tvmgen_default_fused_nn_batch_flatten_kernel --------------------------
	.section	.text.tvmgen_default_fused_nn_batch_flatten_kernel,"ax",@progbits
	.sectioninfo	@"SHI_REGISTERS=8"
	.align	128
        .global         tvmgen_default_fused_nn_batch_flatten_kernel
        .type           tvmgen_default_fused_nn_batch_flatten_kernel,@function
        .size           tvmgen_default_fused_nn_batch_flatten_kernel,(.L_x_129 - tvmgen_default_fused_nn_batch_flatten_kernel)
        .other          tvmgen_default_fused_nn_batch_flatten_kernel,@"STO_CUDA_ENTRY STV_DEFAULT"
tvmgen_default_fused_nn_batch_flatten_kernel:
.text.tvmgen_default_fused_nn_batch_flatten_kernel:
[----:B------:R-:W-:Y:S02]  /*0000*/  MOV R1, c[0x0][0x28] ;  /* 0x00000a0000017a02 */ /* 0x000fe40000000f00 */
[----:B------:R-:W0:Y:S01]  /*0010*/  S2R R4, SR_CTAID.X ;  /* 0x0000000000047919 */ /* 0x000e220000002500 */
[----:B------:R-:W-:Y:S01]  /*0020*/  MOV R5, 0x4 ;  /* 0x0000000400057802 */ /* 0x000fe20000000f00 */
[----:B------:R-:W-:Y:S02]  /*0030*/  ULDC.64 UR4, c[0x0][0x118] ;  /* 0x0000460000047ab9 */ /* 0x000fe40000000a00 */
[----:B------:R-:W0:Y:S02]  /*0040*/  S2R R3, SR_TID.X ;  /* 0x0000000000037919 */ /* 0x000e240000002100 */
[----:B0-----:R-:W-:-:S05]  /*0050*/  LEA R4, R4, R3, 0xa ;  /* 0x0000000304047211 */ /* 0x001fca00078e50ff */
[----:B------:R-:W-:-:S06]  /*0060*/  IMAD.WIDE R2, R4, R5, c[0x0][0x160] ;  /* 0x0000580004027625 */ /* 0x000fcc00078e0205 */
[----:B------:R-:W2:Y:S01]  /*0070*/  LDG.E.CONSTANT R3, [R2.64] ;  /* 0x0000000402037981 */ /* 0x000ea2000c1e9900 */
[----:B------:R-:W-:-:S05]  /*0080*/  IMAD.WIDE R4, R4, R5, c[0x0][0x168] ;  /* 0x00005a0004047625 */ /* 0x000fca00078e0205 */
[----:B--2---:R-:W-:Y:S01]  /*0090*/  STG.E [R4.64], R3 ;  /* 0x0000000304007986 */ /* 0x004fe2000c101904 */
[----:B------:R-:W-:Y:S05]  /*00a0*/  EXIT ;  /* 0x000000000000794d */ /* 0x000fea0003800000 */
.L_x_55:
        /* <DEDUP_REMOVED lines=13> */
.L_x_129:


//--------------------- .text.tvmgen_default_fused_nn_conv2d_add_nn_relu_10_kernel --------------------------
	.section	.text.tvmgen_default_fused_nn_conv2d_add_nn_relu_10_kernel,"ax",@progbits
	.sectionflags	@"SHF_BARRIERS=1"
	.sectioninfo	@"SHI_REGISTERS=56"
	.align	128
        .global         tvmgen_default_fused_nn_conv2d_add_nn_relu_10_kernel
        .type           tvmgen_default_fused_nn_conv2d_add_nn_relu_10_kernel,@function
        .size           tvmgen_default_fused_nn_conv2d_add_nn_relu_10_kernel,(.L_x_130 - tvmgen_default_fused_nn_conv2d_add_nn_relu_10_kernel)
        .other          tvmgen_default_fused_nn_conv2d_add_nn_relu_10_kernel,@"STO_CUDA_ENTRY STV_DEFAULT"
tvmgen_default_fused_nn_conv2d_add_nn_relu_10_kernel:
.text.tvmgen_default_fused_nn_conv2d_add_nn_relu_10_kernel:
[----:B------:R-:W-:Y:S02]  /*0000*/  MOV R1, c[0x0][0x28] ;  /* 0x00000a0000017a02 */ /* 0x000fe40000000f00 */
[----:B------:R-:W0:Y:S01]  /*0010*/  S2R R3, SR_TID.Z ;  /* 0x0000000000037919 */ /* 0x000e220000002300 */
[----:B------:R-:W-:Y:S01]  /*0020*/  MOV R2, RZ ;  /* 0x000000ff00027202 */ /* 0x000fe20000000f00 */
[----:B------:R-:W-:Y:S01]  /*0030*/  ULDC.64 UR4, c[0x0][0x118] ;  /* 0x0000460000047ab9 */ /* 0x000fe20000000a00 */
[----:B------:R-:W-:Y:S01]  /*0040*/  MOV R4, RZ ;  /* 0x000000ff00047202 */ /* 0x000fe20000000f00 */
[----:B------:R-:W1:Y:S01]  /*0050*/  S2R R25, SR_TID.Y ;  /* 0x0000000000197919 */ /* 0x000e620000002200 */
[----:B------:R-:W-:Y:S02]  /*0060*/  MOV R29, 0x90 ;  /* 0x00000090001d7802 */ /* 0x000fe40000000f00 */
[----:B------:R-:W-:Y:S01]  /*0070*/  MOV R27, RZ ;  /* 0x000000ff001b7202 */ /* 0x000fe20000000f00 */
[----:B------:R-:W2:Y:S01]  /*0080*/  S2R R15, SR_CTAID.Z ;  /* 0x00000000000f7919 */ /* 0x000ea20000002700 */
[----:B------:R-:W-:Y:S02]  /*0090*/  MOV R23, RZ ;  /* 0x000000ff00177202 */ /* 0x000fe40000000f00 */
        /* <DEDUP_REMOVED lines=9> */
[----:B------:R-:W-:Y:S01]  /*0130*/  MOV R53, RZ ;  /* 0x000000ff00357202 */ /* 0x000fe20000000f00 */
[C---:B-1----:R-:W-:Y:S01]  /*0140*/  IMAD.HI R0, R25.reuse, 0x66666667, RZ ;  /* 0x6666666719007827 */ /* 0x042fe200078e02ff */
[----:B------:R-:W-:Y:S02]  /*0150*/  SHF.R.U32.HI R9, RZ, 0x1f, R6 ;  /* 0x0000001fff097819 */ /* 0x000fe40000011606 */
[----:B------:R-:W-:Y:S01]  /*0160*/  LEA R28, R25, R25, 0x1 ;  /* 0x00000019191c7211 */ /* 0x000fe200078e08ff */
[----:B------:R-:W-:Y:S01]  /*0170*/  IMAD R29, R3, R29, 0x708 ;  /* 0x00000708031d7424 */ /* 0x000fe200078e021d */
[CC--:B------:R-:W-:Y:S01]  /*0180*/  LEA.HI.SX32 R11, R6.reuse, R9.reuse, 0x1c ;  /* 0x00000009060b7211 */ /* 0x0c0fe200078fe2ff */
[----:B------:R-:W-:Y:S01]  /*0190*/  IMAD R30, R25, 0x78, RZ ;  /* 0x00000078191e7824 */ /* 0x000fe200078e02ff */
[----:B------:R-:W-:Y:S02]  /*01a0*/  SHF.R.S32.HI R7, RZ, 0x1, R0 ;  /* 0x00000001ff077819 */ /* 0x000fe40000011400 */
[----:B------:R-:W-:Y:S01]  /*01b0*/  LEA.HI.SX32 R9, R6, R9, 0x1d ;  /* 0x0000000906097211 */ /* 0x000fe200078feaff */
[----:B------:R-:W-:Y:S01]  /*01c0*/  IMAD R5, R11, -0x1e, R3 ;  /* 0xffffffe20b057824 */ /* 0x000fe200078e0203 */
[----:B------:R-:W-:Y:S01]  /*01d0*/  LEA.HI R7, R0, R7, RZ, 0x1 ;  /* 0x0000000700077211 */ /* 0x000fe200078f08ff */
[----:B------:R-:W-:Y:S01]  /*01e0*/  IMAD.HI R0, R25, 0x2aaaaaab, RZ ;  /* 0x2aaaaaab19007827 */ /* 0x000fe200078e02ff */
[----:B--2---:R-:W-:-:S02]  /*01f0*/  LEA R15, R15, R3, 0x5 ;  /* 0x000000030f0f7211 */ /* 0x004fc400078e28ff */
[-C--:B------:R-:W-:Y:S01]  /*0200*/  IADD3 R7, R7, R3.reuse, RZ ;  /* 0x0000000307077210 */ /* 0x080fe20007ffe0ff */
[----:B------:R-:W-:Y:S01]  /*0210*/  IMAD.HI R4, R5, -0x77777777, R4 ;  /* 0x8888888905047827 */ /* 0x000fe200078e0204 */
[----:B------:R-:W-:Y:S02]  /*0220*/  LEA.HI R5, R0, R0, RZ, 0x1 ;  /* 0x0000000000057211 */ /* 0x000fe400078f08ff */
[----:B------:R-:W-:Y:S01]  /*0230*/  ISETP.GE.AND P2, PT, R7, 0x1e, PT ;  /* 0x0000001e0700780c */ /* 0x000fe20003f46270 */
[----:B------:R-:W-:Y:S01]  /*0240*/  IMAD.HI R6, R25, 0x55555556, RZ ;  /* 0x5555555619067827 */ /* 0x000fe200078e02ff */
[----:B------:R-:W-:Y:S02]  /*0250*/  SHF.R.U32.HI R13, RZ, 0x1f, R4 ;  /* 0x0000001fff0d7819 */ /* 0x000fe40000011604 */
[----:B------:R-:W-:Y:S01]  /*0260*/  IADD3 R5, R5, R3, RZ ;  /* 0x0000000305057210 */ /* 0x000fe20007ffe0ff */
[--C-:B------:R-:W-:Y:S01]  /*0270*/  IMAD R11, R11, 0x18800, R28.reuse ;  /* 0x000188000b0b7824 */ /* 0x100fe200078e021c */
[----:B------:R-:W-:Y:S01]  /*0280*/  LEA.HI R6, R6, R6, RZ, 0x1 ;  /* 0x0000000606067211 */ /* 0x000fe200078f08ff */
[----:B------:R-:W-:Y:S01]  /*0290*/  IMAD R0, R9, -0xf, R3 ;  /* 0xfffffff109007824 */ /* 0x000fe200078e0203 */
[----:B------:R-:W-:Y:S01]  /*02a0*/  LEA.HI.SX32 R13, R4, R13, 0x1d ;  /* 0x0000000d040d7211 */ /* 0x000fe200078feaff */
[----:B------:R-:W-:Y:S01]  /*02b0*/  IMAD R28, R3, 0xf, R28 ;  /* 0x0000000f031c7824 */ /* 0x000fe200078e021c */
[----:B------:R-:W-:Y:S01]  /*02c0*/  IADD3 R11, R11, -0xf, RZ ;  /* 0xfffffff10b0b7810 */ /* 0x000fe20007ffe0ff */
[----:B------:R-:W-:Y:S01]  /*02d0*/  IMAD R24, R6, -0x3, R25 ;  /* 0xfffffffd06187824 */ /* 0x000fe200078e0219 */
[----:B------:R-:W-:-:S02]  /*02e0*/  LEA R15, R15, R6, 0x1 ;  /* 0x000000060f0f7211 */ /* 0x000fc400078e08ff */
[----:B------:R-:W-:Y:S01]  /*02f0*/  ISETP.GE.AND P0, PT, R5, 0x20, PT ;  /* 0x000000200500780c */ /* 0x000fe20003f06270 */
[C---:B------:R-:W-:Y:S01]  /*0300*/  IMAD R26, R0.reuse, 0xe, R11 ;  /* 0x0000000e001a7824 */ /* 0x040fe200078e020b */
[----:B------:R-:W-:Y:S01]  /*0310*/  ISETP.GT.AND P1, PT, R0, RZ, PT ;  /* 0x000000ff0000720c */ /* 0x000fe20003f24270 */
[----:B------:R-:W-:Y:S01]  /*0320*/  IMAD R24, R15, 0x300, R24 ;  /* 0x000003000f187824 */ /* 0x000fe200078e0218 */
[----:B------:R-:W-:Y:S01]  /*0330*/  MOV R5, RZ ;  /* 0x000000ff00057202 */ /* 0x000fe20000000f00 */
[----:B------:R-:W-:Y:S01]  /*0340*/  IMAD R26, R13, 0xc4, R26 ;  /* 0x000000c40d1a7824 */ /* 0x000fe200078e021a */
[----:B------:R-:W-:Y:S01]  /*0350*/  MOV R15, RZ ;  /* 0x000000ff000f7202 */ /* 0x000fe20000000f00 */
[----:B------:R-:W-:Y:S01]  /*0360*/  CS2R R12, SRZ ;  /* 0x00000000000c7805 */ /* 0x000fe2000001ff00 */
[C---:B------:R-:W-:Y:S02]  /*0370*/  ISETP.LT.AND P0, PT, R25.reuse, 0x6, !P0 ;  /* 0x000000061900780c */ /* 0x040fe40004701270 */
[----:B------:R-:W-:-:S02]  /*0380*/  ISETP.LT.AND P2, PT, R25, 0x5, !P2 ;  /* 0x000000051900780c */ /* 0x000fc40005741270 */
[----:B------:R-:W-:-:S04]  /*0390*/  ISETP.GT.AND P1, PT, R25, RZ, P1 ;  /* 0x000000ff1900720c */ /* 0x000fc80000f24270 */
.L_x_61:
[----:B------:R-:W-:Y:S06]  /*03a0*/  BAR.SYNC.DEFER_BLOCKING 0x0 ;  /* 0x0000000000007b1d */ /* 0x000fec0000010000 */
[----:B------:R-:W-:Y:S01]  /*03b0*/  BSSY B0, `(.L_x_56) ;  /* 0x000000f000007945 */ /* 0x000fe20003800000 */
[----:B------:R-:W-:Y:S05]  /*03c0*/  @!P2 BRA `(.L_x_57) ;  /* 0x000000d00000a947 */ /* 0x000fea0003800000 */
[----:B------:R-:W-:Y:S01]  /*03d0*/  ISETP.GE.AND P3, PT, R0, 0x1, PT ;  /* 0x000000010000780c */ /* 0x000fe20003f66270 */
[----:B------:R-:W-:Y:S01]  /*03e0*/  IMAD R6, R27, 0x188, R26 ;  /* 0x000001881b067824 */ /* 0x000fe200078e021a */
[----:B------:R-:W-:Y:S02]  /*03f0*/  MOV R7, 0x4 ;  /* 0x0000000400077802 */ /* 0x000fe40000000f00 */
[----:B------:R-:W-:-:S02]  /*0400*/  MOV R11, RZ ;  /* 0x000000ff000b7202 */ /* 0x000fc40000000f00 */
[----:B------:R-:W-:Y:S01]  /*0410*/  MOV R9, RZ ;  /* 0x000000ff00097202 */ /* 0x000fe20000000f00 */
[----:B------:R-:W-:Y:S01]  /*0420*/  IMAD.WIDE R6, R6, R7, c[0x0][0x168] ;  /* 0x00005a0006067625 */ /* 0x000fe200078e0207 */
[----:B------:R-:W-:-:S04]  /*0430*/  MOV R17, RZ ;  /* 0x000000ff00117202 */ /* 0x000fc80000000f00 */
[----:B------:R-:W2:Y:S04]  /*0440*/  @P1 LDG.E.CONSTANT R11, [R6.64] ;  /* 0x00000004060b1981 */ /* 0x000ea8000c1e9900 */
[----:B------:R-:W3:Y:S04]  /*0450*/  @P3 LDG.E.CONSTANT R9, [R6.64+0x4] ;  /* 0x0000040406093981 */ /* 0x000ee8000c1e9900 */
[----:B------:R-:W4:Y:S04]  /*0460*/  @P3 LDG.E.CONSTANT R17, [R6.64+0x8] ;  /* 0x0000080406113981 */ /* 0x000f28000c1e9900 */
[----:B--2---:R0:W-:Y:S04]  /*0470*/  STS [R28.X4], R11 ;  /* 0x0000000b1c007388 */ /* 0x0041e80000004800 */
[----:B---3--:R0:W-:Y:S04]  /*0480*/  STS [R28.X4+0x4], R9 ;  /* 0x000004091c007388 */ /* 0x0081e80000004800 */
[----:B----4-:R0:W-:Y:S02]  /*0490*/  STS [R28.X4+0x8], R17 ;  /* 0x000008111c007388 */ /* 0x0101e40000004800 */
.L_x_57:
[----:B------:R-:W-:Y:S05]  /*04a0*/  BSYNC B0 ;  /* 0x0000000000007941 */ /* 0x000fea0003800000 */
.L_x_56:
[----:B------:R-:W-:Y:S01]  /*04b0*/  BSSY B0, `(.L_x_58) ;  /* 0x0000011000007945 */ /* 0x000fe20003800000 */
[----:B------:R-:W-:Y:S05]  /*04c0*/  @!P0 BRA `(.L_x_59) ;  /* 0x000000f000008947 */ /* 0x000fea0003800000 */
[----:B------:R-:W-:Y:S01]  /*04d0*/  IMAD R6, R27, 0x3, R24 ;  /* 0x000000031b067824 */ /* 0x000fe200078e0218 */
[----:B------:R-:W-:-:S03]  /*04e0*/  MOV R7, 0x4 ;  /* 0x0000000400077802 */ /* 0x000fc60000000f00 */
[----:B------:R-:W-:-:S04]  /*04f0*/  IMAD R6, R6, 0x6, RZ ;  /* 0x0000000606067824 */ /* 0x000fc800078e02ff */
[----:B------:R-:W-:-:S05]  /*0500*/  IMAD.WIDE R6, R6, R7, c[0x0][0x170] ;  /* 0x00005c0006067625 */ /* 0x000fca00078e0207 */
[----:B------:R-:W2:Y:S04]  /*0510*/  LDG.E.CONSTANT R8, [R6.64] ;  /* 0x0000000406087981 */ /* 0x000ea8000c1e9900 */
[----:B0-----:R-:W2:Y:S04]  /*0520*/  LDG.E.CONSTANT R9, [R6.64+0x4] ;  /* 0x0000040406097981 */ /* 0x001ea8000c1e9900 */
[----:B------:R-:W3:Y:S04]  /*0530*/  LDG.E.CONSTANT R10, [R6.64+0x8] ;  /* 0x00000804060a7981 */ /* 0x000ee8000c1e9900 */
[----:B------:R-:W3:Y:S04]  /*0540*/  LDG.E.CONSTANT R11, [R6.64+0xc] ;  /* 0x00000c04060b7981 */ /* 0x000ee8000c1e9900 */
[----:B------:R-:W4:Y:S04]  /*0550*/  LDG.E.CONSTANT R16, [R6.64+0x10] ;  /* 0x0000100406107981 */ /* 0x000f28000c1e9900 */
[----:B------:R-:W4:Y:S01]  /*0560*/  LDG.E.CONSTANT R17, [R6.64+0x14] ;  /* 0x0000140406117981 */ /* 0x000f22000c1e9900 */
[----:B------:R-:W-:-:S04]  /*0570*/  IMAD R4, R3, 0x6, R25 ;  /* 0x0000000603047824 */ /* 0x000fc800078e0219 */
[----:B------:R-:W-:-:S05]  /*0580*/  IMAD R4, R4, 0x6, RZ ;  /* 0x0000000604047824 */ /* 0x000fca00078e02ff */
[----:B--2---:R0:W-:Y:S04]  /*0590*/  STS.64 [R4.X4+0x708], R8 ;  /* 0x0007080804007388 */ /* 0x0041e80000004a00 */
[----:B---3--:R0:W-:Y:S04]  /*05a0*/  STS.64 [R4.X4+0x710], R10 ;  /* 0x0007100a04007388 */ /* 0x0081e80000004a00 */
[----:B----4-:R0:W-:Y:S02]  /*05b0*/  STS.64 [R4.X4+0x718], R16 ;  /* 0x0007181004007388 */ /* 0x0101e40000004a00 */
.L_x_59:
[----:B------:R-:W-:Y:S05]  /*05c0*/  BSYNC B0 ;  /* 0x0000000000007941 */ /* 0x000fea0003800000 */
.L_x_58:
[----:B------:R-:W-:Y:S01]  /*05d0*/  BAR.SYNC.DEFER_BLOCKING 0x0 ;  /* 0x0000000000007b1d */ /* 0x000fe20000010000 */
[----:B------:R-:W-:-:S04]  /*05e0*/  IADD3 R27, R27, 0x1, RZ ;  /* 0x000000011b1b7810 */ /* 0x000fc80007ffe0ff */
[----:B------:R-:W-:Y:S01]  /*05f0*/  ISETP.NE.AND P3, PT, R27, 0x100, PT ;  /* 0x000001001b00780c */ /* 0x000fe20003f65270 */
[----:B------:R-:W-:Y:S04]  /*0600*/  LDS.64 R38, [R29] ;  /* 0x000000001d267984 */ /* 0x000fe80000000a00 */
[----:B------:R-:W1:Y:S04]  /*0610*/  LDS.64 R32, [R30+0x10] ;  /* 0x000010001e207984 */ /* 0x000e680000000a00 */
[----:B------:R-:W2:Y:S04]  /*0620*/  LDS.64 R6, [R30] ;  /* 0x000000001e067984 */ /* 0x000ea80000000a00 */
[----:B------:R-:W3:Y:S04]  /*0630*/  LDS.64 R20, [R30+0x8] ;  /* 0x000008001e147984 */ /* 0x000ee80000000a00 */
[----:B------:R-:W4:Y:S04]  /*0640*/  LDS.64 R18, [R30+0x18] ;  /* 0x000018001e127984 */ /* 0x000f280000000a00 */
[----:B0-----:R-:W0:Y:S04]  /*0650*/  LDS.64 R10, [R30+0x20] ;  /* 0x000020001e0a7984 */ /* 0x001e280000000a00 */
[----:B------:R-:W5:Y:S04]  /*0660*/  LDS.64 R16, [R30+0x28] ;  /* 0x000028001e107984 */ /* 0x000f680000000a00 */
[----:B------:R-:W5:Y:S04]  /*0670*/  LDS.64 R34, [R30+0x30] ;  /* 0x000030001e227984 */ /* 0x000f680000000a00 */
[----:B------:R-:W5:Y:S01]  /*0680*/  LDS.64 R8, [R29+0x48] ;  /* 0x000048001d087984 */ /* 0x000f620000000a00 */
[C---:B-1----:R-:W-:Y:S01]  /*0690*/  FFMA R22, R38.reuse, R32, R41 ;  /* 0x0000002026167223 */ /* 0x042fe20000000029 */
[C---:B--2---:R-:W-:Y:S01]  /*06a0*/  FFMA R4, R38.reuse, R6, R23 ;  /* 0x0000000626047223 */ /* 0x044fe20000000017 */
[----:B---3--:R-:W-:-:S02]  /*06b0*/  FFMA R14, R38, R20, R37 ;  /* 0x00000014260e7223 */ /* 0x008fc40000000025 */
[----:B------:R-:W-:Y:S02]  /*06c0*/  FFMA R37, R39, R33, R22 ;  /* 0x0000002127257223 */ /* 0x000fe40000000016 */
[----:B------:R-:W1:Y:S01]  /*06d0*/  LDS.64 R22, [R29+0x8] ;  /* 0x000008001d167984 */ /* 0x000e620000000a00 */
[C---:B----4-:R-:W-:Y:S01]  /*06e0*/  FFMA R36, R38.reuse, R18, R43 ;  /* 0x0000001226247223 */ /* 0x050fe2000000002b */
[----:B0-----:R-:W-:-:S03]  /*06f0*/  FFMA R40, R38, R10, R47 ;  /* 0x0000000a26287223 */ /* 0x001fc6000000002f */
[C---:B------:R-:W-:Y:S01]  /*0700*/  FFMA R47, R39.reuse, R19, R36 ;  /* 0x00000013272f7223 */ /* 0x040fe20000000024 */
[C---:B-----5:R-:W-:Y:S01]  /*0710*/  FFMA R42, R38.reuse, R16, R49 ;  /* 0x00000010262a7223 */ /* 0x060fe20000000031 */
[C---:B------:R-:W-:Y:S01]  /*0720*/  FFMA R49, R39.reuse, R21, R14 ;  /* 0x0000001527317223 */ /* 0x040fe2000000000e */
[C---:B------:R-:W-:Y:S01]  /*0730*/  FFMA R43, R39.reuse, R11, R40 ;  /* 0x0000000b272b7223 */ /* 0x040fe20000000028 */
[----:B------:R-:W-:Y:S01]  /*0740*/  FFMA R38, R38, R34, R51 ;  /* 0x0000002226267223 */ /* 0x000fe20000000033 */
[C---:B------:R-:W-:Y:S01]  /*0750*/  FFMA R51, R39.reuse, R7, R4 ;  /* 0x0000000727337223 */ /* 0x040fe20000000004 */
[C---:B------:R-:W-:Y:S01]  /*0760*/  FFMA R41, R39.reuse, R17, R42 ;  /* 0x0000001127297223 */ /* 0x040fe2000000002a */
[-C--:B------:R-:W-:Y:S01]  /*0770*/  FFMA R6, R6, R8.reuse, R5 ;  /* 0x0000000806067223 */ /* 0x080fe20000000005 */
[----:B------:R-:W-:Y:S01]  /*0780*/  FFMA R39, R39, R35, R38 ;  /* 0x0000002327277223 */ /* 0x000fe20000000026 */
[----:B------:R-:W0:Y:S01]  /*0790*/  LDS.64 R4, [R29+0x50] ;  /* 0x000050001d047984 */ /* 0x000e220000000a00 */
[-C--:B------:R-:W-:Y:S01]  /*07a0*/  FFMA R14, R20, R8.reuse, R13 ;  /* 0x00000008140e7223 */ /* 0x080fe2000000000d */
[-C--:B------:R-:W-:Y:S01]  /*07b0*/  FFMA R36, R32, R8.reuse, R15 ;  /* 0x0000000820247223 */ /* 0x080fe2000000000f */
[-C--:B------:R-:W-:Y:S01]  /*07c0*/  FFMA R38, R18, R8.reuse, R31 ;  /* 0x0000000812267223 */ /* 0x080fe2000000001f */
[-C--:B------:R-:W-:Y:S01]  /*07d0*/  FFMA R40, R10, R8.reuse, R45 ;  /* 0x000000080a287223 */ /* 0x080fe2000000002d */
[-C--:B------:R-:W-:Y:S01]  /*07e0*/  FFMA R42, R16, R8.reuse, R53 ;  /* 0x00000008102a7223 */ /* 0x080fe20000000035 */
[----:B------:R-:W-:Y:S01]  /*07f0*/  FFMA R8, R34, R8, R12 ;  /* 0x0000000822087223 */ /* 0x000fe2000000000c */
[-C--:B------:R-:W-:Y:S01]  /*0800*/  FFMA R31, R21, R9.reuse, R14 ;  /* 0x00000009151f7223 */ /* 0x080fe2000000000e */
[----:B------:R-:W2:Y:S01]  /*0810*/  LDS.64 R12, [R30+0x38] ;  /* 0x000038001e0c7984 */ /* 0x000ea20000000a00 */
[-C--:B------:R-:W-:Y:S01]  /*0820*/  FFMA R15, R7, R9.reuse, R6 ;  /* 0x00000009070f7223 */ /* 0x080fe20000000006 */
[-C--:B------:R-:W-:Y:S01]  /*0830*/  FFMA R21, R19, R9.reuse, R38 ;  /* 0x0000000913157223 */ /* 0x080fe20000000026 */
[-C--:B------:R-:W-:Y:S01]  /*0840*/  FFMA R33, R33, R9.reuse, R36 ;  /* 0x0000000921217223 */ /* 0x080fe20000000024 */
[-C--:B------:R-:W-:Y:S01]  /*0850*/  FFMA R19, R11, R9.reuse, R40 ;  /* 0x000000090b137223 */ /* 0x080fe20000000028 */
[-C--:B------:R-:W-:Y:S01]  /*0860*/  FFMA R17, R17, R9.reuse, R42 ;  /* 0x0000000911117223 */ /* 0x080fe2000000002a */
[----:B------:R-:W-:Y:S01]  /*0870*/  FFMA R35, R35, R9, R8 ;  /* 0x0000000923237223 */ /* 0x000fe20000000008 */
[----:B------:R-:W-:Y:S04]  /*0880*/  LDS.64 R52, [R30+0x40] ;  /* 0x000040001e347984 */ /* 0x000fe80000000a00 */
[----:B------:R-:W3:Y:S01]  /*0890*/  LDS.64 R6, [R29+0x10] ;  /* 0x000010001d067984 */ /* 0x000ee20000000a00 */
[-C--:B-1----:R-:W-:Y:S01]  /*08a0*/  FFMA R14, R18, R22.reuse, R37 ;  /* 0x00000016120e7223 */ /* 0x082fe20000000025 */
[----:B------:R-:W-:-:S02]  /*08b0*/  FFMA R42, R32, R22, R49 ;  /* 0x00000016202a7223 */ /* 0x000fc40000000031 */
[----:B------:R-:W1:Y:S01]  /*08c0*/  LDS.64 R8, [R29+0x58] ;  /* 0x000058001d087984 */ /* 0x000e620000000a00 */
[----:B------:R-:W-:-:S03]  /*08d0*/  FFMA R11, R20, R22, R51 ;  /* 0x00000016140b7223 */ /* 0x000fc60000000033 */
[----:B------:R-:W4:Y:S04]  /*08e0*/  LDS.64 R36, [R30+0x48] ;  /* 0x000048001e247984 */ /* 0x000f280000000a00 */
[----:B------:R-:W-:Y:S04]  /*08f0*/  LDS.64 R48, [R30+0x58] ;  /* 0x000058001e307984 */ /* 0x000fe80000000a00 */
[----:B------:R-:W-:Y:S01]  /*0900*/  LDS.64 R50, [R30+0x60] ;  /* 0x000060001e327984 */ /* 0x000fe20000000a00 */
[-C--:B0-----:R-:W-:Y:S01]  /*0910*/  FFMA R44, R32, R4.reuse, R31 ;  /* 0x00000004202c7223 */ /* 0x081fe2000000001f */
[----:B------:R-:W-:Y:S01]  /*0920*/  FFMA R32, R18, R4, R33 ;  /* 0x0000000412207223 */ /* 0x000fe20000000021 */
[----:B------:R-:W-:Y:S01]  /*0930*/  FFMA R18, R10, R22, R47 ;  /* 0x000000160a127223 */ /* 0x000fe2000000002f */
[----:B------:R-:W-:Y:S01]  /*0940*/  FFMA R15, R20, R4, R15 ;  /* 0x00000004140f7223 */ /* 0x000fe2000000000f */
[----:B------:R-:W0:Y:S01]  /*0950*/  LDS.64 R46, [R30+0x50] ;  /* 0x000050001e2e7984 */ /* 0x000e220000000a00 */
[C---:B------:R-:W-:Y:S01]  /*0960*/  FFMA R20, R16.reuse, R22, R43 ;  /* 0x0000001610147223 */ /* 0x040fe2000000002b */
[----:B------:R-:W-:Y:S01]  /*0970*/  FFMA R40, R16, R4, R19 ;  /* 0x0000000410287223 */ /* 0x000fe20000000013 */
[C---:B------:R-:W-:Y:S01]  /*0980*/  FFMA R16, R34.reuse, R22, R41 ;  /* 0x0000001622107223 */ /* 0x040fe20000000029 */
[-C--:B------:R-:W-:Y:S01]  /*0990*/  FFMA R34, R34, R4.reuse, R17 ;  /* 0x0000000422227223 */ /* 0x080fe20000000011 */
[----:B------:R-:W-:Y:S01]  /*09a0*/  FFMA R38, R10, R4, R21 ;  /* 0x000000040a267223 */ /* 0x000fe20000000015 */
[----:B--2---:R-:W-:Y:S01]  /*09b0*/  FFMA R17, R23, R13, R11 ;  /* 0x0000000d17117223 */ /* 0x004fe2000000000b */
[----:B------:R-:W-:Y:S01]  /*09c0*/  FFMA R22, R22, R12, R39 ;  /* 0x0000000c16167223 */ /* 0x000fe20000000027 */
[----:B------:R-:W2:Y:S01]  /*09d0*/  LDS.64 R10, [R30+0x68] ;  /* 0x000068001e0a7984 */ /* 0x000ea20000000a00 */
[----:B------:R-:W-:Y:S01]  /*09e0*/  FFMA R4, R12, R4, R35 ;  /* 0x000000040c047223 */ /* 0x000fe20000000023 */
[----:B------:R-:W-:-:S02]  /*09f0*/  FFMA R15, R13, R5, R15 ;  /* 0x000000050d0f7223 */ /* 0x000fc4000000000f */
[----:B------:R-:W5:Y:S01]  /*0a00*/  LDS.64 R12, [R30+0x70] ;  /* 0x000070001e0c7984 */ /* 0x000f620000000a00 */
[-C--:B---3--:R-:W-:Y:S01]  /*0a10*/  FFMA R31, R6, R52.reuse, R17 ;  /* 0x00000034061f7223 */ /* 0x088fe20000000011 */
[C---:B------:R-:W-:Y:S01]  /*0a20*/  FFMA R17, R53.reuse, R5, R44 ;  /* 0x0000000535117223 */ /* 0x040fe2000000002c */
[----:B-1----:R-:W-:Y:S01]  /*0a30*/  FFMA R52, R8, R52, R15 ;  /* 0x0000003408347223 */ /* 0x002fe2000000000f */
[C---:B------:R-:W-:Y:S01]  /*0a40*/  FFMA R15, R53.reuse, R23, R42 ;  /* 0x00000017350f7223 */ /* 0x040fe2000000002a */
[C---:B------:R-:W-:Y:S02]  /*0a50*/  FFMA R31, R53.reuse, R7, R31 ;  /* 0x00000007351f7223 */ /* 0x040fe4000000001f */
[----:B------:R-:W-:Y:S01]  /*0a60*/  FFMA R53, R53, R9, R52 ;  /* 0x0000000935357223 */ /* 0x000fe20000000034 */
[-C--:B----4-:R-:W-:Y:S01]  /*0a70*/  FFMA R42, R6, R36.reuse, R15 ;  /* 0x00000024062a7223 */ /* 0x090fe2000000000f */
[----:B------:R-:W-:Y:S01]  /*0a80*/  FFMA R36, R8, R36, R17 ;  /* 0x0000002408247223 */ /* 0x000fe20000000011 */
[C---:B------:R-:W-:Y:S01]  /*0a90*/  FFMA R15, R37.reuse, R23, R14 ;  /* 0x00000017250f7223 */ /* 0x040fe2000000000e */
[C---:B------:R-:W-:Y:S01]  /*0aa0*/  FFMA R17, R37.reuse, R5, R32 ;  /* 0x0000000525117223 */ /* 0x040fe20000000020 */
[C---:B------:R-:W-:Y:S01]  /*0ab0*/  FFMA R35, R37.reuse, R7, R42 ;  /* 0x0000000725237223 */ /* 0x040fe2000000002a */
[----:B------:R-:W-:Y:S01]  /*0ac0*/  FFMA R37, R37, R9, R36 ;  /* 0x0000000925257223 */ /* 0x000fe20000000024 */
[----:B------:R-:W-:Y:S01]  /*0ad0*/  LDS.64 R32, [R30+0x78] ;  /* 0x000078001e207984 */ /* 0x000fe20000000a00 */
[-C--:B0-----:R-:W-:Y:S01]  /*0ae0*/  FFMA R14, R6, R46.reuse, R15 ;  /* 0x0000002e060e7223 */ /* 0x081fe2000000000f */
[----:B------:R-:W-:Y:S01]  /*0af0*/  FFMA R46, R8, R46, R17 ;  /* 0x0000002e082e7223 */ /* 0x000fe20000000011 */
[C---:B------:R-:W-:Y:S01]  /*0b00*/  FFMA R15, R47.reuse, R23, R18 ;  /* 0x000000172f0f7223 */ /* 0x040fe20000000012 */
[C---:B------:R-:W-:Y:S01]  /*0b10*/  FFMA R17, R47.reuse, R5, R38 ;  /* 0x000000052f117223 */ /* 0x040fe20000000026 */
[----:B------:R-:W-:Y:S01]  /*0b20*/  FFMA R39, R47, R7, R14 ;  /* 0x000000072f277223 */ /* 0x000fe2000000000e */
[----:B------:R-:W-:Y:S01]  /*0b30*/  LDS.64 R18, [R30+0x90] ;  /* 0x000090001e127984 */ /* 0x000fe20000000a00 */
[-C--:B------:R-:W-:Y:S01]  /*0b40*/  FFMA R14, R6, R48.reuse, R15 ;  /* 0x00000030060e7223 */ /* 0x080fe2000000000f */
        /* <DEDUP_REMOVED lines=10> */
[C---:B--2---:R-:W-:Y:S01]  /*0bf0*/  FFMA R23, R11.reuse, R23, R22 ;  /* 0x000000170b177223 */ /* 0x044fe20000000016 */
[-C--:B------:R-:W-:Y:S01]  /*0c00*/  FFMA R14, R6, R10.reuse, R15 ;  /* 0x0000000a060e7223 */ /* 0x080fe2000000000f */
[C---:B------:R-:W-:Y:S01]  /*0c10*/  FFMA R5, R11.reuse, R5, R4 ;  /* 0x000000050b057223 */ /* 0x040fe20000000004 */
[----:B------:R-:W-:Y:S01]  /*0c20*/  FFMA R36, R8, R10, R17 ;  /* 0x0000000a08247223 */ /* 0x000fe20000000011 */
[----:B-----5:R-:W-:Y:S01]  /*0c30*/  FFMA R6, R6, R12, R23 ;  /* 0x0000000c06067223 */ /* 0x020fe20000000017 */
[C---:B------:R-:W-:Y:S01]  /*0c40*/  FFMA R45, R11.reuse, R7, R14 ;  /* 0x000000070b2d7223 */ /* 0x040fe2000000000e */
[----:B------:R-:W-:Y:S01]  /*0c50*/  FFMA R8, R12, R8, R5 ;  /* 0x000000080c087223 */ /* 0x000fe20000000005 */
[----:B------:R-:W-:Y:S01]  /*0c60*/  FFMA R36, R11, R9, R36 ;  /* 0x000000090b247223 */ /* 0x000fe20000000024 */
[----:B------:R-:W-:Y:S01]  /*0c70*/  LDS.64 R22, [R30+0x80] ;  /* 0x000080001e167984 */ /* 0x000fe20000000a00 */
[----:B------:R-:W-:Y:S01]  /*0c80*/  FFMA R12, R7, R13, R6 ;  /* 0x0000000d070c7223 */ /* 0x000fe20000000006 */
[-C--:B------:R-:W-:Y:S01]  /*0c90*/  FFMA R47, R47, R9.reuse, R46 ;  /* 0x000000092f2f7223 */ /* 0x080fe2000000002e */
[-C--:B------:R-:W-:Y:S01]  /*0ca0*/  FFMA R49, R49, R9.reuse, R48 ;  /* 0x0000000931317223 */ /* 0x080fe20000000030 */
[----:B------:R-:W0:Y:S01]  /*0cb0*/  LDS.64 R10, [R29+0x18] ;  /* 0x000018001d0a7984 */ /* 0x000e220000000a00 */
[-C--:B------:R-:W-:Y:S01]  /*0cc0*/  FFMA R51, R51, R9.reuse, R50 ;  /* 0x0000000933337223 */ /* 0x080fe20000000032 */
[----:B------:R-:W-:-:S02]  /*0cd0*/  FFMA R9, R13, R9, R8 ;  /* 0x000000090d097223 */ /* 0x000fc40000000008 */
[----:B------:R-:W1:Y:S04]  /*0ce0*/  LDS.64 R16, [R30+0x98] ;  /* 0x000098001e107984 */ /* 0x000e680000000a00 */
[----:B------:R-:W2:Y:S04]  /*0cf0*/  LDS.64 R14, [R30+0xa0] ;  /* 0x0000a0001e0e7984 */ /* 0x000ea80000000a00 */
[----:B------:R-:W3:Y:S04]  /*0d00*/  LDS.64 R4, [R30+0xa8] ;  /* 0x0000a8001e047984 */ /* 0x000ee80000000a00 */
[----:B------:R-:W4:Y:S04]  /*0d10*/  LDS.64 R6, [R29+0x60] ;  /* 0x000060001d067984 */ /* 0x000f280000000a00 */
[----:B------:R-:W-:Y:S01]  /*0d20*/  LDS R48, [R30+0x384] ;  /* 0x000384001e307984 */ /* 0x000fe20000000800 */
[C---:B0-----:R-:W-:Y:S01]  /*0d30*/  FFMA R34, R10.reuse, R32, R31 ;  /* 0x000000200a227223 */ /* 0x041fe2000000001f */
        /* <DEDUP_REMOVED lines=10> */
[----:B---3--:R-:W-:Y:S01]  /*0de0*/  FFMA R12, R10, R4, R12 ;  /* 0x000000040a0c7223 */ /* 0x008fe2000000000c */
[----:B------:R-:W-:-:S03]  /*0df0*/  FFMA R39, R11, R15, R44 ;  /* 0x0000000f0b277223 */ /* 0x000fc6000000002c */
[----:B------:R-:W-:Y:S01]  /*0e00*/  FFMA R31, R11, R5, R12 ;  /* 0x000000050b1f7223 */ /* 0x000fe2000000000c */
[-C--:B----4-:R-:W-:Y:S01]  /*0e10*/  FFMA R8, R22, R6.reuse, R37 ;  /* 0x0000000616087223 */ /* 0x090fe20000000025 */
[----:B------:R-:W0:Y:S01]  /*0e20*/  LDS.64 R10, [R29+0x68] ;  /* 0x000068001d0a7984 */ /* 0x000e220000000a00 */
[-C--:B------:R-:W-:Y:S01]  /*0e30*/  FFMA R42, R16, R6.reuse, R51 ;  /* 0x00000006102a7223 */ /* 0x080fe20000000033 */
[-C--:B------:R-:W-:Y:S01]  /*0e40*/  FFMA R40, R18, R6.reuse, R49 ;  /* 0x0000000612287223 */ /* 0x080fe20000000031 */
[-C--:B------:R-:W-:Y:S01]  /*0e50*/  FFMA R51, R23, R7.reuse, R8 ;  /* 0x0000000717337223 */ /* 0x080fe20000000008 */
[----:B------:R-:W1:Y:S01]  /*0e60*/  LDS.64 R12, [R29+0x20] ;  /* 0x000020001d0c7984 */ /* 0x000e620000000a00 */
[-C--:B------:R-:W-:Y:S01]  /*0e70*/  FFMA R36, R14, R6.reuse, R36 ;  /* 0x000000060e247223 */ /* 0x080fe20000000024 */
[-C--:B------:R-:W-:Y:S01]  /*0e80*/  FFMA R32, R32, R6.reuse, R53 ;  /* 0x0000000620207223 */ /* 0x080fe20000000035 */
[-C--:B------:R-:W-:Y:S01]  /*0e90*/  FFMA R38, R20, R6.reuse, R47 ;  /* 0x0000000614267223 */ /* 0x080fe2000000002f */
[----:B------:R-:W2:Y:S01]  /*0ea0*/  LDS R23, [R30+0xb0] ;  /* 0x0000b0001e177984 */ /* 0x000ea20000000800 */
[-C--:B------:R-:W-:Y:S01]  /*0eb0*/  FFMA R49, R19, R7.reuse, R40 ;  /* 0x0000000713317223 */ /* 0x080fe20000000028 */
[----:B------:R-:W-:Y:S01]  /*0ec0*/  FFMA R6, R4, R6, R9 ;  /* 0x0000000604067223 */ /* 0x000fe20000000009 */
[-C--:B------:R-:W-:Y:S01]  /*0ed0*/  FFMA R19, R15, R7.reuse, R36 ;  /* 0x000000070f137223 */ /* 0x080fe20000000024 */
[----:B------:R-:W-:Y:S01]  /*0ee0*/  LDS.64 R8, [R29+0x28] ;  /* 0x000028001d087984 */ /* 0x000fe20000000a00 */
[-C--:B------:R-:W-:Y:S01]  /*0ef0*/  FFMA R47, R17, R7.reuse, R42 ;  /* 0x00000007112f7223 */ /* 0x080fe2000000002a */
[-C--:B------:R-:W-:Y:S01]  /*0f00*/  FFMA R33, R33, R7.reuse, R32 ;  /* 0x0000000721217223 */ /* 0x080fe20000000020 */
[-C--:B------:R-:W-:Y:S01]  /*0f10*/  FFMA R21, R21, R7.reuse, R38 ;  /* 0x0000000715157223 */ /* 0x080fe20000000026 */
[----:B------:R-:W3:Y:S01]  /*0f20*/  LDS.64 R36, [R30+0x388] ;  /* 0x000388001e247984 */ /* 0x000ee20000000a00 */
[----:B------:R-:W-:-:S03]  /*0f30*/  FFMA R17, R5, R7, R6 ;  /* 0x0000000705117223 */ /* 0x000fc60000000006 */
[----:B------:R-:W4:Y:S01]  /*0f40*/  LDS.64 R6, [R29+0x70] ;  /* 0x000070001d067984 */ /* 0x000f220000000a00 */
[-C--:B0-----:R-:W-:Y:S01]  /*0f50*/  FFMA R15, R22, R10.reuse, R33 ;  /* 0x0000000a160f7223 */ /* 0x081fe20000000021 */
[-C--:B------:R-:W-:Y:S01]  /*0f60*/  FFMA R33, R20, R10.reuse, R51 ;  /* 0x0000000a14217223 */ /* 0x080fe20000000033 */
[-C--:B------:R-:W-:Y:S01]  /*0f70*/  FFMA R52, R18, R10.reuse, R21 ;  /* 0x0000000a12347223 */ /* 0x080fe20000000015 */
[----:B------:R-:W-:Y:S01]  /*0f80*/  FFMA R38, R4, R10, R19 ;  /* 0x0000000a04267223 */ /* 0x000fe20000000013 */
[-C--:B-1----:R-:W-:Y:S01]  /*0f90*/  FFMA R50, R20, R12.reuse, R45 ;  /* 0x0000000c14327223 */ /* 0x082fe2000000002d */
[-C--:B------:R-:W-:Y:S01]  /*0fa0*/  FFMA R5, R22, R12.reuse, R34 ;  /* 0x0000000c16057223 */ /* 0x080fe20000000022 */
[----:B------:R-:W0:Y:S01]  /*0fb0*/  LDS.64 R20, [R30+0x390] ;  /* 0x000390001e147984 */ /* 0x000e220000000a00 */
[-C--:B------:R-:W-:Y:S01]  /*0fc0*/  FFMA R32, R14, R12.reuse, R35 ;  /* 0x0000000c0e207223 */ /* 0x080fe20000000023 */
[----:B------:R-:W-:Y:S01]  /*0fd0*/  FFMA R44, R18, R12, R43 ;  /* 0x0000000c122c7223 */ /* 0x000fe2000000002b */
[-C--:B------:R-:W-:Y:S01]  /*0fe0*/  FFMA R46, R16, R10.reuse, R49 ;  /* 0x0000000a102e7223 */ /* 0x080fe20000000031 */
[----:B------:R-:W1:Y:S01]  /*0ff0*/  LDS.64 R34, [R30+0x398] ;  /* 0x000398001e227984 */ /* 0x000e620000000a00 */
[----:B------:R-:W-:Y:S01]  /*1000*/  FFMA R40, R14, R10, R47 ;  /* 0x0000000a0e287223 */ /* 0x000fe2000000002f */
[----:B------:R-:W-:Y:S01]  /*1010*/  FFMA R42, R16, R12, R41 ;  /* 0x0000000c102a7223 */ /* 0x000fe20000000029 */
[----:B--2---:R-:W-:Y:S01]  /*1020*/  FFMA R10, R23, R10, R17 ;  /* 0x0000000a170a7223 */ /* 0x004fe20000000011 */
[----:B------:R-:W2:Y:S01]  /*1030*/  LDS.64 R18, [R30+0x3a0] ;  /* 0x0003a0001e127984 */ /* 0x000ea20000000a00 */
[----:B------:R-:W-:Y:S01]  /*1040*/  FFMA R22, R4, R12, R39 ;  /* 0x0000000c04167223 */ /* 0x000fe20000000027 */
[----:B------:R-:W-:Y:S01]  /*1050*/  FFMA R12, R12, R23, R31 ;  /* 0x000000170c0c7223 */ /* 0x000fe2000000001f */
[C---:B------:R-:W-:Y:S01]  /*1060*/  FFMA R23, R48.reuse, R11, R15 ;  /* 0x0000000b30177223 */ /* 0x040fe2000000000f */
[----:B------:R-:W5:Y:S01]  /*1070*/  LDS.64 R16, [R30+0x3a8] ;  /* 0x0003a8001e107984 */ /* 0x000f620000000a00 */
[----:B------:R-:W-:Y:S01]  /*1080*/  FFMA R5, R48, R13, R5 ;  /* 0x0000000d30057223 */ /* 0x000fe20000000005 */
[----:B---3--:R-:W-:-:S02]  /*1090*/  FFMA R33, R37, R11, R33 ;  /* 0x0000000b25217223 */ /* 0x008fc40000000021 */
[----:B------:R-:W3:Y:S01]  /*10a0*/  LDS.64 R14, [R30+0x3b0] ;  /* 0x0003b0001e0e7984 */ /* 0x000ee20000000a00 */
[-C--:B------:R-:W-:Y:S01]  /*10b0*/  FFMA R48, R8, R36.reuse, R5 ;  /* 0x0000002408307223 */ /* 0x080fe20000000005 */
[----:B----4-:R-:W-:Y:S01]  /*10c0*/  FFMA R36, R6, R36, R23 ;  /* 0x0000002406247223 */ /* 0x010fe20000000017 */
[C---:B------:R-:W-:Y:S01]  /*10d0*/  FFMA R23, R37.reuse, R13, R50 ;  /* 0x0000000d25177223 */ /* 0x040fe20000000032 */
[----:B------:R-:W4:Y:S01]  /*10e0*/  LDS.64 R4, [R30+0x3b8] ;  /* 0x0003b8001e047984 */ /* 0x000f220000000a00 */
[C---:B------:R-:W-:Y:S01]  /*10f0*/  FFMA R39, R37.reuse, R9, R48 ;  /* 0x0000000925277223 */ /* 0x040fe20000000030 */
[----:B------:R-:W-:Y:S01]  /*1100*/  FFMA R37, R37, R7, R36 ;  /* 0x0000000725257223 */ /* 0x000fe20000000024 */
[-C--:B0-----:R-:W-:Y:S01]  /*1110*/  FFMA R36, R8, R20.reuse, R23 ;  /* 0x0000001408247223 */ /* 0x081fe20000000017 */
[----:B------:R-:W-:Y:S01]  /*1120*/  FFMA R20, R6, R20, R33 ;  /* 0x0000001406147223 */ /* 0x000fe20000000021 */
[C---:B------:R-:W-:Y:S01]  /*1130*/  FFMA R23, R21.reuse, R13, R44 ;  /* 0x0000000d15177223 */ /* 0x040fe2000000002c */
[C---:B------:R-:W-:Y:S01]  /*1140*/  FFMA R33, R21.reuse, R11, R52 ;  /* 0x0000000b15217223 */ /* 0x040fe20000000034 */
[C---:B------:R-:W-:Y:S01]  /*1150*/  FFMA R41, R21.reuse, R9, R36 ;  /* 0x0000000915297223 */ /* 0x040fe20000000024 */
[----:B------:R-:W-:Y:S01]  /*1160*/  FFMA R31, R21, R7, R20 ;  /* 0x00000007151f7223 */ /* 0x000fe20000000014 */
[-C--:B-1----:R-:W-:Y:S01]  /*1170*/  FFMA R20, R8, R34.reuse, R23 ;  /* 0x0000002208147223 */ /* 0x082fe20000000017 */
[C---:B------:R-:W-:Y:S01]  /*1180*/  FFMA R21, R35.reuse, R13, R42 ;  /* 0x0000000d23157223 */ /* 0x040fe2000000002a */
[C---:B------:R-:W-:Y:S01]  /*1190*/  FFMA R23, R35.reuse, R11, R46 ;  /* 0x0000000b23177223 */ /* 0x040fe2000000002e */
[----:B------:R-:W-:Y:S01]  /*11a0*/  FFMA R34, R6, R34, R33 ;  /* 0x0000002206227223 */ /* 0x000fe20000000021 */
[----:B------:R-:W-:Y:S01]  /*11b0*/  FFMA R47, R35, R9, R20 ;  /* 0x00000009232f7223 */ /* 0x000fe20000000014 */
[-C--:B--2---:R-:W-:Y:S01]  /*11c0*/  FFMA R20, R8, R18.reuse, R21 ;  /* 0x0000001208147223 */ /* 0x084fe20000000015 */
[----:B------:R-:W-:Y:S01]  /*11d0*/  FFMA R18, R6, R18, R23 ;  /* 0x0000001206127223 */ /* 0x000fe20000000017 */
[C---:B------:R-:W-:Y:S01]  /*11e0*/  FFMA R21, R19.reuse, R13, R32 ;  /* 0x0000000d13157223 */ /* 0x040fe20000000020 */
[C---:B------:R-:W-:Y:S01]  /*11f0*/  FFMA R23, R19.reuse, R11, R40 ;  /* 0x0000000b13177223 */ /* 0x040fe20000000028 */
[C---:B------:R-:W-:Y:S01]  /*1200*/  FFMA R49, R19.reuse, R9, R20 ;  /* 0x0000000913317223 */ /* 0x040fe20000000014 */
[----:B------:R-:W-:Y:S01]  /*1210*/  FFMA R43, R19, R7, R18 ;  /* 0x00000007132b7223 */ /* 0x000fe20000000012 */
[-C--:B-----5:R-:W-:Y:S01]  /*1220*/  FFMA R18, R8, R16.reuse, R21 ;  /* 0x0000001008127223 */ /* 0x0a0fe20000000015 */
[C---:B------:R-:W-:Y:S01]  /*1230*/  FFMA R19, R17.reuse, R13, R22 ;  /* 0x0000000d11137223 */ /* 0x040fe20000000016 */
[----:B------:R-:W-:Y:S01]  /*1240*/  FFMA R21, R17, R11, R38 ;  /* 0x0000000b11157223 */ /* 0x000fe20000000026 */
[----:B------:R-:W-:Y:S01]  /*1250*/  FFMA R35, R35, R7, R34 ;  /* 0x0000000723237223 */ /* 0x000fe20000000022 */
[----:B------:R-:W-:Y:S01]  /*1260*/  FFMA R16, R6, R16, R23 ;  /* 0x0000001006107223 */ /* 0x000fe20000000017 */
[-C--:B---3--:R-:W-:Y:S01]  /*1270*/  FFMA R34, R8, R14.reuse, R19 ;  /* 0x0000000e08227223 */ /* 0x088fe20000000013 */
[----:B------:R-:W-:Y:S01]  /*1280*/  FFMA R14, R6, R14, R21 ;  /* 0x0000000e060e7223 */ /* 0x000fe20000000015 */
[C---:B------:R-:W-:Y:S01]  /*1290*/  FFMA R13, R15.reuse, R13, R12 ;  /* 0x0000000d0f0d7223 */ /* 0x040fe2000000000c */
[----:B------:R-:W-:Y:S01]  /*12a0*/  FFMA R11, R15, R11, R10 ;  /* 0x0000000b0f0b7223 */ /* 0x000fe2000000000a */
[C---:B------:R-:W-:Y:S01]  /*12b0*/  FFMA R53, R17.reuse, R9, R18 ;  /* 0x0000000911357223 */ /* 0x040fe20000000012 */
[----:B------:R-:W-:Y:S01]  /*12c0*/  FFMA R45, R17, R7, R16 ;  /* 0x00000007112d7223 */ /* 0x000fe20000000010 */
[C---:B------:R-:W-:Y:S01]  /*12d0*/  FFMA R34, R15.reuse, R9, R34 ;  /* 0x000000090f227223 */ /* 0x040fe20000000022 */
[----:B------:R-:W-:Y:S01]  /*12e0*/  FFMA R51, R15, R7, R14 ;  /* 0x000000070f337223 */ /* 0x000fe2000000000e */
[----:B------:R-:W-:Y:S01]  /*12f0*/  LDS.64 R32, [R29+0x30] ;  /* 0x000030001d207984 */ /* 0x000fe20000000a00 */
[----:B----4-:R-:W-:Y:S01]  /*1300*/  FFMA R8, R8, R4, R13 ;  /* 0x0000000408087223 */ /* 0x010fe2000000000d */
[----:B------:R-:W-:-:S02]  /*1310*/  FFMA R40, R4, R6, R11 ;  /* 0x0000000604287223 */ /* 0x000fc4000000000b */
[----:B------:R-:W0:Y:S01]  /*1320*/  LDS.64 R16, [R30+0x3d8] ;  /* 0x0003d8001e107984 */ /* 0x000e220000000a00 */
[----:B------:R-:W-:Y:S01]  /*1330*/  FFMA R9, R9, R5, R8 ;  /* 0x0000000509097223 */ /* 0x000fe20000000008 */
[----:B------:R-:W-:Y:S02]  /*1340*/  FFMA R40, R5, R7, R40 ;  /* 0x0000000705287223 */ /* 0x000fe40000000028 */
[----:B------:R-:W1:Y:S04]  /*1350*/  LDS.64 R14, [R30+0x3d0] ;  /* 0x0003d0001e0e7984 */ /* 0x000e680000000a00 */
[----:B------:R-:W2:Y:S04]  /*1360*/  LDS.64 R10, [R30+0x3c0] ;  /* 0x0003c0001e0a7984 */ /* 0x000ea80000000a00 */
[----:B------:R-:W3:Y:S04]  /*1370*/  LDS.64 R12, [R30+0x3c8] ;  /* 0x0003c8001e0c7984 */ /* 0x000ee80000000a00 */
[----:B------:R-:W4:Y:S04]  /*1380*/  LDS.64 R18, [R30+0x3e0] ;  /* 0x0003e0001e127984 */ /* 0x000f280000000a00 */
[----:B------:R-:W5:Y:S04]  /*1390*/  LDS.64 R20, [R30+0x3e8] ;  /* 0x0003e8001e147984 */ /* 0x000f680000000a00 */
[----:B------:R-:W5:Y:S04]  /*13a0*/  LDS.64 R22, [R30+0x3f0] ;  /* 0x0003f0001e167984 */ /* 0x000f680000000a00 */
[----:B------:R-:W5:Y:S01]  /*13b0*/  LDS.64 R4, [R29+0x78] ;  /* 0x000078001d047984 */ /* 0x000f620000000a00 */
[C---:B0-----:R-:W-:Y:S01]  /*13c0*/  FFMA R8, R32.reuse, R16, R49 ;  /* 0x0000001020087223 */ /* 0x041fe20000000031 */
[----:B-1----:R-:W-:-:S03]  /*13d0*/  FFMA R6, R32, R14, R47 ;  /* 0x0000000e20067223 */ /* 0x002fc6000000002f */
[----:B------:R-:W-:Y:S01]  /*13e0*/  FFMA R47, R33, R17, R8 ;  /* 0x00000011212f7223 */ /* 0x000fe20000000008 */
[C---:B--2---:R-:W-:Y:S01]  /*13f0*/  FFMA R38, R32.reuse, R10, R39 ;  /* 0x0000000a20267223 */ /* 0x044fe20000000027 */
[----:B---3--:R-:W-:-:S03]  /*1400*/  FFMA R36, R32, R12, R41 ;  /* 0x0000000c20247223 */ /* 0x008fc60000000029 */
[C---:B------:R-:W-:Y:S01]  /*1410*/  FFMA R38, R33.reuse, R11, R38 ;  /* 0x0000000b21267223 */ /* 0x040fe20000000026 */
[C---:B----4-:R-:W-:Y:S01]  /*1420*/  FFMA R42, R32.reuse, R18, R53 ;  /* 0x00000012202a7223 */ /* 0x050fe20000000035 */
[C---:B------:R-:W-:Y:S01]  /*1430*/  FFMA R53, R33.reuse, R15, R6 ;  /* 0x0000000f21357223 */ /* 0x040fe20000000006 */
[C---:B------:R-:W-:Y:S01]  /*1440*/  FFMA R36, R33.reuse, R13, R36 ;  /* 0x0000000d21247223 */ /* 0x040fe20000000024 */
[----:B------:R-:W0:Y:S01]  /*1450*/  LDS.64 R6, [R29+0x80] ;  /* 0x000080001d067984 */ /* 0x000e220000000a00 */
[C---:B-----5:R-:W-:Y:S01]  /*1460*/  FFMA R34, R32.reuse, R20, R34 ;  /* 0x0000001420227223 */ /* 0x060fe20000000022 */
[C---:B------:R-:W-:Y:S01]  /*1470*/  FFMA R49, R33.reuse, R19, R42 ;  /* 0x0000001321317223 */ /* 0x040fe2000000002a */
[----:B------:R-:W-:Y:S02]  /*1480*/  FFMA R32, R32, R22, R9 ;  /* 0x0000001620207223 */ /* 0x000fe40000000009 */
[C---:B------:R-:W-:Y:S01]  /*1490*/  FFMA R39, R33.reuse, R21, R34 ;  /* 0x0000001521277223 */ /* 0x040fe20000000022 */
[----:B------:R-:W1:Y:S01]  /*14a0*/  LDS.64 R8, [R29+0x38] ;  /* 0x000038001d087984 */ /* 0x000e620000000a00 */
[-C--:B------:R-:W-:Y:S01]  /*14b0*/  FFMA R10, R10, R4.reuse, R37 ;  /* 0x000000040a0a7223 */ /* 0x080fe20000000025 */
[----:B------:R-:W-:Y:S01]  /*14c0*/  FFMA R41, R33, R23, R32 ;  /* 0x0000001721297223 */ /* 0x000fe20000000020 */
[-C--:B------:R-:W-:Y:S01]  /*14d0*/  FFMA R32, R12, R4.reuse, R31 ;  /* 0x000000040c207223 */ /* 0x080fe2000000001f */
[-C--:B------:R-:W-:Y:S01]  /*14e0*/  FFMA R34, R14, R4.reuse, R35 ;  /* 0x000000040e227223 */ /* 0x080fe20000000023 */
[-C--:B------:R-:W-:Y:S01]  /*14f0*/  FFMA R37, R11, R5.reuse, R10 ;  /* 0x000000050b257223 */ /* 0x080fe2000000000a */
[-C--:B------:R-:W-:Y:S01]  /*1500*/  FFMA R42, R16, R4.reuse, R43 ;  /* 0x00000004102a7223 */ /* 0x080fe2000000002b */
[-C--:B------:R-:W-:Y:S01]  /*1510*/  FFMA R44, R18, R4.reuse, R45 ;  /* 0x00000004122c7223 */ /* 0x080fe2000000002d */
[-C--:B------:R-:W-:Y:S01]  /*1520*/  FFMA R46, R20, R4.reuse, R51 ;  /* 0x00000004142e7223 */ /* 0x080fe20000000033 */
[----:B------:R-:W-:Y:S01]  /*1530*/  FFMA R40, R22, R4, R40 ;  /* 0x0000000416287223 */ /* 0x000fe20000000028 */
        /* <DEDUP_REMOVED lines=8> */
[----:B------:R-:W3:Y:S04]  /*15c0*/  LDS.64 R4, [R30+0x400] ;  /* 0x000400001e047984 */ /* 0x000ee80000000a00 */
[----:B------:R-:W4:Y:S01]  /*15d0*/  LDS.64 R34, [R29+0x88] ;  /* 0x000088001d227984 */ /* 0x000f220000000a00 */
[-C--:B0-----:R-:W-:Y:S01]  /*15e0*/  FFMA R46, R12, R6.reuse, R37 ;  /* 0x000000060c2e7223 */ /* 0x081fe20000000025 */
[-C--:B------:R-:W-:Y:S01]  /*15f0*/  FFMA R44, R16, R6.reuse, R15 ;  /* 0x00000006102c7223 */ /* 0x080fe2000000000f */
[-C--:B------:R-:W-:Y:S01]  /*1600*/  FFMA R50, R18, R6.reuse, R17 ;  /* 0x0000000612327223 */ /* 0x080fe20000000011 */
[----:B------:R-:W-:Y:S01]  /*1610*/  FFMA R31, R20, R6, R31 ;  /* 0x00000006141f7223 */ /* 0x000fe2000000001f */
[----:B-1----:R-:W-:Y:S01]  /*1620*/  FFMA R42, R12, R8, R38 ;  /* 0x000000080c2a7223 */ /* 0x002fe20000000026 */
[C---:B------:R-:W-:Y:S01]  /*1630*/  FFMA R38, R14.reuse, R6, R13 ;  /* 0x000000060e267223 */ /* 0x040fe2000000000d */
[-C--:B------:R-:W-:Y:S01]  /*1640*/  FFMA R36, R14, R8.reuse, R36 ;  /* 0x000000080e247223 */ /* 0x080fe20000000024 */
[----:B------:R-:W0:Y:S01]  /*1650*/  LDS.64 R12, [R30+0x408] ;  /* 0x000408001e0c7984 */ /* 0x000e220000000a00 */
[-C--:B------:R-:W-:Y:S01]  /*1660*/  FFMA R40, R16, R8.reuse, R53 ;  /* 0x0000000810287223 */ /* 0x080fe20000000035 */
[-C--:B------:R-:W-:Y:S01]  /*1670*/  FFMA R39, R22, R8.reuse, R39 ;  /* 0x0000000816277223 */ /* 0x080fe20000000027 */
[----:B------:R-:W-:Y:S01]  /*1680*/  FFMA R48, R18, R8, R47 ;  /* 0x0000000812307223 */ /* 0x000fe2000000002f */
[----:B------:R-:W1:Y:S01]  /*1690*/  LDS.64 R14, [R30+0x410] ;  /* 0x000410001e0e7984 */ /* 0x000e620000000a00 */
[----:B------:R-:W-:Y:S01]  /*16a0*/  FFMA R22, R22, R6, R21 ;  /* 0x0000000616167223 */ /* 0x000fe20000000015 */
[----:B------:R-:W-:-:S02]  /*16b0*/  FFMA R52, R20, R8, R49 ;  /* 0x0000000814347223 */ /* 0x000fc40000000031 */
[----:B------:R-:W5:Y:S01]  /*16c0*/  LDS.64 R16, [R30+0x418] ;  /* 0x000418001e107984 */ /* 0x000f620000000a00 */
[----:B--2---:R-:W-:Y:S01]  /*16d0*/  FFMA R6, R10, R6, R23 ;  /* 0x000000060a067223 */ /* 0x004fe20000000017 */
[----:B------:R-:W-:Y:S01]  /*16e0*/  FFMA R21, R9, R11, R42 ;  /* 0x0000000b09157223 */ /* 0x000fe2000000002a */
[----:B------:R-:W-:Y:S01]  /*16f0*/  FFMA R8, R8, R10, R41 ;  /* 0x0000000a08087223 */ /* 0x000fe20000000029 */
[----:B------:R-:W2:Y:S01]  /*1700*/  LDS.64 R18, [R30+0x420] ;  /* 0x000420001e127984 */ /* 0x000ea20000000a00 */
[----:B------:R-:W-:-:S03]  /*1710*/  FFMA R23, R11, R7, R46 ;  /* 0x000000070b177223 */ /* 0x000fc6000000002e */
[----:B------:R-:W2:Y:S01]  /*1720*/  LDS.64 R10, [R30+0x428] ;  /* 0x000428001e0a7984 */ /* 0x000ea20000000a00 */
[-C--:B---3--:R-:W-:Y:S01]  /*1730*/  FFMA R42, R32, R4.reuse, R21 ;  /* 0x00000004202a7223 */ /* 0x088fe20000000015 */
[C---:B------:R-:W-:Y:S02]  /*1740*/  FFMA R37, R5.reuse, R9, R36 ;  /* 0x0000000905257223 */ /* 0x040fe40000000024 */
[----:B------:R-:W3:Y:S01]  /*1750*/  LDS.64 R20, [R30+0x430] ;  /* 0x000430001e147984 */ /* 0x000ee20000000a00 */
[C---:B------:R-:W-:Y:S01]  /*1760*/  FFMA R41, R5.reuse, R7, R38 ;  /* 0x0000000705297223 */ /* 0x040fe20000000026 */
[----:B----4-:R-:W-:Y:S01]  /*1770*/  FFMA R4, R34, R4, R23 ;  /* 0x0000000422047223 */ /* 0x010fe20000000017 */
[----:B------:R-:W-:-:S03]  /*1780*/  FFMA R23, R5, R33, R42 ;  /* 0x0000002105177223 */ /* 0x000fc6000000002a */
[----:B------:R-:W-:Y:S01]  /*1790*/  FFMA R5, R5, R35, R4 ;  /* 0x0000002305057223 */ /* 0x000fe20000000004 */
[-C--:B0-----:R-:W-:Y:S01]  /*17a0*/  FFMA R4, R32, R12.reuse, R37 ;  /* 0x0000000c20047223 */ /* 0x081fe20000000025 */
[----:B------:R-:W-:Y:S01]  /*17b0*/  FFMA R12, R34, R12, R41 ;  /* 0x0000000c220c7223 */ /* 0x000fe20000000029 */
[C---:B------:R-:W-:Y:S01]  /*17c0*/  FFMA R41, R13.reuse, R9, R40 ;  /* 0x000000090d297223 */ /* 0x040fe20000000028 */
[C---:B------:R-:W-:Y:S01]  /*17d0*/  FFMA R43, R13.reuse, R7, R44 ;  /* 0x000000070d2b7223 */ /* 0x040fe2000000002c */
[----:B------:R-:W-:Y:S01]  /*17e0*/  FFMA R37, R13, R33, R4 ;  /* 0x000000210d257223 */ /* 0x000fe20000000004 */
[C---:B-1----:R-:W-:Y:S01]  /*17f0*/  FFMA R45, R15.reuse, R7, R50 ;  /* 0x000000070f2d7223 */ /* 0x042fe20000000032 */
[-C--:B------:R-:W-:Y:S01]  /*1800*/  FFMA R4, R32, R14.reuse, R41 ;  /* 0x0000000e20047223 */ /* 0x080fe20000000029 */
[----:B------:R-:W-:Y:S01]  /*1810*/  FFMA R14, R34, R14, R43 ;  /* 0x0000000e220e7223 */ /* 0x000fe2000000002b */
[----:B------:R-:W-:Y:S01]  /*1820*/  FFMA R43, R15, R9, R48 ;  /* 0x000000090f2b7223 */ /* 0x000fe20000000030 */
[----:B-----5:R-:W-:Y:S01]  /*1830*/  FFMA R47, R17, R7, R31 ;  /* 0x00000007112f7223 */ /* 0x020fe2000000001f */
[----:B------:R-:W-:Y:S01]  /*1840*/  FFMA R41, R15, R33, R4 ;  /* 0x000000210f297223 */ /* 0x000fe20000000004 */
[----:B------:R-:W-:Y:S01]  /*1850*/  FFMA R13, R13, R35, R12 ;  /* 0x000000230d0d7223 */ /* 0x000fe2000000000c */
[-C--:B------:R-:W-:Y:S01]  /*1860*/  FFMA R4, R32, R16.reuse, R43 ;  /* 0x0000001020047223 */ /* 0x080fe2000000002b */
[----:B------:R-:W-:Y:S01]  /*1870*/  FFMA R16, R34, R16, R45 ;  /* 0x0000001022107223 */ /* 0x000fe2000000002d */
[-C--:B------:R-:W-:Y:S01]  /*1880*/  FFMA R45, R17, R9.reuse, R52 ;  /* 0x00000009112d7223 */ /* 0x080fe20000000034 */
[----:B--2---:R-:W-:Y:S01]  /*1890*/  FFMA R39, R19, R9, R39 ;  /* 0x0000000913277223 */ /* 0x004fe20000000027 */
[C---:B------:R-:W-:Y:S01]  /*18a0*/  FFMA R43, R17.reuse, R33, R4 ;  /* 0x00000021112b7223 */ /* 0x040fe20000000004 */
[----:B------:R-:W-:Y:S01]  /*18b0*/  FFMA R31, R17, R35, R16 ;  /* 0x00000023111f7223 */ /* 0x000fe20000000010 */
[-C--:B------:R-:W-:Y:S01]  /*18c0*/  FFMA R4, R32, R18.reuse, R45 ;  /* 0x0000001220047223 */ /* 0x080fe2000000002d */
[----:B------:R-:W-:Y:S01]  /*18d0*/  FFMA R17, R19, R7, R22 ;  /* 0x0000000713117223 */ /* 0x000fe20000000016 */
[C---:B------:R-:W-:Y:S01]  /*18e0*/  FFMA R9, R11.reuse, R9, R8 ;  /* 0x000000090b097223 */ /* 0x040fe20000000008 */
[----:B------:R-:W-:Y:S01]  /*18f0*/  FFMA R7, R11, R7, R6 ;  /* 0x000000070b077223 */ /* 0x000fe20000000006 */
[----:B------:R-:W-:Y:S01]  /*1900*/  FFMA R18, R34, R18, R47 ;  /* 0x0000001222127223 */ /* 0x000fe2000000002f */
[----:B------:R-:W-:Y:S01]  /*1910*/  FFMA R47, R19, R33, R4 ;  /* 0x00000021132f7223 */ /* 0x000fe20000000004 */
[-C--:B------:R-:W-:Y:S01]  /*1920*/  FFMA R4, R32, R10.reuse, R39 ;  /* 0x0000000a20047223 */ /* 0x080fe20000000027 */
[----:B------:R-:W-:Y:S01]  /*1930*/  FFMA R10, R34, R10, R17 ;  /* 0x0000000a220a7223 */ /* 0x000fe20000000011 */
[----:B---3--:R-:W-:Y:S01]  /*1940*/  FFMA R32, R32, R20, R9 ;  /* 0x0000001420207223 */ /* 0x008fe20000000009 */
[----:B------:R-:W-:Y:S01]  /*1950*/  FFMA R12, R20, R34, R7 ;  /* 0x00000022140c7223 */ /* 0x000fe20000000007 */
[-C--:B------:R-:W-:Y:S01]  /*1960*/  FFMA R15, R15, R35.reuse, R14 ;  /* 0x000000230f0f7223 */ /* 0x080fe2000000000e */
[----:B------:R-:W-:Y:S01]  /*1970*/  FFMA R45, R19, R35, R18 ;  /* 0x00000023132d7223 */ /* 0x000fe20000000012 */
[C---:B------:R-:W-:Y:S01]  /*1980*/  FFMA R49, R11.reuse, R33, R4 ;  /* 0x000000210b317223 */ /* 0x040fe20000000004 */
[----:B------:R-:W-:Y:S01]  /*1990*/  FFMA R53, R11, R35, R10 ;  /* 0x000000230b357223 */ /* 0x000fe2000000000a */
[----:B------:R-:W-:Y:S01]  /*19a0*/  FFMA R51, R33, R21, R32 ;  /* 0x0000001521337223 */ /* 0x000fe20000000020 */
[----:B------:R-:W-:Y:S01]  /*19b0*/  FFMA R12, R21, R35, R12 ;  /* 0x00000023150c7223 */ /* 0x000fe2000000000c */
[----:B------:R-:W-:Y:S01]  /*19c0*/  @!P3 CALL.REL.NOINC `(.L_x_60) ;  /* 0x000000100000b944 */ /* 0x000fe20003c00000 */
[----:B------:R-:W-:Y:S05]  /*19d0*/  BRA `(.L_x_61) ;  /* 0xffffe9c000007947 */ /* 0x000fea000383ffff */
.L_x_60:
[----:B------:R-:W0:Y:S02]  /*19e0*/  S2R R2, SR_CTAID.Z ;  /* 0x0000000000027919 */ /* 0x000e240000002700 */
[----:B0-----:R-:W-:-:S02]  /*19f0*/  LEA R2, R2, R3, 0x5 ;  /* 0x0000000302027211 */ /* 0x001fc400078e28ff */
[----:B------:R-:W-:Y:S02]  /*1a00*/  MOV R3, 0x4 ;  /* 0x0000000400037802 */ /* 0x000fe40000000f00 */
[----:B------:R-:W-:-:S05]  /*1a10*/  SHF.L.U32 R6, R2, 0x1, RZ ;  /* 0x0000000102067819 */ /* 0x000fca00000006ff */
[----:B------:R-:W-:-:S05]  /*1a20*/  IMAD.WIDE R6, R6, R3, c[0x0][0x178] ;  /* 0x00005e0006067625 */ /* 0x000fca00078e0203 */
[----:B------:R-:W2:Y:S04]  /*1a30*/  LDG.E.CONSTANT R0, [R6.64] ;  /* 0x0000000406007981 */ /* 0x000ea8000c1e9900 */
[----:B------:R-:W3:Y:S01]  /*1a40*/  LDG.E.CONSTANT R4, [R6.64+0x4] ;  /* 0x0000040406047981 */ /* 0x000ee2000c1e9900 */
[----:B------:R-:W-:-:S05]  /*1a50*/  IMAD R2, R2, 0xe, R25 ;  /* 0x0000000e02027824 */ /* 0x000fca00078e0219 */
[----:B------:R-:W-:-:S05]  /*1a60*/  LEA R2, R2, -R2, 0x3 ;  /* 0x8000000202027211 */ /* 0x000fca00078e18ff */
[----:B------:R-:W-:Y:S01]  /*1a70*/  IMAD.WIDE R2, R2, R3, c[0x0][0x160] ;  /* 0x0000580002027625 */ /* 0x000fe200078e0203 */
[--C-:B--2---:R-:W-:Y:S01]  /*1a80*/  FADD R23, R23, R0.reuse ;  /* 0x0000000017177221 */ /* 0x104fe20000000000 */
[--C-:B------:R-:W-:Y:S01]  /*1a90*/  FADD R37, R37, R0.reuse ;  /* 0x0000000025257221 */ /* 0x100fe20000000000 */
[--C-:B------:R-:W-:Y:S01]  /*1aa0*/  FADD R41, R41, R0.reuse ;  /* 0x0000000029297221 */ /* 0x100fe20000000000 */
[--C-:B------:R-:W-:Y:S01]  /*1ab0*/  FADD R43, R43, R0.reuse ;  /* 0x000000002b2b7221 */ /* 0x100fe20000000000 */
[--C-:B------:R-:W-:Y:S01]  /*1ac0*/  FADD R47, R47, R0.reuse ;  /* 0x000000002f2f7221 */ /* 0x100fe20000000000 */
[--C-:B------:R-:W-:Y:S01]  /*1ad0*/  FADD R49, R49, R0.reuse ;  /* 0x0000000031317221 */ /* 0x100fe20000000000 */
[----:B------:R-:W-:Y:S01]  /*1ae0*/  FADD R0, R51, R0 ;  /* 0x0000000033007221 */ /* 0x000fe20000000000 */
[--C-:B---3--:R-:W-:Y:S01]  /*1af0*/  FADD R5, R5, R4.reuse ;  /* 0x0000000405057221 */ /* 0x108fe20000000000 */
[--C-:B------:R-:W-:Y:S01]  /*1b00*/  FADD R13, R13, R4.reuse ;  /* 0x000000040d0d7221 */ /* 0x100fe20000000000 */
[--C-:B------:R-:W-:Y:S01]  /*1b10*/  FADD R15, R15, R4.reuse ;  /* 0x000000040f0f7221 */ /* 0x100fe20000000000 */
[--C-:B------:R-:W-:Y:S01]  /*1b20*/  FADD R31, R31, R4.reuse ;  /* 0x000000041f1f7221 */ /* 0x100fe20000000000 */
[----:B------:R-:W-:Y:S01]  /*1b30*/  FMNMX R7, RZ, R0, !PT ;  /* 0x00000000ff077209 */ /* 0x000fe20007800000 */
[--C-:B------:R-:W-:Y:S01]  /*1b40*/  FADD R45, R45, R4.reuse ;  /* 0x000000042d2d7221 */ /* 0x100fe20000000000 */
[--C-:B------:R-:W-:Y:S01]  /*1b50*/  FADD R53, R53, R4.reuse ;  /* 0x0000000435357221 */ /* 0x100fe20000000000 */
[----:B------:R-:W-:Y:S01]  /*1b60*/  FADD R4, R12, R4 ;  /* 0x000000040c047221 */ /* 0x000fe20000000000 */
[----:B------:R-:W-:Y:S01]  /*1b70*/  FMNMX R23, RZ, R23, !PT ;  /* 0x00000017ff177209 */ /* 0x000fe20007800000 */
[----:B------:R0:W-:Y:S01]  /*1b80*/  STG.E [R2.64+0x18], R7 ;  /* 0x0000180702007986 */ /* 0x0001e2000c101904 */
[----:B------:R-:W-:-:S02]  /*1b90*/  FMNMX R37, RZ, R37, !PT ;  /* 0x00000025ff257209 */ /* 0x000fc40007800000 */
[----:B------:R-:W-:Y:S01]  /*1ba0*/  FMNMX R41, RZ, R41, !PT ;  /* 0x00000029ff297209 */ /* 0x000fe20007800000 */
[----:B------:R-:W-:Y:S01]  /*1bb0*/  STG.E [R2.64], R23 ;  /* 0x0000001702007986 */ /* 0x000fe2000c101904 */
        /* <DEDUP_REMOVED lines=13> */
[----:B0-----:R-:W-:Y:S01]  /*1c90*/  FMNMX R7, RZ, R4, !PT ;  /* 0x00000004ff077209 */ /* 0x001fe20007800000 */
        /* <DEDUP_REMOVED lines=9> */
.L_x_62:
        /* <DEDUP_REMOVED lines=13> */
.L_x_130:


//--------------------- .text.tvmgen_default_fused_nn_contrib_conv2d_winograd_without_weight_transform_add_nn_relu_3_kernel --------------------------
	.section	.text.tvmgen_default_fused_nn_contrib_conv2d_winograd_without_weight_transform_add_nn_relu_3_kernel,"ax",@progbits
	.sectioninfo	@"SHI_REGISTERS=28"
	.align	128
        .global         tvmgen_default_fused_nn_contrib_conv2d_winograd_without_weight_transform_add_nn_relu_3_kernel
        .type           tvmgen_default_fused_nn_contrib_conv2d_winograd_without_weight_transform_add_nn_relu_3_kernel,@function
        .size           tvmgen_default_fused_nn_contrib_conv2d_winograd_without_weight_transform_add_nn_relu_3_kernel,(.L_x_131 - tvmgen_default_fused_nn_contrib_conv2d_winograd_without_weight_transform_add_nn_relu_3_kernel)
        .other          tvmgen_default_fused_nn_contrib_conv2d_winograd_without_weight_transform_add_nn_relu_3_kernel,@"STO_CUDA_ENTRY STV_DEFAULT"
tvmgen_default_fused_nn_contrib_conv2d_winograd_without_weight_transform_add_nn_relu_3_kernel:
.text.tvmgen_default_fused_nn_contrib_conv2d_winograd_without_weight_transform_add_nn_relu_3_kernel:
[----:B------:R-:W-:Y:S02]  /*0000*/  MOV R1, c[0x0][0x28] ;  /* 0x00000a0000017a02 */ /* 0x000fe40000000f00 */
[----:B------:R-:W0:Y:S01]  /*0010*/  S2R R21, SR_TID.X ;  /* 0x0000000000157919 */ /* 0x000e220000002100 */
[----:B------:R-:W-:Y:S01]  /*0020*/  MOV R23, 0x4 ;  /* 0x0000000400177802 */ /* 0x000fe20000000f00 */
[----:B------:R-:W-:Y:S01]  /*0030*/  ULDC.64 UR4, c[0x0][0x118] ;  /* 0x0000460000047ab9 */ /* 0x000fe20000000a00 */
[----:B------:R-:W-:Y:S01]  /*0040*/  MOV R20, RZ ;  /* 0x000000ff00147202 */ /* 0x000fe20000000f00 */
[----:B------:R-:W1:Y:S01]  /*0050*/  S2R R22, SR_CTAID.X ;  /* 0x0000000000167919 */ /* 0x000e620000002500 */
[----:B------:R-:W-:Y:S01]  /*0060*/  CS2R R16, SRZ ;  /* 0x0000000000107805 */ /* 0x000fe2000001ff00 */
[----:B------:R-:W-:Y:S01]  /*0070*/  CS2R R18, SRZ ;  /* 0x0000000000127805 */ /* 0x000fe2000001ff00 */
[----:B0-----:R-:W-:Y:S02]  /*0080*/  SHF.R.S32.HI R0, RZ, 0x4, R21 ;  /* 0x00000004ff007819 */ /* 0x001fe40000011415 */
[----:B------:R-:W-:Y:S02]  /*0090*/  LOP3.LUT R5, R21, 0xc, RZ, 0xc0, !PT ;  /* 0x0000000c15057812 */ /* 0x000fe400078ec0ff */
[----:B-1----:R-:W-:-:S02]  /*00a0*/  LEA R4, R22, R0, 0x3 ;  /* 0x0000000016047211 */ /* 0x002fc400078e18ff */
[C---:B------:R-:W-:Y:S02]  /*00b0*/  SHF.L.U32 R0, R21.reuse, 0x1, RZ ;  /* 0x0000000115007819 */ /* 0x040fe400000006ff */
[C---:B------:R-:W-:Y:S01]  /*00c0*/  LOP3.LUT P2, RZ, R21.reuse, 0xc, RZ, 0xc0, !PT ;  /* 0x0000000c15ff7812 */ /* 0x040fe2000784c0ff */
[----:B------:R-:W-:Y:S01]  /*00d0*/  IMAD R4, R4, 0x31, RZ ;  /* 0x0000003104047824 */ /* 0x000fe200078e02ff */
[----:B------:R-:W-:Y:S02]  /*00e0*/  LOP3.LUT R3, R0, 0x6, RZ, 0xc0, !PT ;  /* 0x0000000600037812 */ /* 0x000fe400078ec0ff */
[----:B------:R-:W-:Y:S02]  /*00f0*/  SHF.R.U32.HI R0, RZ, 0x2, R5 ;  /* 0x00000002ff007819 */ /* 0x000fe40000011605 */
[----:B------:R-:W-:Y:S02]  /*0100*/  IADD3 R3, R4, -0x8, R3 ;  /* 0xfffffff804037810 */ /* 0x000fe40007ffe003 */
[----:B------:R-:W-:-:S02]  /*0110*/  LOP3.LUT P3, RZ, R21, 0x3, RZ, 0xc0, !PT ;  /* 0x0000000315ff7812 */ /* 0x000fc4000786c0ff */
[----:B------:R-:W-:Y:S01]  /*0120*/  LOP3.LUT R2, R21, 0x3, RZ, 0xc0, !PT ;  /* 0x0000000315027812 */ /* 0x000fe200078ec0ff */
[----:B------:R-:W-:Y:S01]  /*0130*/  IMAD R3, R0, 0xe, R3 ;  /* 0x0000000e00037824 */ /* 0x000fe200078e0203 */
[----:B------:R-:W-:Y:S02]  /*0140*/  PLOP3.LUT P1, PT, P2, P3, PT, 0x2a, 0x0 ;  /* 0x000000000000781c */ /* 0x000fe40001726572 */
[----:B------:R-:W-:Y:S02]  /*0150*/  IADD3 R2, R2, 0x1, RZ ;  /* 0x0000000102027810 */ /* 0x000fe40007ffe0ff */
[----:B------:R-:W-:Y:S02]  /*0160*/  IADD3 R3, R3, 0x8, RZ ;  /* 0x0000000803037810 */ /* 0x000fe40007ffe0ff */
[----:B------:R-:W-:Y:S02]  /*0170*/  ISETP.NE.AND P0, PT, R5, RZ, PT ;  /* 0x000000ff0500720c */ /* 0x000fe40003f05270 */
[----:B------:R-:W-:Y:S01]  /*0180*/  IADD3 R5, R0, 0x1, RZ ;  /* 0x0000000100057810 */ /* 0x000fe20007ffe0ff */
[----:B------:R-:W-:Y:S01]  /*0190*/  IMAD.WIDE R14, R3, R23, c[0x0][0x168] ;  /* 0x00005a00030e7625 */ /* 0x000fe200078e0217 */
[----:B------:R-:W-:-:S02]  /*01a0*/  ISETP.GT.U32.AND P5, PT, R2, 0x3, PT ;  /* 0x000000030200780c */ /* 0x000fc40003fa4070 */
[----:B------:R-:W-:Y:S02]  /*01b0*/  ISETP.LT.U32.AND P0, PT, R2, 0x4, P0 ;  /* 0x000000040200780c */ /* 0x000fe40000701070 */
[C---:B------:R-:W-:Y:S01]  /*01c0*/  ISETP.GT.U32.OR P6, PT, R5.reuse, 0x3, !P3 ;  /* 0x000000030500780c */ /* 0x040fe20005fc4470 */
[----:B------:R-:W2:Y:S01]  /*01d0*/  @!P1 LDG.E.CONSTANT R3, [R14.64+-0x20] ;  /* 0xffffe0040e039981 */ /* 0x000ea2000c1e9900 */
[----:B------:R-:W-:Y:S02]  /*01e0*/  MOV R0, RZ ;  /* 0x000000ff00007202 */ /* 0x000fe40000000f00 */
[----:B------:R-:W-:Y:S01]  /*01f0*/  LOP3.LUT P4, RZ, R5, 0x4, R2, 0xc8, !PT ;  /* 0x0000000405ff7812 */ /* 0x000fe2000788c802 */
[----:B------:R-:W3:Y:S01]  /*0200*/  @P3 LDG.E.CONSTANT R20, [R14.64+-0x4] ;  /* 0xfffffc040e143981 */ /* 0x000ee2000c1e9900 */
[----:B------:R-:W-:-:S03]  /*0210*/  CS2R R12, SRZ ;  /* 0x00000000000c7805 */ /* 0x000fc6000001ff00 */
[----:B------:R-:W4:Y:S01]  /*0220*/  @P2 LDG.E.CONSTANT R17, [R14.64+-0x1c] ;  /* 0xffffe4040e112981 */ /* 0x000f22000c1e9900 */
[----:B------:R-:W-:Y:S01]  /*0230*/  ISETP.GT.U32.AND P2, PT, R5, 0x3, PT ;  /* 0x000000030500780c */ /* 0x000fe20003f44070 */
[----:B------:R-:W-:Y:S02]  /*0240*/  CS2R R8, SRZ ;  /* 0x0000000000087805 */ /* 0x000fe4000001ff00 */
[----:B------:R-:W5:Y:S01]  /*0250*/  @!P5 LDG.E.CONSTANT R0, [R14.64+0x4] ;  /* 0x000004040e00d981 */ /* 0x000f62000c1e9900 */
[----:B------:R-:W-:-:S03]  /*0260*/  CS2R R10, SRZ ;  /* 0x00000000000a7805 */ /* 0x000fc6000001ff00 */
[----:B------:R-:W5:Y:S04]  /*0270*/  @P0 LDG.E.CONSTANT R19, [R14.64+-0x18] ;  /* 0xffffe8040e130981 */ /* 0x000f68000c1e9900 */
[----:B------:R-:W5:Y:S04]  /*0280*/  @!P6 LDG.E.CONSTANT R13, [R14.64+0x18] ;  /* 0x000018040e0de981 */ /* 0x000f68000c1e9900 */
[----:B------:R0:W5:Y:S01]  /*0290*/  @!P4 LDG.E.CONSTANT R9, [R14.64+0x20] ;  /* 0x000020040e09c981 */ /* 0x000162000c1e9900 */
[----:B------:R-:W-:-:S03]  /*02a0*/  MOV R5, RZ ;  /* 0x000000ff00057202 */ /* 0x000fc60000000f00 */
[----:B------:R0:W5:Y:S01]  /*02b0*/  @P0 LDG.E.CONSTANT R16, [R14.64+-0x14] ;  /* 0xffffec040e100981 */ /* 0x000162000c1e9900 */
[----:B------:R-:W-:-:S03]  /*02c0*/  CS2R R6, SRZ ;  /* 0x0000000000067805 */ /* 0x000fc6000001ff00 */
[----:B------:R0:W5:Y:S04]  /*02d0*/  @!P2 LDG.E.CONSTANT R11, [R14.64+0x1c] ;  /* 0x00001c040e0ba981 */ /* 0x000168000c1e9900 */
[----:B------:R0:W5:Y:S04]  /*02e0*/  LDG.E.CONSTANT R4, [R14.64] ;  /* 0x000000040e047981 */ /* 0x000168000c1e9900 */
[----:B------:R0:W5:Y:S04]  /*02f0*/  @!P6 LDG.E.CONSTANT R12, [R14.64+0x34] ;  /* 0x000034040e0ce981 */ /* 0x000168000c1e9900 */
[----:B------:R0:W5:Y:S04]  /*0300*/  @!P4 LDG.E.CONSTANT R5, [R14.64+0x24] ;  /* 0x000024040e05c981 */ /* 0x000168000c1e9900 */
[----:B------:R0:W5:Y:S04]  /*0310*/  @!P5 LDG.E.CONSTANT R7, [R14.64+0x8] ;  /* 0x000008040e07d981 */ /* 0x000168000c1e9900 */
[----:B------:R0:W5:Y:S04]  /*0320*/  @!P2 LDG.E.CONSTANT R6, [R14.64+0x38] ;  /* 0x000038040e06a981 */ /* 0x000168000c1e9900 */
[----:B------:R0:W5:Y:S04]  /*0330*/  @!P4 LDG.E.CONSTANT R10, [R14.64+0x3c] ;  /* 0x00003c040e0ac981 */ /* 0x000168000c1e9900 */
[----:B------:R0:W5:Y:S01]  /*0340*/  @!P4 LDG.E.CONSTANT R8, [R14.64+0x40] ;  /* 0x000040040e08c981 */ /* 0x000162000c1e9900 */
[----:B------:R-:W-:Y:S01]  /*0350*/  LEA R2, R22, R21, 0x7 ;  /* 0x0000001516027211 */ /* 0x000fe200078e38ff */
[----:B--2---:R-:W-:-:S04]  /*0360*/  @!P1 FADD R18, RZ, R3 ;  /* 0x00000003ff129221 */ /* 0x004fc80000000000 */
[----:B------:R-:W-:Y:S01]  /*0370*/  IMAD.WIDE R2, R2, R23, c[0x0][0x160] ;  /* 0x0000580002027625 */ /* 0x000fe200078e0217 */
[----:B---3--:R-:W-:Y:S01]  /*0380*/  FADD R23, RZ, -R20 ;  /* 0x80000014ff177221 */ /* 0x008fe20000000000 */
[--C-:B----4-:R-:W-:Y:S01]  /*0390*/  FADD R21, RZ, -R17.reuse ;  /* 0x80000011ff157221 */ /* 0x110fe20000000000 */
[----:B------:R-:W-:Y:S02]  /*03a0*/  FADD R22, RZ, R17 ;  /* 0x00000011ff167221 */ /* 0x000fe40000000000 */
[----:B-----5:R-:W-:Y:S01]  /*03b0*/  FADD R23, R23, R0 ;  /* 0x0000000017177221 */ /* 0x020fe20000000000 */
[----:B------:R-:W-:Y:S01]  /*03c0*/  FADD R17, RZ, R20 ;  /* 0x00000014ff117221 */ /* 0x000fe20000000000 */
[----:B------:R-:W-:Y:S01]  /*03d0*/  FADD R18, -R19, R18 ;  /* 0x0000001213127221 */ /* 0x000fe20000000100 */
[----:B------:R-:W-:Y:S01]  /*03e0*/  FADD R22, R22, R19 ;  /* 0x0000001316167221 */ /* 0x000fe20000000000 */
[----:B------:R-:W-:Y:S01]  /*03f0*/  FADD R20, R23, R13 ;  /* 0x0000000d17147221 */ /* 0x000fe20000000000 */
[----:B0-----:R-:W-:Y:S01]  /*0400*/  FADD R14, R21, R19 ;  /* 0x00000013150e7221 */ /* 0x001fe20000000000 */
[----:B------:R-:W-:-:S02]  /*0410*/  FADD R18, R18, -R13 ;  /* 0x8000000d12127221 */ /* 0x000fc40000000000 */
[--C-:B------:R-:W-:Y:S01]  /*0420*/  FADD R19, R20, -R9.reuse ;  /* 0x8000000914137221 */ /* 0x100fe20000000000 */
[----:B------:R-:W-:Y:S01]  /*0430*/  FADD R24, R17, -R0 ;  /* 0x8000000011187221 */ /* 0x000fe20000000000 */
[----:B------:R-:W-:Y:S01]  /*0440*/  FADD R15, R18, R9 ;  /* 0x00000009120f7221 */ /* 0x000fe20000000000 */
[----:B------:R-:W-:Y:S02]  /*0450*/  FADD R16, R21, R16 ;  /* 0x0000001015107221 */ /* 0x000fe40000000000 */
[----:B------:R0:W-:Y:S01]  /*0460*/  STG.E [R2.64+0x20000], R19 ;  /* 0x0200001302007986 */ /* 0x0001e2000c101904 */
[--C-:B------:R-:W-:Y:S01]  /*0470*/  FADD R22, R22, -R11.reuse ;  /* 0x8000000b16167221 */ /* 0x100fe20000000000 */
[--C-:B------:R-:W-:Y:S01]  /*0480*/  FADD R14, R14, R11.reuse ;  /* 0x0000000b0e0e7221 */ /* 0x100fe20000000000 */
[----:B------:R-:W-:Y:S01]  /*0490*/  FADD R16, R16, R11 ;  /* 0x0000000b10107221 */ /* 0x000fe20000000000 */
[--C-:B------:R-:W-:Y:S01]  /*04a0*/  FADD R21, RZ, -R4.reuse ;  /* 0x80000004ff157221 */ /* 0x100fe20000000000 */
[----:B------:R-:W-:Y:S01]  /*04b0*/  FADD R17, R22, -R9 ;  /* 0x8000000916117221 */ /* 0x000fe20000000000 */
[----:B------:R-:W-:Y:S01]  /*04c0*/  FADD R24, R24, R13 ;  /* 0x0000000d18187221 */ /* 0x000fe20000000000 */
[----:B0-----:R-:W-:Y:S01]  /*04d0*/  FADD R19, RZ, R4 ;  /* 0x00000004ff137221 */ /* 0x001fe20000000000 */
[----:B------:R0:W-:Y:S01]  /*04e0*/  STG.E [R2.64], R15 ;  /* 0x0000000f02007986 */ /* 0x0001e2000c101904 */
[----:B------:R-:W-:Y:S01]  /*04f0*/  FADD R13, R14, -R9 ;  /* 0x800000090e0d7221 */ /* 0x000fe20000000000 */
[----:B------:R-:W-:Y:S01]  /*0500*/  FADD R23, R23, R12 ;  /* 0x0000000c17177221 */ /* 0x000fe20000000000 */
[--C-:B------:R-:W-:Y:S01]  /*0510*/  FADD R4, R19, -R0.reuse ;  /* 0x8000000013047221 */ /* 0x100fe20000000000 */
[C-C-:B------:R-:W-:Y:S01]  /*0520*/  FADD R14, R21.reuse, R0.reuse ;  /* 0x00000000150e7221 */ /* 0x140fe20000000000 */
[C-C-:B------:R-:W-:Y:S01]  /*0530*/  FADD R12, R21.reuse, -R0.reuse ;  /* 0x80000000150c7221 */ /* 0x140fe20000000000 */
[----:B------:R1:W-:Y:S01]  /*0540*/  STG.E [R2.64+0x10000], R17 ;  /* 0x0100001102007986 */ /* 0x0003e2000c101904 */
[----:B------:R-:W-:Y:S01]  /*0550*/  FADD R18, R21, R7 ;  /* 0x0000000715127221 */ /* 0x000fe20000000000 */
[----:B0-----:R-:W-:Y:S01]  /*0560*/  FADD R15, R16, -R5 ;  /* 0x80000005100f7221 */ /* 0x001fe20000000000 */
[C---:B------:R-:W-:Y:S01]  /*0570*/  FADD R16, R19.reuse, R0 ;  /* 0x0000000013107221 */ /* 0x040fe20000000000 */
[----:B------:R-:W-:Y:S01]  /*0580*/  FADD R19, R19, -R7 ;  /* 0x8000000713137221 */ /* 0x000fe20000000000 */
[--C-:B------:R-:W-:Y:S01]  /*0590*/  FADD R0, R4, -R11.reuse ;  /* 0x8000000b04007221 */ /* 0x100fe20000000000 */
[--C-:B------:R-:W-:Y:S01]  /*05a0*/  FADD R14, R14, -R11.reuse ;  /* 0x8000000b0e0e7221 */ /* 0x100fe20000000000 */
[--C-:B------:R-:W-:Y:S01]  /*05b0*/  FADD R16, R16, R11.reuse ;  /* 0x0000000b10107221 */ /* 0x100fe20000000000 */
[--C-:B-1----:R-:W-:Y:S01]  /*05c0*/  FADD R17, R4, -R6.reuse ;  /* 0x8000000604117221 */ /* 0x102fe20000000000 */
[C-C-:B------:R-:W-:Y:S01]  /*05d0*/  FADD R4, R12.reuse, R11.reuse ;  /* 0x0000000b0c047221 */ /* 0x140fe20000000000 */
[--C-:B------:R-:W-:Y:S01]  /*05e0*/  FADD R21, R12, R6.reuse ;  /* 0x000000060c157221 */ /* 0x100fe20000000000 */
[C-C-:B------:R-:W-:Y:S01]  /*05f0*/  FADD R12, R19.reuse, -R11.reuse ;  /* 0x8000000b130c7221 */ /* 0x140fe20000000000 */
[----:B------:R-:W-:Y:S01]  /*0600*/  FADD R18, R18, -R11 ;  /* 0x8000000b12127221 */ /* 0x000fe20000000000 */
[----:B------:R-:W-:Y:S01]  /*0610*/  FADD R19, R19, -R6 ;  /* 0x8000000613137221 */ /* 0x000fe20000000000 */
[----:B------:R0:W-:Y:S01]  /*0620*/  STG.E [R2.64+0x8000], R13 ;  /* 0x0080000d02007986 */ /* 0x0001e2000c101904 */
[--C-:B------:R-:W-:Y:S01]  /*0630*/  FADD R25, R24, -R9.reuse ;  /* 0x8000000918197221 */ /* 0x100fe20000000000 */
[--C-:B------:R-:W-:Y:S01]  /*0640*/  FADD R7, R0, R9.reuse ;  /* 0x0000000900077221 */ /* 0x100fe20000000000 */
[--C-:B------:R-:W-:Y:S01]  /*0650*/  FADD R11, R4, R9.reuse ;  /* 0x00000009040b7221 */ /* 0x100fe20000000000 */
[----:B------:R1:W-:Y:S01]  /*0660*/  STG.E [R2.64+0x18000], R15 ;  /* 0x0180000f02007986 */ /* 0x0003e2000c101904 */
[--C-:B------:R-:W-:Y:S01]  /*0670*/  FADD R23, R23, -R10.reuse ;  /* 0x8000000a17177221 */ /* 0x100fe20000000000 */
[--C-:B------:R-:W-:Y:S01]  /*0680*/  FADD R17, R17, R10.reuse ;  /* 0x0000000a11117221 */ /* 0x100fe20000000000 */
[----:B------:R-:W-:Y:S01]  /*0690*/  FADD R21, R21, R10 ;  /* 0x0000000a15157221 */ /* 0x000fe20000000000 */
[----:B------:R-:W-:Y:S01]  /*06a0*/  FADD R19, R19, R8 ;  /* 0x0000000813137221 */ /* 0x000fe20000000000 */
[--C-:B0-----:R-:W-:Y:S01]  /*06b0*/  FADD R13, R14, R9.reuse ;  /* 0x000000090e0d7221 */ /* 0x101fe20000000000 */
[----:B-1----:R-:W-:Y:S01]  /*06c0*/  FADD R15, R16, R9 ;  /* 0x00000009100f7221 */ /* 0x002fe20000000000 */
[--C-:B------:R-:W-:Y:S01]  /*06d0*/  FADD R9, R12, R5.reuse ;  /* 0x000000050c097221 */ /* 0x100fe20000000000 */
        /* <DEDUP_REMOVED lines=13> */
.L_x_63:
        /* <DEDUP_REMOVED lines=13> */
.L_x_131:


//--------------------- .text.tvmgen_default_fused_nn_conv2d_add_add_nn_relu_kernel --------------------------
	.section	.text.tvmgen_default_fused_nn_conv2d_add_add_nn_relu_kernel,"ax",@progbits
	.sectionflags	@"SHF_BARRIERS=1"
	.sectioninfo	@"SHI_REGISTERS=62"
	.align	128
        .global         tvmgen_default_fused_nn_conv2d_add_add_nn_relu_kernel
        .type           tvmgen_default_fused_nn_conv2d_add_add_nn_relu_kernel,@function
        .size           tvmgen_default_fused_nn_conv2d_add_add_nn_relu_kernel,(.L_x_132 - tvmgen_default_fused_nn_conv2d_add_add_nn_relu_kernel)
        .other          tvmgen_default_fused_nn_conv2d_add_add_nn_relu_kernel,@"STO_CUDA_ENTRY STV_DEFAULT"
tvmgen_default_fused_nn_conv2d_add_add_nn_relu_kernel:
.text.tvmgen_default_fused_nn_conv2d_add_add_nn_relu_kernel:
[----:B------:R-:W-:Y:S02]  /*0000*/  MOV R1, c[0x0][0x28] ;  /* 0x00000a0000017a02 */ /* 0x000fe40000000f00 */
[----:B------:R-:W0:Y:S01]  /*0010*/  S2R R3, SR_TID.X ;  /* 0x0000000000037919 */ /* 0x000e220000002100 */
[----:B------:R-:W-:Y:S01]  /*0020*/  MOV R2, RZ ;  /* 0x000000ff00027202 */ /* 0x000fe20000000f00 */
[----:B------:R-:W-:Y:S01]  /*0030*/  ULDC.64 UR4, c[0x0][0x118] ;  /* 0x0000460000047ab9 */ /* 0x000fe20000000a00 */
[----:B------:R-:W-:Y:S01]  /*0040*/  MOV R22, RZ ;  /* 0x000000ff00167202 */ /* 0x000fe20000000f00 */
[----:B------:R-:W1:Y:S01]  /*0050*/  S2R R21, SR_TID.Z ;  /* 0x0000000000157919 */ /* 0x000e620000002300 */
[----:B------:R-:W-:Y:S02]  /*0060*/  MOV R31, RZ ;  /* 0x000000ff001f7202 */ /* 0x000fe40000000f00 */
[----:B------:R-:W-:Y:S01]  /*0070*/  MOV R25, RZ ;  /* 0x000000ff00197202 */ /* 0x000fe20000000f00 */
[----:B------:R-:W1:Y:S01]  /*0080*/  S2R R0, SR_CTAID.Y ;  /* 0x0000000000007919 */ /* 0x000e620000002600 */
[----:B------:R-:W-:Y:S02]  /*0090*/  MOV R27, RZ ;  /* 0x000000ff001b7202 */ /* 0x000fe40000000f00 */
[----:B------:R-:W-:Y:S01]  /*00a0*/  MOV R29, RZ ;  /* 0x000000ff001d7202 */ /* 0x000fe20000000f00 */
[----:B------:R-:W2:Y:S01]  /*00b0*/  S2R R20, SR_CTAID.X ;  /* 0x0000000000147919 */ /* 0x000ea20000002500 */
[----:B------:R-:W-:-:S02]  /*00c0*/  MOV R51, RZ ;  /* 0x000000ff00337202 */ /* 0x000fc40000000f00 */
        /* <DEDUP_REMOVED lines=8> */
[----:B------:R-:W-:Y:S02]  /*0150*/  SHF.R.U32.HI R5, RZ, 0x1f, R4 ;  /* 0x0000001fff057819 */ /* 0x000fe40000011604 */
[----:B------:R-:W-:Y:S01]  /*0160*/  MOV R37, RZ ;  /* 0x000000ff00257202 */ /* 0x000fe20000000f00 */
[----:B-1----:R-:W-:Y:S01]  /*0170*/  IMAD R7, R21, 0xe, R0 ;  /* 0x0000000e15077824 */ /* 0x002fe200078e0200 */
[----:B------:R-:W-:Y:S02]  /*0180*/  LEA.HI.SX32 R5, R4, R5, 0x1e ;  /* 0x0000000504057211 */ /* 0x000fe400078ff2ff */
[----:B------:R-:W-:Y:S02]  /*0190*/  MOV R39, RZ ;  /* 0x000000ff00277202 */ /* 0x000fe40000000f00 */
[----:B--2---:R-:W-:Y:S01]  /*01a0*/  LEA R6, R7, R20, 0x3 ;  /* 0x0000001407067211 */ /* 0x004fe200078e18ff */
[----:B------:R-:W-:Y:S01]  /*01b0*/  IMAD R23, R5, -0x7, R3 ;  /* 0xfffffff905177824 */ /* 0x000fe200078e0203 */
[----:B------:R-:W-:-:S02]  /*01c0*/  MOV R41, RZ ;  /* 0x000000ff00297202 */ /* 0x000fc40000000f00 */
[----:B------:R-:W-:Y:S02]  /*01d0*/  LEA R6, R5, R6, 0x1 ;  /* 0x0000000605067211 */ /* 0x000fe400078e08ff */
[----:B------:R-:W-:-:S03]  /*01e0*/  MOV R53, RZ ;  /* 0x000000ff00357202 */ /* 0x000fc60000000f00 */
[----:B------:R-:W-:Y:S02]  /*01f0*/  IMAD R23, R6, 0x7, R23 ;  /* 0x0000000706177824 */ /* 0x000fe400078e0217 */
.L_x_65:
[----:B------:R-:W-:Y:S01]  /*0200*/  LEA R10, R3, R3, 0x1 ;  /* 0x00000003030a7211 */ /* 0x000fe200078e08ff */
[----:B------:R-:W-:Y:S01]  /*0210*/  BAR.SYNC.DEFER_BLOCKING 0x0 ;  /* 0x0000000000007b1d */ /* 0x000fe20000010000 */
[----:B------:R-:W-:Y:S02]  /*0220*/  MOV R19, 0x4 ;  /* 0x0000000400137802 */ /* 0x000fe40000000f00 */
[C---:B------:R-:W-:Y:S02]  /*0230*/  IADD3 R6, R10.reuse, 0x1, RZ ;  /* 0x000000010a067810 */ /* 0x040fe40007ffe0ff */
[-C--:B------:R-:W-:Y:S02]  /*0240*/  LEA.HI.SX32 R4, R10, R21.reuse, 0x1a ;  /* 0x000000150a047211 */ /* 0x080fe400078fd2ff */
[----:B------:R-:W-:Y:S02]  /*0250*/  LEA.HI.SX32 R5, R6, R21, 0x1a ;  /* 0x0000001506057211 */ /* 0x000fe400078fd2ff */
[----:B------:R-:W-:-:S02]  /*0260*/  ISETP.GT.AND P0, PT, R4, 0xf, PT ;  /* 0x0000000f0400780c */ /* 0x000fc40003f04270 */
[C---:B------:R-:W-:Y:S02]  /*0270*/  IADD3 R12, R10.reuse, 0x2, RZ ;  /* 0x000000020a0c7810 */ /* 0x040fe40007ffe0ff */
[----:B------:R-:W-:Y:S02]  /*0280*/  ISETP.GT.AND P1, PT, R5, 0xf, PT ;  /* 0x0000000f0500780c */ /* 0x000fe40003f24270 */
[----:B------:R-:W-:Y:S02]  /*0290*/  ISETP.GT.OR P0, PT, R10, 0x3f, P0 ;  /* 0x0000003f0a00780c */ /* 0x000fe40000704670 */
[----:B------:R-:W-:Y:S02]  /*02a0*/  LEA.HI.SX32 R4, R12, R21, 0x1a ;  /* 0x000000150c047211 */ /* 0x000fe400078fd2ff */
[----:B------:R-:W-:Y:S02]  /*02b0*/  ISETP.GT.OR P1, PT, R10, 0x3e, P1 ;  /* 0x0000003e0a00780c */ /* 0x000fe40000f24670 */
[----:B------:R-:W-:-:S04]  /*02c0*/  ISETP.GT.AND P2, PT, R4, 0xf, PT ;  /* 0x0000000f0400780c */ /* 0x000fc80003f44270 */
[----:B------:R-:W-:-:S03]  /*02d0*/  ISETP.GT.OR P2, PT, R10, 0x3d, P2 ;  /* 0x0000003d0a00780c */ /* 0x000fc60001744670 */
[----:B------:R-:W0:Y:S04]  /*02e0*/  @!P0 S2R R4, SR_CTAID.Z ;  /* 0x0000000000048919 */ /* 0x000e280000002700 */
[----:B------:R-:W1:Y:S06]  /*02f0*/  @!P1 S2R R8, SR_CTAID.Z ;  /* 0x0000000000089919 */ /* 0x000e6c0000002700 */
[----:B------:R-:W2:Y:S01]  /*0300*/  @!P2 S2R R16, SR_CTAID.Z ;  /* 0x000000000010a919 */ /* 0x000ea20000002700 */
[----:B0-----:R-:W-:-:S02]  /*0310*/  @!P0 LEA R5, R4, R21, 0x4 ;  /* 0x0000001504058211 */ /* 0x001fc400078e20ff */
[----:B------:R-:W-:Y:S02]  /*0320*/  @!P0 LOP3.LUT R4, R10, 0xf, RZ, 0xc0, !PT ;  /* 0x0000000f0a048812 */ /* 0x000fe400078ec0ff */
[----:B-1----:R-:W-:Y:S01]  /*0330*/  @!P1 LEA R9, R8, R21, 0x4 ;  /* 0x0000001508099211 */ /* 0x002fe200078e20ff */
[----:B------:R-:W-:Y:S01]  /*0340*/  IMAD R8, R22, 0x3100, R23 ;  /* 0x0000310016087824 */ /* 0x000fe200078e0217 */
[-C--:B------:R-:W-:Y:S02]  /*0350*/  @!P0 LEA R7, R5, R22.reuse, 0x4 ;  /* 0x0000001605078211 */ /* 0x080fe400078e20ff */
[----:B------:R-:W-:Y:S02]  /*0360*/  @!P1 LOP3.LUT R5, R6, 0xf, RZ, 0xc0, !PT ;  /* 0x0000000f06059812 */ /* 0x000fe400078ec0ff */
[----:B------:R-:W-:Y:S02]  /*0370*/  @!P1 LEA R14, R9, R22, 0x4 ;  /* 0x00000016090e9211 */ /* 0x000fe400078e20ff */
[----:B------:R-:W-:-:S02]  /*0380*/  @!P0 LEA R4, R7, R4, 0x4 ;  /* 0x0000000407048211 */ /* 0x000fc400078e20ff */
[----:B--2---:R-:W-:Y:S02]  /*0390*/  @!P2 LEA R11, R16, R21, 0x4 ;  /* 0x00000015100ba211 */ /* 0x004fe400078e20ff */
[----:B------:R-:W-:Y:S01]  /*03a0*/  @!P1 LEA R7, R14, R5, 0x4 ;  /* 0x000000050e079211 */ /* 0x000fe200078e20ff */
[----:B------:R-:W-:Y:S01]  /*03b0*/  @!P0 IMAD R5, R3, 0xc, RZ ;  /* 0x0000000c03058824 */ /* 0x000fe200078e02ff */
[----:B------:R-:W-:Y:S02]  /*03c0*/  @!P2 LOP3.LUT R9, R12, 0xf, RZ, 0xc0, !PT ;  /* 0x0000000f0c09a812 */ /* 0x000fe400078ec0ff */
[----:B------:R-:W-:Y:S02]  /*03d0*/  @!P2 LEA R14, R11, R22, 0x4 ;  /* 0x000000160b0ea211 */ /* 0x000fe400078e20ff */
[----:B------:R-:W-:Y:S02]  /*03e0*/  @!P1 SHF.L.U32 R6, R6, 0x2, RZ ;  /* 0x0000000206069819 */ /* 0x000fe400000006ff */
[----:B------:R-:W-:-:S02]  /*03f0*/  @!P2 SHF.L.U32 R12, R12, 0x2, RZ ;  /* 0x000000020c0ca819 */ /* 0x000fc400000006ff */
[----:B------:R-:W-:Y:S02]  /*0400*/  @!P0 LOP3.LUT R5, R5, 0xffffffc0, RZ, 0xc0, !PT ;  /* 0xffffffc005058812 */ /* 0x000fe400078ec0ff */
[----:B------:R-:W-:Y:S02]  /*0410*/  @!P2 LEA R11, R14, R9, 0x4 ;  /* 0x000000090e0ba211 */ /* 0x000fe400078e20ff */
[----:B------:R-:W-:Y:S02]  /*0420*/  @!P1 LOP3.LUT R6, R6, 0xffffffc0, RZ, 0xc0, !PT ;  /* 0xffffffc006069812 */ /* 0x000fe400078ec0ff */
[----:B------:R-:W-:Y:S02]  /*0430*/  @!P2 LOP3.LUT R14, R12, 0xffffffc0, RZ, 0xc0, !PT ;  /* 0xffffffc00c0ea812 */ /* 0x000fe400078ec0ff */
[----:B------:R-:W-:Y:S02]  /*0440*/  SHF.L.U32 R8, R8, 0x2, RZ ;  /* 0x0000000208087819 */ /* 0x000fe400000006ff */
[----:B------:R-:W-:-:S02]  /*0450*/  @!P0 IADD3 R12, R4, R5, RZ ;  /* 0x00000005040c8210 */ /* 0x000fc40007ffe0ff */
[----:B------:R-:W-:Y:S01]  /*0460*/  @!P1 IADD3 R6, R7, R6, RZ ;  /* 0x0000000607069210 */ /* 0x000fe20007ffe0ff */
[----:B------:R-:W-:Y:S01]  /*0470*/  IMAD.WIDE R8, R8, R19, c[0x0][0x168] ;  /* 0x00005a0008087625 */ /* 0x000fe200078e0213 */
[----:B------:R-:W-:-:S03]  /*0480*/  @!P2 IADD3 R11, R11, R14, RZ ;  /* 0x0000000e0b0ba210 */ /* 0x000fc60007ffe0ff */
[-C--:B------:R-:W-:Y:S01]  /*0490*/  @!P0 IMAD.WIDE R12, R12, R19.reuse, c[0x0][0x170] ;  /* 0x00005c000c0c8625 */ /* 0x080fe200078e0213 */
[----:B------:R-:W2:Y:S03]  /*04a0*/  LDG.E.CONSTANT R4, [R8.64] ;  /* 0x0000000408047981 */ /* 0x000ea6000c1e9900 */
[-C--:B------:R-:W-:Y:S01]  /*04b0*/  @!P1 IMAD.WIDE R14, R6, R19.reuse, c[0x0][0x170] ;  /* 0x00005c00060e9625 */ /* 0x080fe200078e0213 */
[----:B------:R-:W2:Y:S03]  /*04c0*/  LDG.E.CONSTANT R5, [R8.64+0x4] ;  /* 0x0000040408057981 */ /* 0x000ea6000c1e9900 */
[----:B------:R-:W-:Y:S01]  /*04d0*/  @!P2 IMAD.WIDE R18, R11, R19, c[0x0][0x170] ;  /* 0x00005c000b12a625 */ /* 0x000fe200078e0213 */
[----:B------:R-:W2:Y:S04]  /*04e0*/  LDG.E.CONSTANT R6, [R8.64+0x8] ;  /* 0x0000080408067981 */ /* 0x000ea8000c1e9900 */
[----:B------:R-:W2:Y:S04]  /*04f0*/  LDG.E.CONSTANT R7, [R8.64+0xc] ;  /* 0x00000c0408077981 */ /* 0x000ea8000c1e9900 */
[----:B------:R-:W3:Y:S04]  /*0500*/  @!P0 LDG.E.CONSTANT R12, [R12.64] ;  /* 0x000000040c0c8981 */ /* 0x000ee8000c1e9900 */
[----:B------:R-:W4:Y:S04]  /*0510*/  @!P1 LDG.E.CONSTANT R14, [R14.64] ;  /* 0x000000040e0e9981 */ /* 0x000f28000c1e9900 */
[----:B------:R-:W5:Y:S01]  /*0520*/  @!P2 LDG.E.CONSTANT R18, [R18.64] ;  /* 0x000000041212a981 */ /* 0x000f62000c1e9900 */
[----:B------:R-:W-:-:S02]  /*0530*/  SHF.L.U32 R26, R3, 0x2, RZ ;  /* 0x00000002031a7819 */ /* 0x000fc400000006ff */
[CC--:B------:R-:W-:Y:S02]  /*0540*/  @!P0 LEA R55, R21.reuse, R10.reuse, 0x6 ;  /* 0x0000000a15378211 */ /* 0x0c0fe400078e30ff */
[CC--:B------:R-:W-:Y:S01]  /*0550*/  @!P1 LEA R57, R21.reuse, R10.reuse, 0x6 ;  /* 0x0000000a15399211 */ /* 0x0c0fe200078e30ff */
[C---:B------:R-:W-:Y:S01]  /*0560*/  IMAD R11, R21.reuse, 0x70, R26 ;  /* 0x00000070150b7824 */ /* 0x040fe200078e021a */
[C---:B------:R-:W-:Y:S02]  /*0570*/  @!P2 LEA R59, R21.reuse, R10, 0x6 ;  /* 0x0000000a153ba211 */ /* 0x040fe400078e30ff */
[----:B------:R-:W-:Y:S02]  /*0580*/  LEA R28, R21, 0x1c00, 0x6 ;  /* 0x00001c00151c7811 */ /* 0x000fe400078e30ff */
[----:B------:R-:W-:Y:S02]  /*0590*/  MOV R24, 0x800 ;  /* 0x0000080000187802 */ /* 0x000fe40000000f00 */
[----:B------:R-:W-:-:S02]  /*05a0*/  IADD3 R26, R26, 0x1c0, RZ ;  /* 0x000001c01a1a7810 */ /* 0x000fc40007ffe0ff */
[----:B------:R-:W-:Y:S01]  /*05b0*/  IADD3 R28, R28, 0x800, RZ ;  /* 0x000008001c1c7810 */ /* 0x000fe20007ffe0ff */
[----:B--2---:R0:W-:Y:S04]  /*05c0*/  STS.128 [R11.X4], R4 ;  /* 0x000000040b007388 */ /* 0x0041e80000004c00 */
[----:B---3--:R0:W-:Y:S04]  /*05d0*/  @!P0 STS [R55.X4+0x1c00], R12 ;  /* 0x001c000c37008388 */ /* 0x0081e80000004800 */
[----:B----4-:R0:W-:Y:S04]  /*05e0*/  @!P1 STS [R57.X4+0x1c04], R14 ;  /* 0x001c040e39009388 */ /* 0x0101e80000004800 */
[----:B-----5:R0:W-:Y:S04]  /*05f0*/  @!P2 STS [R59.X4+0x1c08], R18 ;  /* 0x001c08123b00a388 */ /* 0x0201e80000004800 */
[----:B------:R-:W-:Y:S06]  /*0600*/  BAR.SYNC.DEFER_BLOCKING 0x0 ;  /* 0x0000000000007b1d */ /* 0x000fec0000010000 */
.L_x_64:
[----:B------:R-:W-:Y:S01]  /*0610*/  LDS R48, [R26+-0xe0] ;  /* 0xffff20001a307984 */ /* 0x000fe20000000800 */
[----:B------:R-:W-:-:S03]  /*0620*/  IADD3 R24, R24, 0x20, RZ ;  /* 0x0000002018187810 */ /* 0x000fc60007ffe0ff */
[----:B0-----:R-:W0:Y:S01]  /*0630*/  LDS.128 R4, [R28] ;  /* 0x000000001c047984 */ /* 0x001e220000000c00 */
[----:B------:R-:W-:-:S03]  /*0640*/  ISETP.NE.AND P0, PT, R24, 0x840, PT ;  /* 0x000008401800780c */ /* 0x000fc60003f05270 */
[----:B------:R-:W1:Y:S04]  /*0650*/  LDS.128 R8, [R28+-0x800] ;  /* 0xfff800001c087984 */ /* 0x000e680000000c00 */
[----:B------:R-:W2:Y:S04]  /*0660*/  LDS.128 R12, [R28+-0x400] ;  /* 0xfffc00001c0c7984 */ /* 0x000ea80000000c00 */
[----:B------:R-:W3:Y:S04]  /*0670*/  LDS R40, [R26+-0x150] ;  /* 0xfffeb0001a287984 */ /* 0x000ee80000000800 */
[----:B------:R-:W4:Y:S04]  /*0680*/  LDS R32, [R26+-0x1c0] ;  /* 0xfffe40001a207984 */ /* 0x000f280000000800 */
[----:B------:R-:W5:Y:S01]  /*0690*/  LDS R54, [R26+-0x70] ;  /* 0xffff90001a367984 */ /* 0x000f620000000800 */
[----:B0-----:R-:W-:-:S03]  /*06a0*/  FFMA R52, R4, R48, R17 ;  /* 0x0000003004347223 */ /* 0x001fc60000000011 */
[----:B------:R-:W0:Y:S01]  /*06b0*/  LDS.128 R16, [R28+0x400] ;  /* 0x000400001c107984 */ /* 0x000e220000000c00 */
[-C--:B-1----:R-:W-:Y:S01]  /*06c0*/  FFMA R30, R8, R48.reuse, R39 ;  /* 0x00000030081e7223 */ /* 0x082fe20000000027 */
[----:B--2---:R-:W-:Y:S01]  /*06d0*/  FFMA R50, R12, R48, R43 ;  /* 0x000000300c327223 */ /* 0x004fe2000000002b */
[-C--:B---3--:R-:W-:Y:S01]  /*06e0*/  FFMA R46, R4, R40.reuse, R33 ;  /* 0x00000028042e7223 */ /* 0x088fe20000000021 */
[-C--:B------:R-:W-:Y:S01]  /*06f0*/  FFMA R42, R8, R40.reuse, R41 ;  /* 0x00000028082a7223 */ /* 0x080fe20000000029 */
[----:B------:R-:W1:Y:S01]  /*0700*/  LDS R33, [R26+0x70] ;  /* 0x000070001a217984 */ /* 0x000e620000000800 */
[----:B------:R-:W-:Y:S01]  /*0710*/  FFMA R44, R12, R40, R45 ;  /* 0x000000280c2c7223 */ /* 0x000fe2000000002d */
[C---:B----4-:R-:W-:Y:S01]  /*0720*/  FFMA R36, R32.reuse, R12, R47 ;  /* 0x0000000c20247223 */ /* 0x050fe2000000002f */
[C---:B------:R-:W-:Y:S01]  /*0730*/  FFMA R34, R32.reuse, R8, R53 ;  /* 0x0000000820227223 */ /* 0x040fe20000000035 */
[----:B------:R-:W2:Y:S01]  /*0740*/  LDS R41, [R26+0xe0] ;  /* 0x0000e0001a297984 */ /* 0x000ea20000000800 */
[----:B------:R-:W-:Y:S01]  /*0750*/  FFMA R38, R32, R4, R35 ;  /* 0x0000000420267223 */ /* 0x000fe20000000023 */
[-C--:B-----5:R-:W-:Y:S01]  /*0760*/  FFMA R12, R12, R54.reuse, R49 ;  /* 0x000000360c0c7223 */ /* 0x0a0fe20000000031 */
[-C--:B------:R-:W-:Y:S01]  /*0770*/  FFMA R8, R8, R54.reuse, R37 ;  /* 0x0000003608087223 */ /* 0x080fe20000000025 */
[----:B------:R-:W-:Y:S01]  /*0780*/  LDS R49, [R26+0x150] ;  /* 0x000150001a317984 */ /* 0x000fe20000000800 */
[----:B------:R-:W-:-:S03]  /*0790*/  FFMA R4, R4, R54, R51 ;  /* 0x0000003604047223 */ /* 0x000fc60000000033 */
[----:B------:R-:W-:Y:S04]  /*07a0*/  LDS R51, [R26+0x380] ;  /* 0x000380001a337984 */ /* 0x000fe80000000800 */
[----:B------:R-:W-:Y:S01]  /*07b0*/  LDS R53, [R26+0x460] ;  /* 0x000460001a357984 */ /* 0x000fe20000000800 */
[----:B0-----:R-:W-:Y:S01]  /*07c0*/  FFMA R48, R16, R48, R25 ;  /* 0x0000003010307223 */ /* 0x001fe20000000019 */
[----:B------:R-:W-:Y:S02]  /*07d0*/  FFMA R32, R32, R16, R29 ;  /* 0x0000001020207223 */ /* 0x000fe4000000001d */
[----:B------:R-:W0:Y:S01]  /*07e0*/  LDS R25, [R26] ;  /* 0x000000001a197984 */ /* 0x000e220000000800 */
[C---:B------:R-:W-:Y:S01]  /*07f0*/  FFMA R40, R16.reuse, R40, R27 ;  /* 0x0000002810287223 */ /* 0x040fe2000000001b */
[----:B------:R-:W-:-:S02]  /*0800*/  FFMA R16, R16, R54, R31 ;  /* 0x0000003610107223 */ /* 0x000fc4000000001f */
[----:B------:R-:W-:Y:S01]  /*0810*/  LDS R54, [R26+0x690] ;  /* 0x000690001a367984 */ /* 0x000fe20000000800 */
[C---:B-1----:R-:W-:Y:S01]  /*0820*/  FFMA R35, R33.reuse, R9, R42 ;  /* 0x0000000921237223 */ /* 0x042fe2000000002a */
[C---:B------:R-:W-:Y:S01]  /*0830*/  FFMA R37, R33.reuse, R13, R44 ;  /* 0x0000000d21257223 */ /* 0x040fe2000000002c */
[C---:B------:R-:W-:Y:S01]  /*0840*/  FFMA R39, R33.reuse, R5, R46 ;  /* 0x0000000521277223 */ /* 0x040fe2000000002e */
[----:B------:R-:W-:Y:S01]  /*0850*/  FFMA R33, R33, R17, R40 ;  /* 0x0000001121217223 */ /* 0x000fe20000000028 */
[C---:B--2---:R-:W-:Y:S01]  /*0860*/  FFMA R43, R41.reuse, R9, R30 ;  /* 0x00000009292b7223 */ /* 0x044fe2000000001e */
[C---:B------:R-:W-:Y:S01]  /*0870*/  FFMA R45, R41.reuse, R13, R50 ;  /* 0x0000000d292d7223 */ /* 0x040fe20000000032 */
[C---:B------:R-:W-:Y:S01]  /*0880*/  FFMA R47, R41.reuse, R5, R52 ;  /* 0x00000005292f7223 */ /* 0x040fe20000000034 */
[----:B------:R-:W1:Y:S01]  /*0890*/  LDS R30, [R26+0x1c0] ;  /* 0x0001c0001a1e7984 */ /* 0x000e620000000800 */
[----:B------:R-:W-:-:S03]  /*08a0*/  FFMA R41, R41, R17, R48 ;  /* 0x0000001129297223 */ /* 0x000fc60000000030 */
[----:B------:R-:W2:Y:S04]  /*08b0*/  LDS R40, [R26+0x2a0] ;  /* 0x0002a0001a287984 */ /* 0x000ea80000000800 */
[----:B------:R-:W3:Y:S01]  /*08c0*/  LDS R48, [R26+0x310] ;  /* 0x000310001a307984 */ /* 0x000ee20000000800 */
[C---:B0-----:R-:W-:Y:S01]  /*08d0*/  FFMA R27, R25.reuse, R9, R34 ;  /* 0x00000009191b7223 */ /* 0x041fe20000000022 */
[C---:B------:R-:W-:Y:S01]  /*08e0*/  FFMA R29, R25.reuse, R13, R36 ;  /* 0x0000000d191d7223 */ /* 0x040fe20000000024 */
[C---:B------:R-:W-:Y:S01]  /*08f0*/  FFMA R31, R25.reuse, R5, R38 ;  /* 0x00000005191f7223 */ /* 0x040fe20000000026 */
[----:B------:R-:W-:Y:S01]  /*0900*/  FFMA R25, R25, R17, R32 ;  /* 0x0000001119197223 */ /* 0x000fe20000000020 */
[C---:B------:R-:W-:Y:S01]  /*0910*/  FFMA R9, R49.reuse, R9, R8 ;  /* 0x0000000931097223 */ /* 0x040fe20000000008 */
[----:B------:R-:W0:Y:S01]  /*0920*/  LDS R32, [R26+0x230] ;  /* 0x000230001a207984 */ /* 0x000e220000000800 */
[C---:B------:R-:W-:Y:S01]  /*0930*/  FFMA R13, R49.reuse, R13, R12 ;  /* 0x0000000d310d7223 */ /* 0x040fe2000000000c */
[C---:B------:R-:W-:Y:S01]  /*0940*/  FFMA R5, R49.reuse, R5, R4 ;  /* 0x0000000531057223 */ /* 0x040fe20000000004 */
[----:B------:R-:W-:Y:S01]  /*0950*/  FFMA R17, R49, R17, R16 ;  /* 0x0000001131117223 */ /* 0x000fe20000000010 */
[----:B------:R-:W4:Y:S04]  /*0960*/  LDS R4, [R26+0x4d0] ;  /* 0x0004d0001a047984 */ /* 0x000f280000000800 */
[----:B------:R-:W5:Y:S01]  /*0970*/  LDS R49, [R26+0x3f0] ;  /* 0x0003f0001a317984 */ /* 0x000f620000000800 */
        /* <DEDUP_REMOVED lines=9> */
[-C--:B------:R-:W-:Y:S01]  /*0a10*/  FFMA R9, R48, R10.reuse, R9 ;  /* 0x0000000a30097223 */ /* 0x080fe20000000009 */
[C---:B------:R-:W-:Y:S01]  /*0a20*/  FFMA R29, R51.reuse, R11, R8 ;  /* 0x0000000b331d7223 */ /* 0x040fe20000000008 */
[C---:B------:R-:W-:Y:S01]  /*0a30*/  FFMA R31, R51.reuse, R15, R12 ;  /* 0x0000000f331f7223 */ /* 0x040fe2000000000c */
[----:B------:R-:W-:Y:S01]  /*0a40*/  FFMA R25, R51, R19, R30 ;  /* 0x0000001333197223 */ /* 0x000fe2000000001e */
[C---:B------:R-:W-:Y:S01]  /*0a50*/  FFMA R43, R53.reuse, R7, R46 ;  /* 0x00000007352b7223 */ /* 0x040fe2000000002e */
[----:B------:R-:W-:Y:S01]  /*0a60*/  FFMA R41, R53, R15, R44 ;  /* 0x0000000f35297223 */ /* 0x000fe2000000002c */
[C---:B0-----:R-:W-:Y:S01]  /*0a70*/  FFMA R34, R32.reuse, R10, R35 ;  /* 0x0000000a20227223 */ /* 0x041fe20000000023 */
[C---:B------:R-:W-:Y:S01]  /*0a80*/  FFMA R36, R32.reuse, R14, R37 ;  /* 0x0000000e20247223 */ /* 0x040fe20000000025 */
[C---:B------:R-:W-:Y:S01]  /*0a90*/  FFMA R38, R32.reuse, R6, R39 ;  /* 0x0000000620267223 */ /* 0x040fe20000000027 */
[----:B------:R-:W-:Y:S01]  /*0aa0*/  FFMA R32, R32, R18, R33 ;  /* 0x0000001220207223 */ /* 0x000fe20000000021 */
[C---:B------:R-:W-:Y:S01]  /*0ab0*/  FFMA R14, R48.reuse, R14, R13 ;  /* 0x0000000e300e7223 */ /* 0x040fe2000000000d */
[----:B------:R-:W-:Y:S01]  /*0ac0*/  FFMA R18, R48, R18, R17 ;  /* 0x0000001230127223 */ /* 0x000fe20000000011 */
[----:B------:R-:W-:Y:S01]  /*0ad0*/  FFMA R17, R51, R7, R16 ;  /* 0x0000000733117223 */ /* 0x000fe20000000010 */
[CC--:B----4-:R-:W-:Y:S01]  /*0ae0*/  FFMA R45, R4.reuse, R11.reuse, R9 ;  /* 0x0000000b042d7223 */ /* 0x0d0fe20000000009 */
[C---:B-----5:R-:W-:Y:S01]  /*0af0*/  FFMA R33, R49.reuse, R11, R34 ;  /* 0x0000000b31217223 */ /* 0x060fe20000000022 */
[C---:B------:R-:W-:Y:S01]  /*0b00*/  FFMA R35, R49.reuse, R15, R36 ;  /* 0x0000000f31237223 */ /* 0x040fe20000000024 */
[C---:B------:R-:W-:Y:S01]  /*0b10*/  FFMA R37, R49.reuse, R7, R38 ;  /* 0x0000000731257223 */ /* 0x040fe20000000026 */
[----:B------:R-:W-:Y:S01]  /*0b20*/  FFMA R27, R49, R19, R32 ;  /* 0x00000013311b7223 */ /* 0x000fe20000000020 */
[C---:B------:R-:W-:Y:S01]  /*0b30*/  FFMA R47, R4.reuse, R15, R14 ;  /* 0x0000000f042f7223 */ /* 0x040fe2000000000e */
[C---:B------:R-:W-:Y:S01]  /*0b40*/  FFMA R49, R4.reuse, R7, R5 ;  /* 0x0000000704317223 */ /* 0x040fe20000000005 */
[----:B------:R-:W-:Y:S01]  /*0b50*/  FFMA R51, R4, R19, R18 ;  /* 0x0000001304337223 */ /* 0x000fe20000000012 */
[----:B------:R-:W-:Y:S01]  /*0b60*/  LDS R32, [R26+0x540] ;  /* 0x000540001a207984 */ /* 0x000fe20000000800 */
[C---:B------:R-:W-:Y:S01]  /*0b70*/  FFMA R39, R53.reuse, R11, R42 ;  /* 0x0000000b35277223 */ /* 0x040fe2000000002a */
[----:B------:R-:W-:-:S02]  /*0b80*/  FFMA R53, R53, R19, R40 ;  /* 0x0000001335357223 */ /* 0x000fc40000000028 */
[----:B------:R-:W0:Y:S04]  /*0b90*/  LDS.128 R4, [R28+0x10] ;  /* 0x000010001c047984 */ /* 0x000e280000000c00 */
[----:B------:R-:W1:Y:S04]  /*0ba0*/  LDS.128 R8, [R28+-0x7f0] ;  /* 0xfff810001c087984 */ /* 0x000e680000000c00 */
[----:B------:R-:W2:Y:S04]  /*0bb0*/  LDS R40, [R26+0x5b0] ;  /* 0x0005b0001a287984 */ /* 0x000ea80000000800 */
[----:B------:R-:W3:Y:S04]  /*0bc0*/  LDS.128 R12, [R28+-0x3f0] ;  /* 0xfffc10001c0c7984 */ /* 0x000ee80000000c00 */
[----:B------:R-:W4:Y:S01]  /*0bd0*/  LDS R48, [R26+0x620] ;  /* 0x000620001a307984 */ /* 0x000f220000000800 */
[----:B0-----:R-:W-:-:S03]  /*0be0*/  FFMA R38, R32, R4, R17 ;  /* 0x0000000420267223 */ /* 0x001fc60000000011 */
[----:B------:R0:W5:Y:S01]  /*0bf0*/  LDS.128 R16, [R28+0x410] ;  /* 0x000410001c107984 */ /* 0x0001620000000c00 */
[----:B-1----:R-:W-:-:S03]  /*0c00*/  FFMA R34, R32, R8, R29 ;  /* 0x0000000820227223 */ /* 0x002fc6000000001d */
[----:B------:R-:W1:Y:S01]  /*0c10*/  LDS R29, [R26+0x7e0] ;  /* 0x0007e0001a1d7984 */ /* 0x000e620000000800 */
[-C--:B--2---:R-:W-:Y:S01]  /*0c20*/  FFMA R42, R8, R40.reuse, R33 ;  /* 0x00000028082a7223 */ /* 0x084fe20000000021 */
[----:B------:R-:W-:Y:S01]  /*0c30*/  FFMA R46, R4, R40, R37 ;  /* 0x00000028042e7223 */ /* 0x000fe20000000025 */
[----:B0-----:R-:W-:Y:S01]  /*0c40*/  IADD3 R28, R28, 0x20, RZ ;  /* 0x000000201c1c7810 */ /* 0x001fe20007ffe0ff */
[----:B---3--:R-:W-:Y:S01]  /*0c50*/  FFMA R36, R32, R12, R31 ;  /* 0x0000000c20247223 */ /* 0x008fe2000000001f */
[----:B------:R-:W-:Y:S01]  /*0c60*/  FFMA R44, R12, R40, R35 ;  /* 0x000000280c2c7223 */ /* 0x000fe20000000023 */
[----:B------:R-:W0:Y:S01]  /*0c70*/  LDS R31, [R26+0x850] ;  /* 0x000850001a1f7984 */ /* 0x000e220000000800 */
[-C--:B----4-:R-:W-:Y:S01]  /*0c80*/  FFMA R30, R8, R48.reuse, R39 ;  /* 0x00000030081e7223 */ /* 0x090fe20000000027 */
[-C--:B------:R-:W-:Y:S01]  /*0c90*/  FFMA R50, R12, R48.reuse, R41 ;  /* 0x000000300c327223 */ /* 0x080fe20000000029 */
[----:B------:R-:W-:Y:S01]  /*0ca0*/  FFMA R52, R4, R48, R43 ;  /* 0x0000003004347223 */ /* 0x000fe2000000002b */
[-C--:B------:R-:W-:Y:S01]  /*0cb0*/  FFMA R8, R8, R54.reuse, R45 ;  /* 0x0000003608087223 */ /* 0x080fe2000000002d */
[-C--:B------:R-:W-:Y:S01]  /*0cc0*/  FFMA R12, R12, R54.reuse, R47 ;  /* 0x000000360c0c7223 */ /* 0x080fe2000000002f */
[----:B------:R-:W-:Y:S01]  /*0cd0*/  FFMA R4, R4, R54, R49 ;  /* 0x0000003604047223 */ /* 0x000fe20000000031 */
[----:B-----5:R-:W-:Y:S01]  /*0ce0*/  FFMA R32, R32, R16, R25 ;  /* 0x0000001020207223 */ /* 0x020fe20000000019 */
[C---:B------:R-:W-:Y:S01]  /*0cf0*/  FFMA R40, R16.reuse, R40, R27 ;  /* 0x0000002810287223 */ /* 0x040fe2000000001b */
[----:B------:R-:W2:Y:S01]  /*0d00*/  LDS R25, [R26+0x700] ;  /* 0x000700001a197984 */ /* 0x000ea20000000800 */
[C---:B------:R-:W-:Y:S01]  /*0d10*/  FFMA R48, R16.reuse, R48, R53 ;  /* 0x0000003010307223 */ /* 0x040fe20000000035 */
[----:B------:R-:W-:Y:S01]  /*0d20*/  FFMA R16, R16, R54, R51 ;  /* 0x0000003610107223 */ /* 0x000fe20000000033 */
[C---:B-1----:R-:W-:Y:S01]  /*0d30*/  FFMA R45, R29.reuse, R13, R50 ;  /* 0x0000000d1d2d7223 */ /* 0x042fe20000000032 */
[----:B------:R-:W1:Y:S01]  /*0d40*/  LDS R27, [R26+0x770] ;  /* 0x000770001a1b7984 */ /* 0x000e620000000800 */
[C---:B------:R-:W-:Y:S01]  /*0d50*/  FFMA R49, R29.reuse, R17, R48 ;  /* 0x000000111d317223 */ /* 0x040fe20000000030 */
[----:B------:R-:W-:Y:S01]  /*0d60*/  FFMA R47, R29, R5, R52 ;  /* 0x000000051d2f7223 */ /* 0x000fe20000000034 */
[C---:B0-----:R-:W-:Y:S01]  /*0d70*/  FFMA R48, R31.reuse, R9, R8 ;  /* 0x000000091f307223 */ /* 0x041fe20000000008 */
[C---:B------:R-:W-:Y:S01]  /*0d80*/  FFMA R51, R31.reuse, R13, R12 ;  /* 0x0000000d1f337223 */ /* 0x040fe2000000000c */
[----:B------:R-:W-:-:S02]  /*0d90*/  FFMA R53, R31, R5, R4 ;  /* 0x000000051f357223 */ /* 0x000fc40000000004 */
[----:B------:R-:W-:Y:S01]  /*0da0*/  LDS R4, [R26+0xbd0] ;  /* 0x000bd0001a047984 */ /* 0x000fe20000000800 */
[C---:B--2---:R-:W-:Y:S01]  /*0db0*/  FFMA R34, R25.reuse, R9, R34 ;  /* 0x0000000919227223 */ /* 0x044fe20000000022 */
[C---:B------:R-:W-:Y:S01]  /*0dc0*/  FFMA R33, R25.reuse, R13, R36 ;  /* 0x0000000d19217223 */ /* 0x040fe20000000024 */
[C---:B------:R-:W-:Y:S01]  /*0dd0*/  FFMA R35, R25.reuse, R5, R38 ;  /* 0x0000000519237223 */ /* 0x040fe20000000026 */
[-C--:B------:R-:W-:Y:S01]  /*0de0*/  FFMA R37, R25, R17.reuse, R32 ;  /* 0x0000001119257223 */ /* 0x080fe20000000020 */
[C---:B-1----:R-:W-:Y:S01]  /*0df0*/  FFMA R43, R27.reuse, R17, R40 ;  /* 0x000000111b2b7223 */ /* 0x042fe20000000028 */
[C---:B------:R-:W-:Y:S01]  /*0e00*/  FFMA R32, R27.reuse, R9, R42 ;  /* 0x000000091b207223 */ /* 0x040fe2000000002a */
[C---:B------:R-:W-:Y:S01]  /*0e10*/  FFMA R39, R27.reuse, R13, R44 ;  /* 0x0000000d1b277223 */ /* 0x040fe2000000002c */
[----:B------:R-:W-:Y:S01]  /*0e20*/  FFMA R41, R27, R5, R46 ;  /* 0x000000051b297223 */ /* 0x000fe2000000002e */
[----:B------:R-:W-:Y:S01]  /*0e30*/  FFMA R40, R29, R9, R30 ;  /* 0x000000091d287223 */ /* 0x000fe2000000001e */
[----:B------:R-:W0:Y:S01]  /*0e40*/  LDS R25, [R26+0x8c0] ;  /* 0x0008c0001a197984 */ /* 0x000e220000000800 */
[----:B------:R-:W-:-:S03]  /*0e50*/  FFMA R17, R31, R17, R16 ;  /* 0x000000111f117223 */ /* 0x000fc60000000010 */
[----:B------:R-:W1:Y:S04]  /*0e60*/  LDS R27, [R26+0x930] ;  /* 0x000930001a1b7984 */ /* 0x000e680000000800 */
[----:B------:R-:W2:Y:S04]  /*0e70*/  LDS R9, [R26+0x9a0] ;  /* 0x0009a0001a097984 */ /* 0x000ea80000000800 */
[----:B------:R-:W3:Y:S04]  /*0e80*/  LDS R13, [R26+0xa10] ;  /* 0x000a10001a0d7984 */ /* 0x000ee80000000800 */
[----:B------:R-:W4:Y:S04]  /*0e90*/  LDS R29, [R26+0xa80] ;  /* 0x000a80001a1d7984 */ /* 0x000f280000000800 */
[----:B------:R-:W5:Y:S04]  /*0ea0*/  LDS R31, [R26+0xb60] ;  /* 0x000b60001a1f7984 */ /* 0x000f680000000800 */
[----:B------:R0:W5:Y:S02]  /*0eb0*/  LDS R5, [R26+0xaf0] ;  /* 0x000af0001a057984 */ /* 0x0001640000000800 */
[----:B0-----:R-:W-:Y:S01]  /*0ec0*/  IADD3 R26, R26, 0xe00, RZ ;  /* 0x00000e001a1a7810 */ /* 0x001fe20007ffe0ff */
        /* <DEDUP_REMOVED lines=32> */
[----:B------:R-:W-:Y:S05]  /*10d0*/  @P0 BRA `(.L_x_64) ;  /* 0xfffff53000000947 */ /* 0x000fea000383ffff */
[----:B------:R-:W-:-:S04]  /*10e0*/  IADD3 R22, R22, 0x1, RZ ;  /* 0x0000000116167810 */ /* 0x000fc80007ffe0ff */
[----:B------:R-:W-:-:S13]  /*10f0*/  ISETP.GE.U32.AND P0, PT, R22, 0x4, PT ;  /* 0x000000041600780c */ /* 0x000fda0003f06070 */
[----:B------:R-:W-:Y:S05]  /*1100*/  @!P0 BRA `(.L_x_65) ;  /* 0xfffff0f000008947 */ /* 0x000fea000383ffff */
[----:B------:R-:W0:Y:S01]  /*1110*/  S2R R5, SR_CTAID.Z ;  /* 0x0000000000057919 */ /* 0x000e220000002700 */
[----:B------:R-:W-:Y:S01]  /*1120*/  IMAD R2, R21, 0xc40, R3 ;  /* 0x00000c4015027824 */ /* 0x000fe200078e0203 */
[----:B------:R-:W-:-:S03]  /*1130*/  MOV R13, 0x4 ;  /* 0x00000004000d7802 */ /* 0x000fc60000000f00 */
[C---:B0-----:R-:W-:Y:S01]  /*1140*/  IMAD R3, R5.reuse, 0x31000, R2 ;  /* 0x0003100005037824 */ /* 0x041fe200078e0202 */
[----:B------:R-:W-:-:S03]  /*1150*/  LEA R4, R5, R21, 0x6 ;  /* 0x0000001505047211 */ /* 0x000fc600078e30ff */
[----:B------:R-:W-:Y:S02]  /*1160*/  IMAD R3, R0, 0xe0, R3 ;  /* 0x000000e000037824 */ /* 0x000fe400078e0203 */
[----:B------:R-:W-:-:S04]  /*1170*/  IMAD.WIDE R4, R4, R13, c[0x0][0x178] ;  /* 0x00005e0004047625 */ /* 0x000fc800078e020d */
[----:B------:R-:W-:Y:S01]  /*1180*/  IMAD R20, R20, 0x1c, R3 ;  /* 0x0000001c14147824 */ /* 0x000fe200078e0203 */
[----:B------:R0:W2:Y:S03]  /*1190*/  LDG.E.CONSTANT R22, [R4.64] ;  /* 0x0000000404167981 */ /* 0x0000a6000c1e9900 */
[CC--:B------:R-:W-:Y:S01]  /*11a0*/  IMAD.WIDE R2, R20.reuse, R13.reuse, c[0x0][0x180] ;  /* 0x0000600014027625 */ /* 0x0c0fe200078e020d */
        /* <DEDUP_REMOVED lines=21> */
[----:B------:R-:W-:Y:S01]  /*1300*/  FADD R39, R39, R22 ;  /* 0x0000001627277221 */ /* 0x000fe20000000000 */
[--C-:B---3--:R-:W-:Y:S01]  /*1310*/  FADD R47, R47, R14.reuse ;  /* 0x0000000e2f2f7221 */ /* 0x108fe20000000000 */
[--C-:B------:R-:W-:Y:S01]  /*1320*/  FADD R45, R45, R14.reuse ;  /* 0x0000000e2d2d7221 */ /* 0x100fe20000000000 */
[--C-:B------:R-:W-:Y:S01]  /*1330*/  FADD R36, R43, R14.reuse ;  /* 0x0000000e2b247221 */ /* 0x100fe20000000000 */
[----:B------:R-:W-:Y:S01]  /*1340*/  FADD R49, R49, R14 ;  /* 0x0000000e31317221 */ /* 0x000fe20000000000 */
[----:B----4-:R-:W-:Y:S01]  /*1350*/  FADD R24, R53, R24 ;  /* 0x0000001835187221 */ /* 0x010fe20000000000 */
[--C-:B-----5:R-:W-:Y:S01]  /*1360*/  FADD R35, R35, R16.reuse ;  /* 0x0000001023237221 */ /* 0x120fe20000000000 */
[--C-:B------:R-:W-:Y:S01]  /*1370*/  FADD R33, R33, R16.reuse ;  /* 0x0000001021217221 */ /* 0x100fe20000000000 */
[--C-:B------:R-:W-:Y:S01]  /*1380*/  FADD R23, R17, R16.reuse ;  /* 0x0000001011177221 */ /* 0x100fe20000000000 */
[----:B------:R-:W-:Y:S01]  /*1390*/  FADD R14, R51, R16 ;  /* 0x00000010330e7221 */ /* 0x000fe20000000000 */
[--C-:B------:R-:W-:Y:S01]  /*13a0*/  FADD R16, R27, R18.reuse ;  /* 0x000000121b107221 */ /* 0x100fe20000000000 */
[----:B------:R-:W-:Y:S01]  /*13b0*/  FMNMX R13, RZ, R24, !PT ;  /* 0x00000018ff0d7209 */ /* 0x000fe20007800000 */
[--C-:B------:R-:W-:Y:S01]  /*13c0*/  FADD R29, R29, R18.reuse ;  /* 0x000000121d1d7221 */ /* 0x100fe20000000000 */
        /* <DEDUP_REMOVED lines=9> */
[----:B------:R0:W-:Y:S01]  /*1460*/  STG.E [R2.64], R13 ;  /* 0x0000000d02007986 */ /* 0x0001e2000c101904 */
[----:B------:R-:W-:Y:S01]  /*1470*/  FMNMX R15, RZ, R26, !PT ;  /* 0x0000001aff0f7209 */ /* 0x000fe20007800000 */
        /* <DEDUP_REMOVED lines=23> */
[----:B0-----:R-:W-:-:S03]  /*15f0*/  FMNMX R15, RZ, R36, !PT ;  /* 0x00000024ff0f7209 */ /* 0x001fc60007800000 */
[----:B------:R0:W-:Y:S01]  /*1600*/  STG.E [R2.64+0x1c0], R13 ;  /* 0x0001c00d02007986 */ /* 0x0001e2000c101904 */
[----:B-1----:R-:W-:Y:S02]  /*1610*/  FMNMX R17, RZ, R8, !PT ;  /* 0x00000008ff117209 */ /* 0x002fe40007800000 */
[----:B--2---:R-:W-:Y:S02]  /*1620*/  FMNMX R9, RZ, R0, !PT ;  /* 0x00000000ff097209 */ /* 0x004fe40007800000 */
[----:B---3--:R-:W-:Y:S02]  /*1630*/  FMNMX R11, RZ, R14, !PT ;  /* 0x0000000eff0b7209 */ /* 0x008fe40007800000 */
        /* <DEDUP_REMOVED lines=12> */
.L_x_66:
        /* <DEDUP_REMOVED lines=16> */
.L_x_132:


//--------------------- .text.tvmgen_default_fused_nn_global_avg_pool2d_kernel --------------------------
	.section	.text.tvmgen_default_fused_nn_global_avg_pool2d_kernel,"ax",@progbits
	.sectioninfo	@"SHI_REGISTERS=16"
	.align	128
        .global         tvmgen_default_fused_nn_global_avg_pool2d_kernel
        .type           tvmgen_default_fused_nn_global_avg_pool2d_kernel,@function
        .size           tvmgen_default_fused_nn_global_avg_pool2d_kernel,(.L_x_133 - tvmgen_default_fused_nn_global_avg_pool2d_kernel)
        .other          tvmgen_default_fused_nn_global_avg_pool2d_kernel,@"STO_CUDA_ENTRY STV_DEFAULT"
tvmgen_default_fused_nn_global_avg_pool2d_kernel:
.text.tvmgen_default_fused_nn_global_avg_pool2d_kernel:
[----:B------:R-:W-:Y:S02]  /*0000*/  MOV R1, c[0x0][0x28] ;  /* 0x00000a0000017a02 */ /* 0x000fe40000000f00 */
[----:B------:R-:W0:Y:S01]  /*0010*/  S2R R11, SR_TID.X ;  /* 0x00000000000b7919 */ /* 0x000e220000002100 */
[----:B------:R-:W-:Y:S01]  /*0020*/  MOV R13, 0x4 ;  /* 0x00000004000d7802 */ /* 0x000fe20000000f00 */
[----:B------:R-:W-:Y:S02]  /*0030*/  ULDC.64 UR4, c[0x0][0x118] ;  /* 0x0000460000047ab9 */ /* 0x000fe40000000a00 */
[----:B------:R-:W1:Y:S04]  /*0040*/  S2R R12, SR_TID.Y ;  /* 0x00000000000c7919 */ /* 0x000e680000002200 */
[----:B------:R-:W2:Y:S01]  /*0050*/  S2R R9, SR_CTAID.X ;  /* 0x0000000000097919 */ /* 0x000ea20000002500 */
[C---:B0-----:R-:W-:Y:S02]  /*0060*/  ISETP.GT.AND P0, PT, R11.reuse, 0x30, PT ;  /* 0x000000300b00780c */ /* 0x041fe40003f04270 */
[----:B------:R-:W-:Y:S01]  /*0070*/  ISETP.GT.AND P1, PT, R11, 0x10, PT ;  /* 0x000000100b00780c */ /* 0x000fe20003f24270 */
[----:B-1----:R-:W-:-:S04]  /*0080*/  IMAD R0, R12, 0x31, R11 ;  /* 0x000000310c007824 */ /* 0x002fc800078e020b */
[----:B--2---:R-:W-:-:S04]  /*0090*/  IMAD R0, R9, 0x620, R0 ;  /* 0x0000062009007824 */ /* 0x004fc800078e0200 */
[----:B------:R-:W-:-:S05]  /*00a0*/  IMAD.WIDE R2, R0, R13, c[0x0][0x168] ;  /* 0x00005a0000027625 */ /* 0x000fca00078e020d */
[----:B------:R-:W2:Y:S04]  /*00b0*/  @!P0 LDG.E.CONSTANT R4, [R2.64] ;  /* 0x0000000402048981 */ /* 0x000ea8000c1e9900 */
[----:B------:R-:W3:Y:S01]  /*00c0*/  @!P1 LDG.E.CONSTANT R5, [R2.64+0x80] ;  /* 0x0000800402059981 */ /* 0x000ee2000c1e9900 */
[----:B------:R-:W-:Y:S02]  /*00d0*/  MOV R0, RZ ;  /* 0x000000ff00007202 */ /* 0x000fe40000000f00 */
[----:B------:R-:W-:Y:S01]  /*00e0*/  VOTE.ANY R7, PT, PT ;  /* 0x0000000000077806 */ /* 0x000fe200038e0100 */
[----:B--2---:R-:W-:Y:S01]  /*00f0*/  @!P0 FADD R0, RZ, R4 ;  /* 0x00000004ff008221 */ /* 0x004fe20000000000 */
[----:B------:R-:W-:-:S03]  /*0100*/  ISETP.NE.AND P0, PT, R11, RZ, PT ;  /* 0x000000ff0b00720c */ /* 0x000fc60003f05270 */
[----:B---3--:R-:W-:-:S05]  /*0110*/  @!P1 FADD R0, R0, R5 ;  /* 0x0000000500009221 */ /* 0x008fca0000000000 */
[----:B------:R-:W0:Y:S02]  /*0120*/  SHFL.DOWN PT, R5, R0, 0x10, 0x1f ;  /* 0x0a001f0000057f89 */ /* 0x000e2400000e0000 */
[----:B0-----:R-:W-:-:S05]  /*0130*/  FADD R4, R5, R0 ;  /* 0x0000000005047221 */ /* 0x001fca0000000000 */
[----:B------:R-:W0:Y:S02]  /*0140*/  SHFL.DOWN PT, R5, R4, 0x8, 0x1f ;  /* 0x09001f0004057f89 */ /* 0x000e2400000e0000 */
[----:B0-----:R-:W-:-:S05]  /*0150*/  FADD R6, R4, R5 ;  /* 0x0000000504067221 */ /* 0x001fca0000000000 */
[----:B------:R-:W0:Y:S02]  /*0160*/  SHFL.DOWN PT, R5, R6, 0x4, 0x1f ;  /* 0x08801f0006057f89 */ /* 0x000e2400000e0000 */
[----:B0-----:R-:W-:Y:S01]  /*0170*/  FADD R8, R6, R5 ;  /* 0x0000000506087221 */ /* 0x001fe20000000000 */
[----:B------:R-:W-:-:S04]  /*0180*/  SHF.L.U32 R5, R12, 0x5, RZ ;  /* 0x000000050c057819 */ /* 0x000fc800000006ff */
[----:B------:R-:W0:Y:S02]  /*0190*/  SHFL.DOWN PT, R3, R8, 0x2, 0x1f ;  /* 0x08401f0008037f89 */ /* 0x000e2400000e0000 */
[----:B0-----:R-:W-:-:S05]  /*01a0*/  FADD R2, R8, R3 ;  /* 0x0000000308027221 */ /* 0x001fca0000000000 */
[----:B------:R-:W0:Y:S02]  /*01b0*/  SHFL.DOWN PT, R3, R2, 0x1, 0x1f ;  /* 0x08201f0002037f89 */ /* 0x000e2400000e0000 */
[----:B0-----:R-:W-:-:S05]  /*01c0*/  FADD R10, R2, R3 ;  /* 0x00000003020a7221 */ /* 0x001fca0000000000 */
[----:B------:R0:W1:Y:S01]  /*01d0*/  SHFL.IDX PT, R5, R10, R5, 0x1f ;  /* 0x00001f050a057589 */ /* 0x00006200000e0000 */
[----:B------:R-:W-:Y:S05]  /*01e0*/  @P0 EXIT ;  /* 0x000000000000094d */ /* 0x000fea0003800000 */
[----:B------:R-:W-:-:S05]  /*01f0*/  LEA R2, R9, R12, 0x5 ;  /* 0x0000000c09027211 */ /* 0x000fca00078e28ff */
[----:B------:R-:W-:-:S05]  /*0200*/  IMAD.WIDE R2, R2, R13, c[0x0][0x160] ;  /* 0x0000580002027625 */ /* 0x000fca00078e020d */
[----:B-1----:R-:W-:Y:S01]  /*0210*/  STG.E [R2.64], R5 ;  /* 0x0000000502007986 */ /* 0x002fe2000c101904 */
[----:B------:R-:W-:Y:S05]  /*0220*/  EXIT ;  /* 0x000000000000794d */ /* 0x000fea0003800000 */
.L_x_67:
        /* <DEDUP_REMOVED lines=13> */
.L_x_133:


//--------------------- .text.tvmgen_default_fused_nn_contrib_conv2d_winograd_without_weight_transform_add_nn_relu_1_kernel_2 --------------------------
	.section	.text.tvmgen_default_fused_nn_contrib_conv2d_winograd_without_weight_transform_add_nn_relu_1_kernel_2,"ax",@progbits
	.sectioninfo	@"SHI_REGISTERS=30"
	.align	128
        .global         tvmgen_default_fused_nn_contrib_conv2d_winograd_without_weight_transform_add_nn_relu_1_kernel_2
        .type           tvmgen_default_fused_nn_contrib_conv2d_winograd_without_weight_transform_add_nn_relu_1_kernel_2,@function
        .size           tvmgen_default_fused_nn_contrib_conv2d_winograd_without_weight_transform_add_nn_relu_1_kernel_2,(.L_x_134 - tvmgen_default_fused_nn_contrib_conv2d_winograd_without_weight_transform_add_nn_relu_1_kernel_2)
        .other          tvmgen_default_fused_nn_contrib_conv2d_winograd_without_weight_transform_add_nn_relu_1_kernel_2,@"STO_CUDA_ENTRY STV_DEFAULT"
tvmgen_default_fused_nn_contrib_conv2d_winograd_without_weight_transform_add_nn_relu_1_kernel_2:
.text.tvmgen_default_fused_nn_contrib_conv2d_winograd_without_weight_transform_add_nn_relu_1_kernel_2:
[----:B------:R-:W-:Y:S02]  /*0000*/  MOV R1, c[0x0][0x28] ;  /* 0x00000a0000017a02 */ /* 0x000fe40000000f00 */
[----:B------:R-:W0:Y:S01]  /*0010*/  S2R R5, SR_CTAID.X ;  /* 0x0000000000057919 */ /* 0x000e220000002500 */
[----:B------:R-:W-:Y:S01]  /*0020*/  MOV R0, 0x4 ;  /* 0x0000000400007802 */ /* 0x000fe20000000f00 */
[----:B------:R-:W-:Y:S02]  /*0030*/  ULDC.64 UR4, c[0x0][0x118] ;  /* 0x0000460000047ab9 */ /* 0x000fe40000000a00 */
[----:B------:R-:W0:Y:S02]  /*0040*/  S2R R26, SR_TID.X ;  /* 0x00000000001a7919 */ /* 0x000e240000002100 */
[----:B0-----:R-:W-:-:S05]  /*0050*/  LEA R21, R5, R26, 0x7 ;  /* 0x0000001a05157211 */ /* 0x001fca00078e38ff */
[----:B------:R-:W-:-:S05]  /*0060*/  IMAD.WIDE R20, R21, R0, c[0x0][0x168] ;  /* 0x00005a0015147625 */ /* 0x000fca00078e0200 */
[----:B------:R-:W2:Y:S04]  /*0070*/  LDG.E.CONSTANT R24, [R20.64+0x18800] ;  /* 0x0188000414187981 */ /* 0x000ea8000c1e9900 */
[----:B------:R-:W3:Y:S04]  /*0080*/  LDG.E.CONSTANT R19, [R20.64+0x62000] ;  /* 0x0620000414137981 */ /* 0x000ee8000c1e9900 */
[----:B------:R-:W4:Y:S04]  /*0090*/  LDG.E.CONSTANT R25, [R20.64] ;  /* 0x0000000414197981 */ /* 0x000f28000c1e9900 */
[----:B------:R-:W5:Y:S04]  /*00a0*/  LDG.E.CONSTANT R18, [R20.64+0x7a800] ;  /* 0x07a8000414127981 */ /* 0x000f68000c1e9900 */
[----:B------:R5:W5:Y:S01]  /*00b0*/  LDG.E.CONSTANT R23, [R20.64+0x31000] ;  /* 0x0310000414177981 */ /* 0x000b62000c1e9900 */
[----:B------:R-:W-:-:S03]  /*00c0*/  SHF.R.S32.HI R2, RZ, 0x2, R26 ;  /* 0x00000002ff027819 */ /* 0x000fc6000001141a */
[----:B------:R5:W5:Y:S04]  /*00d0*/  LDG.E.CONSTANT R17, [R20.64+0x93000] ;  /* 0x0930000414117981 */ /* 0x000b68000c1e9900 */
[----:B------:R5:W5:Y:S01]  /*00e0*/  LDG.E.CONSTANT R22, [R20.64+0x49800] ;  /* 0x0498000414167981 */ /* 0x000b62000c1e9900 */
[----:B------:R-:W-:-:S03]  /*00f0*/  LEA R2, R5, R2, 0x5 ;  /* 0x0000000205027211 */ /* 0x000fc600078e28ff */
[----:B------:R5:W5:Y:S04]  /*0100*/  LDG.E.CONSTANT R16, [R20.64+0xab800] ;  /* 0x0ab8000414107981 */ /* 0x000b68000c1e9900 */
[----:B------:R5:W5:Y:S04]  /*0110*/  LDG.E.CONSTANT R15, [R20.64+0xc4000] ;  /* 0x0c400004140f7981 */ /* 0x000b68000c1e9900 */
[----:B------:R5:W5:Y:S01]  /*0120*/  LDG.E.CONSTANT R13, [R20.64+0xdc800] ;  /* 0x0dc80004140d7981 */ /* 0x000b62000c1e9900 */
[----:B------:R-:W-:-:S03]  /*0130*/  IMAD.HI R2, R2, 0x5397829d, RZ ;  /* 0x5397829d02027827 */ /* 0x000fc600078e02ff */
[----:B------:R5:W5:Y:S02]  /*0140*/  LDG.E.CONSTANT R10, [R20.64+0xf5000] ;  /* 0x0f500004140a7981 */ /* 0x000b64000c1e9900 */
[----:B------:R-:W-:Y:S02]  /*0150*/  SHF.R.U32.HI R3, RZ, 0x1f, R2 ;  /* 0x0000001fff037819 */ /* 0x000fe40000011602 */
[----:B------:R5:W5:Y:S02]  /*0160*/  LDG.E.CONSTANT R9, [R20.64+0x10d800] ;  /* 0x10d8000414097981 */ /* 0x000b64000c1e9900 */
[----:B------:R-:W-:Y:S02]  /*0170*/  LEA.HI.SX32 R3, R2, R3, 0x1c ;  /* 0x0000000302037211 */ /* 0x000fe400078fe2ff */
[----:B------:R5:W5:Y:S04]  /*0180*/  LDG.E.CONSTANT R14, [R20.64+0x126000] ;  /* 0x12600004140e7981 */ /* 0x000b68000c1e9900 */
[----:B------:R5:W5:Y:S01]  /*0190*/  LDG.E.CONSTANT R11, [R20.64+0x13e800] ;  /* 0x13e80004140b7981 */ /* 0x000b62000c1e9900 */
[----:B------:R-:W-:-:S03]  /*01a0*/  IMAD.WIDE R6, R3, R0, c[0x0][0x170] ;  /* 0x00005c0003067625 */ /* 0x000fc600078e0200 */
[----:B------:R5:W5:Y:S04]  /*01b0*/  LDG.E.CONSTANT R8, [R20.64+0x157000] ;  /* 0x1570000414087981 */ /* 0x000b68000c1e9900 */
[----:B------:R5:W5:Y:S04]  /*01c0*/  LDG.E.CONSTANT R12, [R20.64+0x16f800] ;  /* 0x16f80004140c7981 */ /* 0x000b68000c1e9900 */
[----:B------:R0:W5:Y:S01]  /*01d0*/  LDG.E.CONSTANT R6, [R6.64] ;  /* 0x0000000406067981 */ /* 0x000162000c1e9900 */
[----:B------:R-:W-:Y:S02]  /*01e0*/  SHF.R.S32.HI R4, RZ, 0x1, R26 ;  /* 0x00000001ff047819 */ /* 0x000fe4000001141a */
[----:B------:R-:W-:-:S02]  /*01f0*/  LEA R3, R5, R26, 0x1 ;  /* 0x0000001a05037211 */ /* 0x000fc400078e08ff */
[----:B------:R-:W-:Y:S02]  /*0200*/  MOV R2, RZ ;  /* 0x000000ff00027202 */ /* 0x000fe40000000f00 */
[----:B------:R-:W-:Y:S02]  /*0210*/  LEA R5, R5, R4, 0x6 ;  /* 0x0000000405057211 */ /* 0x000fe400078e30ff */
[----:B------:R-:W-:Y:S01]  /*0220*/  MOV R4, RZ ;  /* 0x000000ff00047202 */ /* 0x000fe20000000f00 */
[----:B------:R-:W-:-:S04]  /*0230*/  IMAD.HI R2, R3, -0x6db6db6d, R2 ;  /* 0x9249249303027827 */ /* 0x000fc800078e0202 */
[----:B------:R-:W-:Y:S01]  /*0240*/  IMAD.HI R4, R5, -0x6db6db6d, R4 ;  /* 0x9249249305047827 */ /* 0x000fe200078e0204 */
[----:B------:R-:W-:-:S04]  /*0250*/  SHF.R.U32.HI R5, RZ, 0x1f, R2 ;  /* 0x0000001fff057819 */ /* 0x000fc80000011602 */
[----:B------:R-:W-:Y:S02]  /*0260*/  LEA.HI.SX32 R27, R2, R5, 0x1d ;  /* 0x00000005021b7211 */ /* 0x000fe400078feaff */
[----:B------:R-:W-:-:S04]  /*0270*/  SHF.R.U32.HI R5, RZ, 0x1f, R4 ;  /* 0x0000001fff057819 */ /* 0x000fc80000011604 */
[----:B------:R-:W-:Y:S01]  /*0280*/  LEA.HI.SX32 R2, R4, R5, 0x1e ;  /* 0x0000000504027211 */ /* 0x000fe200078ff2ff */
[----:B------:R-:W-:-:S04]  /*0290*/  IMAD R27, R27, -0xe, R3 ;  /* 0xfffffff21b1b7824 */ /* 0x000fc800078e0203 */
[----:B------:R-:W-:Y:S01]  /*02a0*/  IMAD R2, R2, 0x1c, R27 ;  /* 0x0000001c02027824 */ /* 0x000fe200078e021b */
[----:B--2---:R-:W-:Y:S01]  /*02b0*/  FADD R4, RZ, -R24 ;  /* 0x80000018ff047221 */ /* 0x004fe20000000000 */
[----:B---3--:R-:W-:Y:S01]  /*02c0*/  FADD R5, RZ, -R19 ;  /* 0x80000013ff057221 */ /* 0x008fe20000000000 */
[----:B----4-:R-:W-:Y:S01]  /*02d0*/  FADD R25, RZ, R25 ;  /* 0x00000019ff197221 */ /* 0x010fe20000000000 */
[----:B-----5:R-:W-:-:S03]  /*02e0*/  FADD R20, RZ, R18 ;  /* 0x00000012ff147221 */ /* 0x020fc60000000000 */
[----:B------:R-:W-:Y:S01]  /*02f0*/  FADD R24, R25, R24 ;  /* 0x0000001819187221 */ /* 0x000fe20000000000 */
[----:B------:R-:W-:Y:S01]  /*0300*/  FADD R3, R23, R4 ;  /* 0x0000000417037221 */ /* 0x000fe20000000000 */
[----:B------:R-:W-:Y:S01]  /*0310*/  FADD R4, -R18, R5 ;  /* 0x0000000512047221 */ /* 0x000fe20000000100 */
[----:B------:R-:W-:-:S03]  /*0320*/  FADD R5, -R17, R20 ;  /* 0x0000001411057221 */ /* 0x000fc60000000100 */
[----:B------:R-:W-:Y:S01]  /*0330*/  FADD R20, -R17, R4 ;  /* 0x0000000411147221 */ /* 0x000fe20000000100 */
[----:B------:R-:W-:Y:S01]  /*0340*/  FADD R24, R24, R23 ;  /* 0x0000001718187221 */ /* 0x000fe20000000000 */
[----:B------:R-:W-:Y:S01]  /*0350*/  FADD R3, R3, R22 ;  /* 0x0000001603037221 */ /* 0x000fe20000000000 */
[----:B------:R-:W-:-:S03]  /*0360*/  FADD R22, -R16, R5 ;  /* 0x0000000510167221 */ /* 0x000fc60000000100 */
[----:B------:R-:W-:Y:S01]  /*0370*/  FADD R4, -R18, R3 ;  /* 0x0000000312047221 */ /* 0x000fe20000000100 */
[----:B------:R-:W-:Y:S01]  /*0380*/  FADD R19, R24, R19 ;  /* 0x0000001318137221 */ /* 0x000fe20000000000 */
[----:B------:R-:W-:Y:S02]  /*0390*/  FADD R20, R15, R20 ;  /* 0x000000140f147221 */ /* 0x000fe40000000000 */
[----:B------:R-:W-:Y:S01]  /*03a0*/  FADD R3, R17, R4 ;  /* 0x0000000411037221 */ /* 0x000fe20000000000 */
[C---:B0-----:R-:W-:Y:S01]  /*03b0*/  FADD R7, -R13.reuse, R22 ;  /* 0x000000160d077221 */ /* 0x041fe20000000100 */
[----:B------:R-:W-:Y:S01]  /*03c0*/  FADD R5, R13, R20 ;  /* 0x000000140d057221 */ /* 0x000fe20000000000 */
[----:B------:R-:W-:Y:S02]  /*03d0*/  FADD R18, R19, R18 ;  /* 0x0000001213127221 */ /* 0x000fe40000000000 */
[C---:B------:R-:W-:Y:S01]  /*03e0*/  FADD R4, R10.reuse, R7 ;  /* 0x000000070a047221 */ /* 0x040fe20000000000 */
[----:B------:R-:W-:Y:S01]  /*03f0*/  FADD R5, R10, R5 ;  /* 0x000000050a057221 */ /* 0x000fe20000000000 */
[----:B------:R-:W-:Y:S01]  /*0400*/  FADD R18, R18, R17 ;  /* 0x0000001112127221 */ /* 0x000fe20000000000 */
[----:B------:R-:W-:Y:S01]  /*0410*/  FADD R16, R3, R16 ;  /* 0x0000001003107221 */ /* 0x000fe20000000000 */
[----:B------:R-:W-:-:S02]  /*0420*/  FADD R4, R9, R4 ;  /* 0x0000000409047221 */ /* 0x000fc40000000000 */
        /* <DEDUP_REMOVED lines=27> */
.L_x_68:
        /* <DEDUP_REMOVED lines=10> */
.L_x_134:


//--------------------- .text.tvmgen_default_fused_nn_conv2d_add_add_nn_relu_2_kernel --------------------------
	.section	.text.tvmgen_default_fused_nn_conv2d_add_add_nn_relu_2_kernel,"ax",@progbits
	.sectionflags	@"SHF_BARRIERS=1"
	.sectioninfo	@"SHI_REGISTERS=56"
	.align	128
        .global         tvmgen_default_fused_nn_conv2d_add_add_nn_relu_2_kernel
        .type           tvmgen_default_fused_nn_conv2d_add_add_nn_relu_2_kernel,@function
        .size           tvmgen_default_fused_nn_conv2d_add_add_nn_relu_2_kernel,(.L_x_135 - tvmgen_default_fused_nn_conv2d_add_add_nn_relu_2_kernel)
        .other          tvmgen_default_fused_nn_conv2d_add_add_nn_relu_2_kernel,@"STO_CUDA_ENTRY STV_DEFAULT"
tvmgen_default_fused_nn_conv2d_add_add_nn_relu_2_kernel:
.text.tvmgen_default_fused_nn_conv2d_add_add_nn_relu_2_kernel:
[----:B------:R-:W-:Y:S02]  /*0000*/  MOV R1, c[0x0][0x28] ;  /* 0x00000a0000017a02 */ /* 0x000fe40000000f00 */
[----:B------:R-:W0:Y:S01]  /*0010*/  S2R R0, SR_TID.Z ;  /* 0x0000000000007919 */ /* 0x000e220000002300 */
[----:B------:R-:W-:Y:S01]  /*0020*/  MOV R12, 0x4 ;  /* 0x00000004000c7802 */ /* 0x000fe20000000f00 */
[----:B------:R-:W-:Y:S01]  /*0030*/  CS2R R26, SRZ ;  /* 0x00000000001a7805 */ /* 0x000fe2000001ff00 */
[----:B------:R-:W-:Y:S01]  /*0040*/  MOV R45, RZ ;  /* 0x000000ff002d7202 */ /* 0x000fe20000000f00 */
[----:B------:R-:W1:Y:S01]  /*0050*/  S2R R3, SR_CTAID.Z ;  /* 0x0000000000037919 */ /* 0x000e620000002700 */
[----:B------:R-:W-:Y:S01]  /*0060*/  CS2R R30, SRZ ;  /* 0x00000000001e7805 */ /* 0x000fe2000001ff00 */
[----:B------:R-:W-:Y:S01]  /*0070*/  CS2R R36, SRZ ;  /* 0x0000000000247805 */ /* 0x000fe2000001ff00 */
[----:B------:R-:W-:Y:S01]  /*0080*/  MOV R39, RZ ;  /* 0x000000ff00277202 */ /* 0x000fe20000000f00 */
[----:B------:R-:W2:Y:S01]  /*0090*/  S2R R9, SR_TID.X ;  /* 0x0000000000097919 */ /* 0x000ea20000002100 */
[----:B------:R-:W-:Y:S01]  /*00a0*/  MOV R53, RZ ;  /* 0x000000ff00357202 */ /* 0x000fe20000000f00 */
[----:B------:R-:W-:-:S02]  /*00b0*/  ULDC.64 UR4, c[0x0][0x118] ;  /* 0x0000460000047ab9 */ /* 0x000fc40000000a00 */
[----:B------:R-:W3:Y:S04]  /*00c0*/  S2R R2, SR_TID.Y ;  /* 0x0000000000027919 */ /* 0x000ee80000002200 */
[----:B------:R-:W4:Y:S01]  /*00d0*/  S2R R4, SR_CTAID.Y ;  /* 0x0000000000047919 */ /* 0x000f220000002600 */
[C---:B0-----:R-:W-:Y:S02]  /*00e0*/  LOP3.LUT R6, R0.reuse, 0x1, RZ, 0xc0, !PT ;  /* 0x0000000100067812 */ /* 0x041fe400078ec0ff */
[----:B------:R-:W-:Y:S02]  /*00f0*/  SHF.R.S32.HI R5, RZ, 0x1, R0 ;  /* 0x00000001ff057819 */ /* 0x000fe40000011400 */
[----:B-1----:R-:W-:Y:S02]  /*0100*/  LEA R11, R3, R0, 0x4 ;  /* 0x00000000030b7211 */ /* 0x002fe400078e20ff */
[----:B------:R-:W-:Y:S01]  /*0110*/  SHF.L.U32 R43, R0, 0x5, RZ ;  /* 0x00000005002b7819 */ /* 0x000fe200000006ff */
[C---:B--2---:R-:W-:Y:S01]  /*0120*/  IMAD R7, R9.reuse, 0x60, RZ ;  /* 0x0000006009077824 */ /* 0x044fe200078e02ff */
[----:B------:R-:W-:Y:S01]  /*0130*/  LEA R51, R9, R9, 0x1 ;  /* 0x0000000909337211 */ /* 0x000fe200078e08ff */
[--C-:B------:R-:W-:Y:S01]  /*0140*/  IMAD R8, R6, 0xe, R9.reuse ;  /* 0x0000000e06087824 */ /* 0x100fe200078e0209 */
[----:B---3--:R-:W-:Y:S01]  /*0150*/  LEA R10, R11, R2, 0x1 ;  /* 0x000000020b0a7211 */ /* 0x008fe200078e08ff */
[----:B------:R-:W-:Y:S01]  /*0160*/  IMAD R9, R2, 0x7, R9 ;  /* 0x0000000702097824 */ /* 0x000fe200078e0209 */
[----:B------:R-:W-:Y:S01]  /*0170*/  LOP3.LUT R7, R7, 0xffffff00, RZ, 0xc0, !PT ;  /* 0xffffff0007077812 */ /* 0x000fe200078ec0ff */
[----:B------:R-:W-:Y:S01]  /*0180*/  IMAD R11, R5, 0xc4, R8 ;  /* 0x000000c4050b7824 */ /* 0x000fe200078e0208 */
[C---:B------:R-:W-:Y:S01]  /*0190*/  LOP3.LUT R6, R51.reuse, 0x7, RZ, 0xc0, !PT ;  /* 0x0000000733067812 */ /* 0x040fe200078ec0ff */
[----:B------:R-:W-:Y:S01]  /*01a0*/  IMAD R44, R0, 0xe, R9 ;  /* 0x0000000e002c7824 */ /* 0x000fe200078e0209 */
[----:B------:R-:W-:Y:S01]  /*01b0*/  SHF.L.U32 R10, R10, 0x9, RZ ;  /* 0x000000090a0a7819 */ /* 0x000fe200000006ff */
[----:B----4-:R-:W-:Y:S01]  /*01c0*/  IMAD R11, R4, 0x1c, R11 ;  /* 0x0000001c040b7824 */ /* 0x010fe200078e020b */
[----:B------:R-:W-:-:S02]  /*01d0*/  IADD3 R47, R51, 0x2, RZ ;  /* 0x00000002332f7810 */ /* 0x000fc40007ffe0ff */
[C---:B------:R-:W-:Y:S01]  /*01e0*/  IADD3 R49, R51.reuse, 0x1, RZ ;  /* 0x0000000133317810 */ /* 0x040fe20007ffe0ff */
[C---:B------:R-:W-:Y:S01]  /*01f0*/  IMAD R11, R2.reuse, 0x7, R11 ;  /* 0x00000007020b7824 */ /* 0x040fe200078e020b */
[----:B------:R-:W-:Y:S02]  /*0200*/  LEA.HI.SX32 R13, R51, R2, 0x1c ;  /* 0x00000002330d7211 */ /* 0x000fe400078fe2ff */
[----:B------:R-:W-:Y:S02]  /*0210*/  LEA R42, R2, R43, 0x4 ;  /* 0x0000002b022a7211 */ /* 0x000fe400078e20ff */
[----:B------:R-:W-:Y:S02]  /*0220*/  IADD3 R40, R6, R10, R7 ;  /* 0x0000000a06287210 */ /* 0x000fe40007ffe007 */
[----:B------:R-:W-:Y:S02]  /*0230*/  SHF.L.U32 R7, R47, 0x5, RZ ;  /* 0x000000052f077819 */ /* 0x000fe400000006ff */
[----:B------:R-:W-:Y:S01]  /*0240*/  SHF.L.U32 R5, R49, 0x5, RZ ;  /* 0x0000000531057819 */ /* 0x000fe200000006ff */
[----:B------:R-:W-:Y:S01]  /*0250*/  IMAD.WIDE R40, R40, R12, c[0x0][0x170] ;  /* 0x00005c0028287625 */ /* 0x000fe200078e020c */
[----:B------:R-:W-:-:S02]  /*0260*/  ISETP.GT.AND P0, PT, R13, 0x1, PT ;  /* 0x000000010d00780c */ /* 0x000fc40003f04270 */
[----:B------:R-:W-:Y:S02]  /*0270*/  IADD3 R42, R51, R42, RZ ;  /* 0x0000002a332a7210 */ /* 0x000fe40007ffe0ff */
[----:B------:R-:W-:Y:S02]  /*0280*/  LOP3.LUT R8, R47, 0x7, RZ, 0xc0, !PT ;  /* 0x000000072f087812 */ /* 0x000fe400078ec0ff */
[----:B------:R-:W-:Y:S02]  /*0290*/  LOP3.LUT R6, R49, 0x7, RZ, 0xc0, !PT ;  /* 0x0000000731067812 */ /* 0x000fe400078ec0ff */
[----:B------:R-:W-:Y:S02]  /*02a0*/  LOP3.LUT R7, R7, 0xffffff00, RZ, 0xc0, !PT ;  /* 0xffffff0007077812 */ /* 0x000fe400078ec0ff */
[----:B------:R-:W-:Y:S02]  /*02b0*/  LOP3.LUT R5, R5, 0xffffff00, RZ, 0xc0, !PT ;  /* 0xffffff0005057812 */ /* 0x000fe400078ec0ff */
[----:B------:R-:W-:-:S02]  /*02c0*/  ISETP.GT.OR P0, PT, R42, 0x1ff, P0 ;  /* 0x000001ff2a00780c */ /* 0x000fc40000704670 */
[-C--:B------:R-:W-:Y:S02]  /*02d0*/  IADD3 R7, R8, R10.reuse, R7 ;  /* 0x0000000a08077210 */ /* 0x080fe40007ffe007 */
[----:B------:R-:W-:Y:S02]  /*02e0*/  IADD3 R6, R6, R10, R5 ;  /* 0x0000000a06067210 */ /* 0x000fe40007ffe005 */
[----:B------:R-:W-:Y:S01]  /*02f0*/  LEA.HI.SX32 R13, R13, R0, 0x1f ;  /* 0x000000000d0d7211 */ /* 0x000fe200078ffaff */
[-C--:B------:R-:W-:Y:S01]  /*0300*/  IMAD.WIDE R34, R7, R12.reuse, c[0x0][0x170] ;  /* 0x00005c0007227625 */ /* 0x080fe200078e020c */
[----:B------:R-:W-:Y:S02]  /*0310*/  ISETP.GT.OR P0, PT, R51, 0xf, P0 ;  /* 0x0000000f3300780c */ /* 0x000fe40000704670 */
[----:B------:R-:W-:Y:S01]  /*0320*/  MOV R5, R41 ;  /* 0x0000002900057202 */ /* 0x000fe20000000f00 */
[----:B------:R-:W-:Y:S01]  /*0330*/  IMAD.WIDE R32, R6, R12, c[0x0][0x170] ;  /* 0x00005c0006207625 */ /* 0x000fe200078e020c */
[----:B------:R-:W-:-:S02]  /*0340*/  ISETP.GT.OR P0, PT, R13, 0xf, P0 ;  /* 0x0000000f0d00780c */ /* 0x000fc40000704670 */
[----:B------:R-:W-:Y:S01]  /*0350*/  SHF.L.U32 R41, R9, 0x1, RZ ;  /* 0x0000000109297819 */ /* 0x000fe200000006ff */
[----:B------:R-:W-:-:S04]  /*0360*/  IMAD.WIDE R6, R11, R12, c[0x0][0x168] ;  /* 0x00005a000b067625 */ /* 0x000fc800078e020c */
.L_x_69:
[-C--:B------:R-:W-:Y:S01]  /*0370*/  LEA.HI.SX32 R9, R49, R2.reuse, 0x1c ;  /* 0x0000000231097211 */ /* 0x080fe200078fe2ff */
[----:B------:R0:W2:Y:S01]  /*0380*/  LDG.E.CONSTANT R38, [R6.64] ;  /* 0x0000000406267981 */ /* 0x0000a2000c1e9900 */
[----:B------:R-:W-:-:S03]  /*0390*/  LEA.HI.SX32 R11, R47, R2, 0x1c ;  /* 0x000000022f0b7211 */ /* 0x000fc600078fe2ff */
[----:B------:R-:W-:Y:S01]  /*03a0*/  BAR.SYNC.DEFER_BLOCKING 0x0 ;  /* 0x0000000000007b1d */ /* 0x000fe20000010000 */
[----:B------:R-:W-:Y:S02]  /*03b0*/  ISETP.GT.AND P1, PT, R9, 0x1, PT ;  /* 0x000000010900780c */ /* 0x000fe40003f24270 */
[----:B------:R-:W-:Y:S02]  /*03c0*/  ISETP.GT.AND P2, PT, R11, 0x1, PT ;  /* 0x000000010b00780c */ /* 0x000fe40003f44270 */
[C---:B------:R-:W-:Y:S02]  /*03d0*/  ISETP.GT.OR P1, PT, R42.reuse, 0x1fe, P1 ;  /* 0x000001fe2a00780c */ /* 0x040fe40000f24670 */
[----:B------:R-:W-:Y:S02]  /*03e0*/  ISETP.GT.OR P2, PT, R42, 0x1fd, P2 ;  /* 0x000001fd2a00780c */ /* 0x000fe40001744670 */
[----:B------:R-:W-:Y:S02]  /*03f0*/  LEA.HI.SX32 R9, R9, R0, 0x1f ;  /* 0x0000000009097211 */ /* 0x000fe400078ffaff */
[----:B------:R-:W-:-:S02]  /*0400*/  ISETP.GT.OR P1, PT, R51, 0xe, P1 ;  /* 0x0000000e3300780c */ /* 0x000fc40000f24670 */
[----:B------:R-:W-:Y:S02]  /*0410*/  LEA.HI.SX32 R11, R11, R0, 0x1f ;  /* 0x000000000b0b7211 */ /* 0x000fe400078ffaff */
[----:B------:R-:W-:Y:S02]  /*0420*/  ISETP.GT.OR P2, PT, R51, 0xd, P2 ;  /* 0x0000000d3300780c */ /* 0x000fe40001744670 */
[----:B------:R-:W-:Y:S02]  /*0430*/  ISETP.GT.OR P1, PT, R9, 0xf, P1 ;  /* 0x0000000f0900780c */ /* 0x000fe40000f24670 */
[----:B------:R-:W-:Y:S02]  /*0440*/  ISETP.GT.OR P2, PT, R11, 0xf, P2 ;  /* 0x0000000f0b00780c */ /* 0x000fe40001744670 */
[----:B------:R-:W-:Y:S02]  /*0450*/  @!P0 MOV R8, R40 ;  /* 0x0000002800088202 */ /* 0x000fe40000000f00 */
[----:B------:R-:W-:-:S05]  /*0460*/  @!P0 MOV R9, R5 ;  /* 0x0000000500098202 */ /* 0x000fca0000000f00 */
[----:B------:R-:W3:Y:S04]  /*0470*/  @!P0 LDG.E.CONSTANT R46, [R8.64] ;  /* 0x00000004082e8981 */ /* 0x000ee8000c1e9900 */
[----:B------:R1:W4:Y:S04]  /*0480*/  @!P1 LDG.E.CONSTANT R48, [R32.64] ;  /* 0x0000000420309981 */ /* 0x000328000c1e9900 */
[----:B------:R-:W5:Y:S01]  /*0490*/  @!P2 LDG.E.CONSTANT R50, [R34.64] ;  /* 0x000000042232a981 */ /* 0x000f62000c1e9900 */
[----:B------:R-:W-:Y:S02]  /*04a0*/  IADD3 R45, R45, 0x1, RZ ;  /* 0x000000012d2d7810 */ /* 0x000fe40007ffe0ff */
[----:B------:R-:W-:-:S02]  /*04b0*/  IADD3 R40, P4, R40, 0x20, RZ ;  /* 0x0000002028287810 */ /* 0x000fc40007f9e0ff */
[----:B0-----:R-:W-:Y:S02]  /*04c0*/  IADD3 R6, P5, R6, 0x1880, RZ ;  /* 0x0000188006067810 */ /* 0x001fe40007fbe0ff */
[----:B-1----:R-:W-:Y:S02]  /*04d0*/  IADD3 R32, P3, R32, 0x20, RZ ;  /* 0x0000002020207810 */ /* 0x002fe40007f7e0ff */
[----:B------:R-:W-:Y:S02]  /*04e0*/  IADD3.X R5, RZ, R5, RZ, P4, !PT ;  /* 0x00000005ff057210 */ /* 0x000fe400027fe4ff */
[----:B------:R-:W-:Y:S02]  /*04f0*/  IADD3.X R7, RZ, R7, RZ, P5, !PT ;  /* 0x00000007ff077210 */ /* 0x000fe40002ffe4ff */
[----:B------:R-:W-:Y:S01]  /*0500*/  IADD3.X R33, RZ, R33, RZ, P3, !PT ;  /* 0x00000021ff217210 */ /* 0x000fe20001ffe4ff */
[----:B--2---:R-:W-:Y:S04]  /*0510*/  STS [R44.X4], R38 ;  /* 0x000000262c007388 */ /* 0x004fe80000004800 */
[----:B---3--:R-:W-:Y:S04]  /*0520*/  @!P0 STS [R42.X4+0x380], R46 ;  /* 0x0003802e2a008388 */ /* 0x008fe80000004800 */
[----:B----4-:R-:W-:Y:S04]  /*0530*/  @!P1 STS [R42.X4+0x384], R48 ;  /* 0x000384302a009388 */ /* 0x010fe80000004800 */
[----:B-----5:R-:W-:Y:S04]  /*0540*/  @!P2 STS [R42.X4+0x388], R50 ;  /* 0x000388322a00a388 */ /* 0x020fe80000004800 */
[----:B------:R-:W-:Y:S06]  /*0550*/  BAR.SYNC.DEFER_BLOCKING 0x0 ;  /* 0x0000000000007b1d */ /* 0x000fec0000010000 */
[----:B------:R-:W-:Y:S04]  /*0560*/  LDS.64 R24, [R41.X4] ;  /* 0x0000000029187984 */ /* 0x000fe80000004a00 */
[----:B------:R-:W0:Y:S04]  /*0570*/  LDS.128 R8, [R43+0x380] ;  /* 0x000380002b087984 */ /* 0x000e280000000c00 */
[----:B------:R-:W1:Y:S04]  /*0580*/  LDS.128 R12, [R43+0x580] ;  /* 0x000580002b0c7984 */ /* 0x000e680000000c00 */
[----:B------:R-:W2:Y:S04]  /*0590*/  LDS.64 R28, [R41.X4+0x70] ;  /* 0x00007000291c7984 */ /* 0x000ea80000004a00 */
[----:B------:R-:W3:Y:S04]  /*05a0*/  LDS.128 R16, [R43+0x780] ;  /* 0x000780002b107984 */ /* 0x000ee80000000c00 */
[----:B------:R-:W4:Y:S01]  /*05b0*/  LDS.128 R20, [R43+0x980] ;  /* 0x000980002b147984 */ /* 0x000f220000000c00 */
[----:B0-----:R-:W-:Y:S01]  /*05c0*/  FFMA R37, R24, R8, R37 ;  /* 0x0000000818257223 */ /* 0x001fe20000000025 */
[----:B------:R-:W-:Y:S01]  /*05d0*/  FFMA R46, R8, R25, R53 ;  /* 0x00000019082e7223 */ /* 0x000fe20000000035 */
[----:B-1----:R-:W-:-:S02]  /*05e0*/  FFMA R8, R24, R12, R39 ;  /* 0x0000000c18087223 */ /* 0x002fc40000000027 */
[----:B------:R-:W0:Y:S01]  /*05f0*/  LDS.64 R38, [R41.X4+0xe0] ;  /* 0x0000e00029267984 */ /* 0x000e220000004a00 */
[----:B------:R-:W-:Y:S01]  /*0600*/  FFMA R12, R12, R25, R36 ;  /* 0x000000190c0c7223 */ /* 0x000fe20000000024 */
[----:B--2---:R-:W-:Y:S02]  /*0610*/  FFMA R53, R28, R9, R37 ;  /* 0x000000091c357223 */ /* 0x004fe40000000025 */
[----:B------:R-:W1:Y:S01]  /*0620*/  LDS.64 R36, [R41.X4+0x150] ;  /* 0x0001500029247984 */ /* 0x000e620000004a00 */
[----:B------:R-:W-:Y:S01]  /*0630*/  FFMA R9, R9, R29, R46 ;  /* 0x0000001d09097223 */ /* 0x000fe2000000002e */
[----:B---3--:R-:W-:Y:S01]  /*0640*/  FFMA R30, R24, R16, R30 ;  /* 0x00000010181e7223 */ /* 0x008fe2000000001e */
[----:B------:R-:W-:Y:S01]  /*0650*/  FFMA R46, R16, R25, R31 ;  /* 0x00000019102e7223 */ /* 0x000fe2000000001f */
[C---:B------:R-:W-:Y:S01]  /*0660*/  FFMA R8, R28.reuse, R13, R8 ;  /* 0x0000000d1c087223 */ /* 0x040fe20000000008 */
[----:B------:R-:W-:Y:S01]  /*0670*/  FFMA R13, R13, R29, R12 ;  /* 0x0000001d0d0d7223 */ /* 0x000fe2000000000c */
[----:B------:R-:W-:Y:S01]  /*0680*/  FFMA R12, R28, R17, R30 ;  /* 0x000000111c0c7223 */ /* 0x000fe2000000001e */
[----:B------:R-:W-:Y:S01]  /*0690*/  FFMA R46, R17, R29, R46 ;  /* 0x0000001d112e7223 */ /* 0x000fe2000000002e */
[----:B----4-:R-:W-:Y:S01]  /*06a0*/  FFMA R31, R24, R20, R26 ;  /* 0x00000014181f7223 */ /* 0x010fe2000000001a */
[----:B------:R-:W-:Y:S01]  /*06b0*/  FFMA R30, R20, R25, R27 ;  /* 0x00000019141e7223 */ /* 0x000fe2000000001b */
[----:B------:R-:W-:Y:S04]  /*06c0*/  LDS.64 R16, [R41.X4+0x1c0] ;  /* 0x0001c00029107984 */ /* 0x000fe80000004a00 */
[----:B------:R-:W2:Y:S01]  /*06d0*/  LDS.128 R24, [R43+0x390] ;  /* 0x000390002b187984 */ /* 0x000ea20000000c00 */
[----:B------:R-:W-:Y:S01]  /*06e0*/  FFMA R20, R28, R21, R31 ;  /* 0x000000151c147223 */ /* 0x000fe2000000001f */
[----:B------:R-:W-:-:S02]  /*06f0*/  FFMA R21, R21, R29, R30 ;  /* 0x0000001d15157223 */ /* 0x000fc4000000001e */
[----:B------:R-:W3:Y:S01]  /*0700*/  LDS.128 R28, [R43+0x590] ;  /* 0x000590002b1c7984 */ /* 0x000ee20000000c00 */
[C---:B0-----:R-:W-:Y:S01]  /*0710*/  FFMA R53, R38.reuse, R10, R53 ;  /* 0x0000000a26357223 */ /* 0x041fe20000000035 */
[----:B------:R-:W-:Y:S01]  /*0720*/  FFMA R8, R38, R14, R8 ;  /* 0x0000000e26087223 */ /* 0x000fe20000000008 */
[-C--:B------:R-:W-:Y:S01]  /*0730*/  FFMA R10, R10, R39.reuse, R9 ;  /* 0x000000270a0a7223 */ /* 0x080fe20000000009 */
[C---:B------:R-:W-:Y:S01]  /*0740*/  FFMA R12, R38.reuse, R18, R12 ;  /* 0x00000012260c7223 */ /* 0x040fe2000000000c */
[----:B------:R-:W-:Y:S01]  /*0750*/  FFMA R20, R38, R22, R20 ;  /* 0x0000001626147223 */ /* 0x000fe20000000014 */
[-C--:B------:R-:W-:Y:S01]  /*0760*/  FFMA R14, R14, R39.reuse, R13 ;  /* 0x000000270e0e7223 */ /* 0x080fe2000000000d */
[-C--:B------:R-:W-:Y:S01]  /*0770*/  FFMA R46, R18, R39.reuse, R46 ;  /* 0x00000027122e7223 */ /* 0x080fe2000000002e */
[----:B------:R-:W-:Y:S01]  /*0780*/  FFMA R38, R22, R39, R21 ;  /* 0x0000002716267223 */ /* 0x000fe20000000015 */
[C---:B-1----:R-:W-:Y:S01]  /*0790*/  FFMA R18, R36.reuse, R11, R53 ;  /* 0x0000000b24127223 */ /* 0x042fe20000000035 */
[C---:B------:R-:W-:Y:S01]  /*07a0*/  FFMA R22, R36.reuse, R15, R8 ;  /* 0x0000000f24167223 */ /* 0x040fe20000000008 */
[C---:B------:R-:W-:Y:S01]  /*07b0*/  FFMA R39, R36.reuse, R19, R12 ;  /* 0x0000001324277223 */ /* 0x040fe2000000000c */
[----:B------:R-:W-:Y:S01]  /*07c0*/  FFMA R53, R36, R23, R20 ;  /* 0x0000001724357223 */ /* 0x000fe20000000014 */
[-C--:B------:R-:W-:Y:S01]  /*07d0*/  FFMA R48, R11, R37.reuse, R10 ;  /* 0x000000250b307223 */ /* 0x080fe2000000000a */
[-C--:B------:R-:W-:Y:S01]  /*07e0*/  FFMA R36, R15, R37.reuse, R14 ;  /* 0x000000250f247223 */ /* 0x080fe2000000000e */
[----:B------:R-:W0:Y:S04]  /*07f0*/  LDS.128 R8, [R43+0x790] ;  /* 0x000790002b087984 */ /* 0x000e280000000c00 */
[----:B------:R-:W1:Y:S01]  /*0800*/  LDS.128 R12, [R43+0x990] ;  /* 0x000990002b0c7984 */ /* 0x000e620000000c00 */
[-C--:B------:R-:W-:Y:S01]  /*0810*/  FFMA R46, R19, R37.reuse, R46 ;  /* 0x00000025132e7223 */ /* 0x080fe2000000002e */
[----:B------:R-:W-:-:S02]  /*0820*/  FFMA R37, R23, R37, R38 ;  /* 0x0000002517257223 */ /* 0x000fc40000000026 */
[----:B------:R-:W4:Y:S01]  /*0830*/  LDS.64 R20, [R41.X4+0x230] ;  /* 0x0002300029147984 */ /* 0x000f220000004a00 */
[----:B--2---:R-:W-:-:S03]  /*0840*/  FFMA R38, R16, R24, R18 ;  /* 0x0000001810267223 */ /* 0x004fc60000000012 */
[----:B------:R-:W2:Y:S01]  /*0850*/  LDS.64 R18, [R41.X4+0x2a0] ;  /* 0x0002a00029127984 */ /* 0x000ea20000004a00 */
[-C--:B------:R-:W-:Y:S01]  /*0860*/  FFMA R48, R24, R17.reuse, R48 ;  /* 0x0000001118307223 */ /* 0x080fe20000000030 */
[----:B---3--:R-:W-:Y:S02]  /*0870*/  FFMA R24, R16, R28, R22 ;  /* 0x0000001c10187223 */ /* 0x008fe40000000016 */
[----:B------:R-:W3:Y:S01]  /*0880*/  LDS.64 R22, [R41.X4+0x310] ;  /* 0x0003100029167984 */ /* 0x000ee20000004a00 */
[----:B------:R-:W-:Y:S01]  /*0890*/  ISETP.NE.AND P1, PT, R45, 0x20, PT ;  /* 0x000000202d00780c */ /* 0x000fe20003f25270 */
[----:B------:R-:W-:Y:S01]  /*08a0*/  FFMA R36, R28, R17, R36 ;  /* 0x000000111c247223 */ /* 0x000fe20000000024 */
[----:B------:R-:W-:-:S04]  /*08b0*/  IADD3 R34, P2, R34, 0x20, RZ ;  /* 0x0000002022227810 */ /* 0x000fc80007f5e0ff */
[----:B------:R-:W-:Y:S01]  /*08c0*/  IADD3.X R35, RZ, R35, RZ, P2, !PT ;  /* 0x00000023ff237210 */ /* 0x000fe200017fe4ff */
[----:B0-----:R-:W-:Y:S01]  /*08d0*/  FFMA R39, R16, R8, R39 ;  /* 0x0000000810277223 */ /* 0x001fe20000000027 */
[-C--:B------:R-:W-:Y:S01]  /*08e0*/  FFMA R46, R8, R17.reuse, R46 ;  /* 0x00000011082e7223 */ /* 0x080fe2000000002e */
[----:B-1----:R-:W-:Y:S01]  /*08f0*/  FFMA R16, R16, R12, R53 ;  /* 0x0000000c10107223 */ /* 0x002fe20000000035 */
[----:B------:R-:W-:Y:S01]  /*0900*/  FFMA R12, R12, R17, R37 ;  /* 0x000000110c0c7223 */ /* 0x000fe20000000025 */
[C---:B----4-:R-:W-:Y:S01]  /*0910*/  FFMA R38, R20.reuse, R25, R38 ;  /* 0x0000001914267223 */ /* 0x050fe20000000026 */
[C---:B------:R-:W-:Y:S01]  /*0920*/  FFMA R24, R20.reuse, R29, R24 ;  /* 0x0000001d14187223 */ /* 0x040fe20000000018 */
[C---:B------:R-:W-:Y:S01]  /*0930*/  FFMA R39, R20.reuse, R9, R39 ;  /* 0x0000000914277223 */ /* 0x040fe20000000027 */
[-C--:B------:R-:W-:Y:S01]  /*0940*/  FFMA R17, R9, R21.reuse, R46 ;  /* 0x0000001509117223 */ /* 0x080fe2000000002e */
[-C--:B------:R-:W-:Y:S01]  /*0950*/  FFMA R25, R25, R21.reuse, R48 ;  /* 0x0000001519197223 */ /* 0x080fe20000000030 */
[----:B------:R-:W-:Y:S01]  /*0960*/  FFMA R29, R29, R21, R36 ;  /* 0x000000151d1d7223 */ /* 0x000fe20000000024 */
[----:B------:R-:W-:Y:S01]  /*0970*/  FFMA R9, R20, R13, R16 ;  /* 0x0000000d14097223 */ /* 0x000fe20000000010 */
[----:B------:R-:W-:Y:S01]  /*0980*/  FFMA R13, R13, R21, R12 ;  /* 0x000000150d0d7223 */ /* 0x000fe2000000000c */
[C---:B--2---:R-:W-:Y:S01]  /*0990*/  FFMA R37, R18.reuse, R26, R38 ;  /* 0x0000001a12257223 */ /* 0x044fe20000000026 */
[C---:B------:R-:W-:Y:S01]  /*09a0*/  FFMA R24, R18.reuse, R30, R24 ;  /* 0x0000001e12187223 */ /* 0x040fe20000000018 */
[C---:B------:R-:W-:Y:S01]  /*09b0*/  FFMA R8, R18.reuse, R10, R39 ;  /* 0x0000000a12087223 */ /* 0x040fe20000000027 */
[----:B------:R-:W-:Y:S01]  /*09c0*/  FFMA R18, R18, R14, R9 ;  /* 0x0000000e12127223 */ /* 0x000fe20000000009 */
[-C--:B------:R-:W-:Y:S01]  /*09d0*/  FFMA R12, R26, R19.reuse, R25 ;  /* 0x000000131a0c7223 */ /* 0x080fe20000000019 */
[-C--:B------:R-:W-:Y:S01]  /*09e0*/  FFMA R36, R30, R19.reuse, R29 ;  /* 0x000000131e247223 */ /* 0x080fe2000000001d */
[-C--:B------:R-:W-:Y:S01]  /*09f0*/  FFMA R10, R10, R19.reuse, R17 ;  /* 0x000000130a0a7223 */ /* 0x080fe20000000011 */
[----:B------:R-:W-:Y:S01]  /*0a00*/  FFMA R14, R14, R19, R13 ;  /* 0x000000130e0e7223 */ /* 0x000fe2000000000d */
[C---:B---3--:R-:W-:Y:S01]  /*0a10*/  FFMA R37, R22.reuse, R27, R37 ;  /* 0x0000001b16257223 */ /* 0x048fe20000000025 */
[C---:B------:R-:W-:Y:S01]  /*0a20*/  FFMA R39, R22.reuse, R31, R24 ;  /* 0x0000001f16277223 */ /* 0x040fe20000000018 */
[-C--:B------:R-:W-:Y:S01]  /*0a30*/  FFMA R53, R27, R23.reuse, R12 ;  /* 0x000000171b357223 */ /* 0x080fe2000000000c */
[----:B------:R-:W-:Y:S01]  /*0a40*/  FFMA R36, R31, R23, R36 ;  /* 0x000000171f247223 */ /* 0x000fe20000000024 */
[C---:B------:R-:W-:Y:S01]  /*0a50*/  FFMA R30, R22.reuse, R11, R8 ;  /* 0x0000000b161e7223 */ /* 0x040fe20000000008 */
[----:B------:R-:W-:Y:S01]  /*0a60*/  FFMA R26, R22, R15, R18 ;  /* 0x0000000f161a7223 */ /* 0x000fe20000000012 */
[-C--:B------:R-:W-:Y:S01]  /*0a70*/  FFMA R31, R11, R23.reuse, R10 ;  /* 0x000000170b1f7223 */ /* 0x080fe2000000000a */
[----:B------:R-:W-:Y:S01]  /*0a80*/  FFMA R27, R15, R23, R14 ;  /* 0x000000170f1b7223 */ /* 0x000fe2000000000e */
[----:B------:R-:W-:Y:S05]  /*0a90*/  @P1 BRA `(.L_x_69) ;  /* 0xfffff8d000001947 */ /* 0x000fea000383ffff */
[----:B------:R-:W-:Y:S02]  /*0aa0*/  LEA R3, R3, R0, 0x6 ;  /* 0x0000000003037211 */ /* 0x000fe400078e30ff */
[----:B------:R-:W-:-:S03]  /*0ab0*/  MOV R16, 0x4 ;  /* 0x0000000400107802 */ /* 0x000fc60000000f00 */
[C---:B------:R-:W-:Y:S02]  /*0ac0*/  IMAD R4, R3.reuse, 0x7, R4 ;  /* 0x0000000703047824 */ /* 0x040fe400078e0204 */
[----:B------:R-:W-:-:S04]  /*0ad0*/  IMAD.WIDE R2, R3, R16, c[0x0][0x178] ;  /* 0x00005e0003027625 */ /* 0x000fc800078e0210 */
[----:B------:R-:W-:Y:S01]  /*0ae0*/  IMAD R41, R4, 0x1c, R41 ;  /* 0x0000001c04297824 */ /* 0x000fe200078e0229 */
[----:B------:R0:W2:Y:S03]  /*0af0*/  LDG.E.CONSTANT R0, [R2.64+0x40] ;  /* 0x0000400402007981 */ /* 0x0000a6000c1e9900 */
[CC--:B------:R-:W-:Y:S01]  /*0b00*/  IMAD.WIDE R4, R41.reuse, R16.reuse, c[0x0][0x180] ;  /* 0x0000600029047625 */ /* 0x0c0fe200078e0210 */
[----:B------:R0:W3:Y:S04]  /*0b10*/  LDG.E.CONSTANT R8, [R2.64] ;  /* 0x0000000402087981 */ /* 0x0000e8000c1e9900 */
[----:B------:R0:W4:Y:S04]  /*0b20*/  LDG.E.CONSTANT R6, [R2.64+0x80] ;  /* 0x0000800402067981 */ /* 0x000128000c1e9900 */
[----:B------:R-:W5:Y:S04]  /*0b30*/  LDG.E.CONSTANT R10, [R4.64] ;  /* 0x00000004040a7981 */ /* 0x000f68000c1e9900 */
[----:B------:R-:W5:Y:S04]  /*0b40*/  LDG.E.CONSTANT R12, [R4.64+0x3100] ;  /* 0x00310004040c7981 */ /* 0x000f68000c1e9900 */
[----:B------:R0:W5:Y:S04]  /*0b50*/  LDG.E.CONSTANT R7, [R2.64+0xc0] ;  /* 0x0000c00402077981 */ /* 0x000168000c1e9900 */
[----:B------:R1:W5:Y:S04]  /*0b60*/  LDG.E.CONSTANT R9, [R4.64+0x6200] ;  /* 0x0062000404097981 */ /* 0x000368000c1e9900 */
[----:B------:R1:W5:Y:S04]  /*0b70*/  LDG.E.CONSTANT R13, [R4.64+0x9300] ;  /* 0x00930004040d7981 */ /* 0x000368000c1e9900 */
[----:B------:R1:W5:Y:S04]  /*0b80*/  LDG.E.CONSTANT R15, [R4.64+0x4] ;  /* 0x00000404040f7981 */ /* 0x000368000c1e9900 */
[----:B------:R1:W5:Y:S04]  /*0b90*/  LDG.E.CONSTANT R17, [R4.64+0x3104] ;  /* 0x0031040404117981 */ /* 0x000368000c1e9900 */
[----:B------:R1:W5:Y:S04]  /*0ba0*/  LDG.E.CONSTANT R19, [R4.64+0x6204] ;  /* 0x0062040404137981 */ /* 0x000368000c1e9900 */
[----:B------:R1:W5:Y:S01]  /*0bb0*/  LDG.E.CONSTANT R14, [R4.64+0x9304] ;  /* 0x00930404040e7981 */ /* 0x000362000c1e9900 */
[----:B0-----:R-:W-:Y:S01]  /*0bc0*/  IMAD.WIDE R2, R41, R16, c[0x0][0x160] ;  /* 0x0000580029027625 */ /* 0x001fe200078e0210 */
[----:B--2---:R-:W-:Y:S01]  /*0bd0*/  FADD R39, R39, R0 ;  /* 0x0000000027277221 */ /* 0x004fe20000000000 */
[----:B---3--:R-:W-:Y:S01]  /*0be0*/  FADD R37, R37, R8 ;  /* 0x0000000825257221 */ /* 0x008fe20000000000 */
[----:B------:R-:W-:Y:S01]  /*0bf0*/  FADD R0, R36, R0 ;  /* 0x0000000024007221 */ /* 0x000fe20000000000 */
[----:B------:R-:W-:Y:S01]  /*0c00*/  FADD R8, R53, R8 ;  /* 0x0000000835087221 */ /* 0x000fe20000000000 */
[--C-:B----4-:R-:W-:Y:S01]  /*0c10*/  FADD R30, R30, R6.reuse ;  /* 0x000000061e1e7221 */ /* 0x110fe20000000000 */
[----:B------:R-:W-:Y:S01]  /*0c20*/  FADD R6, R31, R6 ;  /* 0x000000061f067221 */ /* 0x000fe20000000000 */
[----:B-----5:R-:W-:Y:S01]  /*0c30*/  FADD R10, R37, R10 ;  /* 0x0000000a250a7221 */ /* 0x020fe20000000000 */
[----:B------:R-:W-:Y:S01]  /*0c40*/  FADD R12, R39, R12 ;  /* 0x0000000c270c7221 */ /* 0x000fe20000000000 */
[--C-:B------:R-:W-:Y:S01]  /*0c50*/  FADD R26, R26, R7.reuse ;  /* 0x000000071a1a7221 */ /* 0x100fe20000000000 */
[----:B------:R-:W-:-:S02]  /*0c60*/  FADD R7, R27, R7 ;  /* 0x000000071b077221 */ /* 0x000fc40000000000 */
[----:B-1----:R-:W-:Y:S01]  /*0c70*/  FMNMX R5, RZ, R10, !PT ;  /* 0x0000000aff057209 */ /* 0x002fe20007800000 */
[----:B------:R-:W-:Y:S01]  /*0c80*/  FADD R30, R30, R9 ;  /* 0x000000091e1e7221 */ /* 0x000fe20000000000 */
[----:B------:R-:W-:Y:S01]  /*0c90*/  FMNMX R9, RZ, R12, !PT ;  /* 0x0000000cff097209 */ /* 0x000fe20007800000 */
        /* <DEDUP_REMOVED lines=8> */
[----:B------:R1:W-:Y:S01]  /*0d20*/  STG.E [R2.64+0x3100], R9 ;  /* 0x0031000902007986 */ /* 0x0003e2000c101904 */
[----:B------:R-:W-:-:S02]  /*0d30*/  FMNMX R7, RZ, R8, !PT ;  /* 0x00000008ff077209 */ /* 0x000fc40007800000 */
[----:B------:R-:W-:Y:S02]  /*0d40*/  FMNMX R15, RZ, R0, !PT ;  /* 0x00000000ff0f7209 */ /* 0x000fe40007800000 */
[----:B0-----:R-:W-:Y:S02]  /*0d50*/  FMNMX R5, RZ, R6, !PT ;  /* 0x00000006ff057209 */ /* 0x001fe40007800000 */
[----:B-1----:R-:W-:Y:S01]  /*0d60*/  FMNMX R9, RZ, R14, !PT ;  /* 0x0000000eff097209 */ /* 0x002fe20007800000 */
[----:B------:R-:W-:Y:S04]  /*0d70*/  STG.E [R2.64+0x6200], R11 ;  /* 0x0062000b02007986 */ /* 0x000fe8000c101904 */
[----:B------:R-:W-:Y:S04]  /*0d80*/  STG.E [R2.64+0x9300], R13 ;  /* 0x0093000d02007986 */ /* 0x000fe8000c101904 */
[----:B------:R-:W-:Y:S04]  /*0d90*/  STG.E [R2.64+0x4], R7 ;  /* 0x0000040702007986 */ /* 0x000fe8000c101904 */
[----:B------:R-:W-:Y:S04]  /*0da0*/  STG.E [R2.64+0x3104], R15 ;  /* 0x0031040f02007986 */ /* 0x000fe8000c101904 */
[----:B------:R-:W-:Y:S04]  /*0db0*/  STG.E [R2.64+0x6204], R5 ;  /* 0x0062040502007986 */ /* 0x000fe8000c101904 */
[----:B------:R-:W-:Y:S01]  /*0dc0*/  STG.E [R2.64+0x9304], R9 ;  /* 0x0093040902007986 */ /* 0x000fe2000c101904 */
[----:B------:R-:W-:Y:S05]  /*0dd0*/  EXIT ;  /* 0x000000000000794d */ /* 0x000fea0003800000 */
.L_x_70:
        /* <DEDUP_REMOVED lines=10> */
.L_x_135:


//--------------------- .text.tvmgen_default_fused_nn_contrib_conv2d_winograd_without_weight_transform_add_nn_relu_kernel --------------------------
	.section	.text.tvmgen_default_fused_nn_contrib_conv2d_winograd_without_weight_transform_add_nn_relu_kernel,"ax",@progbits
	.sectioninfo	@"SHI_REGISTERS=64"
	.align	128
        .global         tvmgen_default_fused_nn_contrib_conv2d_winograd_without_weight_transform_add_nn_relu_kernel
        .type           tvmgen_default_fused_nn_contrib_conv2d_winograd_without_weight_transform_add_nn_relu_kernel,@function
        .size           tvmgen_default_fused_nn_contrib_conv2d_winograd_without_weight_transform_add_nn_relu_kernel,(.L_x_136 - tvmgen_default_fused_nn_contrib_conv2d_winograd_without_weight_transform_add_nn_relu_kernel)
        .other          tvmgen_default_fused_nn_contrib_conv2d_winograd_without_weight_transform_add_nn_relu_kernel,@"STO_CUDA_ENTRY STV_DEFAULT"
tvmgen_default_fused_nn_contrib_conv2d_winograd_without_weight_transform_add_nn_relu_kernel:
.text.tvmgen_default_fused_nn_contrib_conv2d_winograd_without_weight_transform_add_nn_relu_kernel:
[----:B------:R-:W-:Y:S02]  /*0000*/  MOV R1, c[0x0][0x28] ;  /* 0x00000a0000017a02 */ /* 0x000fe40000000f00 */
[----:B------:R-:W0:Y:S01]  /*0010*/  S2R R4, SR_TID.X ;  /* 0x0000000000047919 */ /* 0x000e220000002100 */
[----:B------:R-:W-:Y:S01]  /*0020*/  MOV R31, 0x4 ;  /* 0x00000004001f7802 */ /* 0x000fe20000000f00 */
[----:B------:R-:W-:Y:S02]  /*0030*/  ULDC.64 UR4, c[0x0][0x118] ;  /* 0x0000460000047ab9 */ /* 0x000fe40000000a00 */
[----:B------:R-:W1:Y:S01]  /*0040*/  S2R R17, SR_CTAID.X ;  /* 0x0000000000117919 */ /* 0x000e620000002500 */
[----:B0-----:R-:W-:-:S04]  /*0050*/  SHF.R.S32.HI R6, RZ, 0x1, R4 ;  /* 0x00000001ff067819 */ /* 0x001fc80000011404 */
[C---:B-1----:R-:W-:Y:S02]  /*0060*/  LEA R7, R17.reuse, R6, 0x6 ;  /* 0x0000000611077211 */ /* 0x042fe400078e30ff */
[----:B------:R-:W-:Y:S02]  /*0070*/  LEA R5, R17, R4, 0x1 ;  /* 0x0000000411057211 */ /* 0x000fe400078e08ff */
[----:B------:R-:W-:Y:S01]  /*0080*/  MOV R4, RZ ;  /* 0x000000ff00047202 */ /* 0x000fe20000000f00 */
[----:B------:R-:W-:Y:S01]  /*0090*/  IMAD.HI R0, R7, 0x5397829d, RZ ;  /* 0x5397829d07007827 */ /* 0x000fe200078e02ff */
[----:B------:R-:W-:-:S03]  /*00a0*/  MOV R6, RZ ;  /* 0x000000ff00067202 */ /* 0x000fc60000000f00 */
[----:B------:R-:W-:Y:S01]  /*00b0*/  IMAD.HI R2, R5, -0x6db6db6d, R4 ;  /* 0x9249249305027827 */ /* 0x000fe200078e0204 */
[----:B------:R-:W-:-:S03]  /*00c0*/  SHF.R.U32.HI R3, RZ, 0x1f, R0 ;  /* 0x0000001fff037819 */ /* 0x000fc60000011600 */
[----:B------:R-:W-:Y:S01]  /*00d0*/  IMAD.HI R6, R7, -0x6db6db6d, R6 ;  /* 0x9249249307067827 */ /* 0x000fe200078e0206 */
[----:B------:R-:W-:Y:S02]  /*00e0*/  SHF.R.U32.HI R9, RZ, 0x1f, R2 ;  /* 0x0000001fff097819 */ /* 0x000fe40000011602 */
[----:B------:R-:W-:Y:S02]  /*00f0*/  LEA.HI.SX32 R3, R0, R3, 0x1b ;  /* 0x0000000300037211 */ /* 0x000fe400078fdaff */
[----:B------:R-:W-:Y:S02]  /*0100*/  LEA.HI.SX32 R9, R2, R9, 0x1d ;  /* 0x0000000902097211 */ /* 0x000fe400078feaff */
[----:B------:R-:W-:Y:S01]  /*0110*/  MOV R2, RZ ;  /* 0x000000ff00027202 */ /* 0x000fe20000000f00 */
[----:B------:R-:W-:Y:S02]  /*0120*/  IMAD R3, R3, -0x62, R7 ;  /* 0xffffff9e03037824 */ /* 0x000fe400078e0207 */
[----:B------:R-:W-:Y:S01]  /*0130*/  IMAD R9, R9, -0xe, R5 ;  /* 0xfffffff209097824 */ /* 0x000fe200078e0205 */
[----:B------:R-:W-:Y:S01]  /*0140*/  SHF.R.U32.HI R5, RZ, 0x1f, R6 ;  /* 0x0000001fff057819 */ /* 0x000fe20000011606 */
[----:B------:R-:W-:-:S03]  /*0150*/  IMAD.HI R2, R3, -0x6db6db6d, R2 ;  /* 0x9249249303027827 */ /* 0x000fc600078e0202 */
[----:B------:R-:W-:Y:S02]  /*0160*/  SHF.L.U32 R9, R9, 0x2, RZ ;  /* 0x0000000209097819 */ /* 0x000fe400000006ff */
[----:B------:R-:W-:Y:S02]  /*0170*/  SHF.R.U32.HI R3, RZ, 0x1f, R2 ;  /* 0x0000001fff037819 */ /* 0x000fe40000011602 */
[----:B------:R-:W-:Y:S02]  /*0180*/  IADD3 R0, R9, -0x1, RZ ;  /* 0xffffffff09007810 */ /* 0x000fe40007ffe0ff */
[----:B------:R-:W-:Y:S02]  /*0190*/  LEA.HI R3, R2, R3, RZ, 0x1e ;  /* 0x0000000302037211 */ /* 0x000fe400078ff0ff */
[----:B------:R-:W-:Y:S02]  /*01a0*/  ISETP.GT.U32.AND P3, PT, R0, 0x37, PT ;  /* 0x000000370000780c */ /* 0x000fe40003f64070 */
[----:B------:R-:W-:-:S02]  /*01b0*/  SHF.L.U32 R3, R3, 0x2, RZ ;  /* 0x0000000203037819 */ /* 0x000fc400000006ff */
[----:B------:R-:W-:Y:S02]  /*01c0*/  LEA.HI.SX32 R6, R6, R5, 0x1e ;  /* 0x0000000506067211 */ /* 0x000fe400078ff2ff */
[----:B------:R-:W-:-:S03]  /*01d0*/  IADD3 R10, R3, -0x1, RZ ;  /* 0xffffffff030a7810 */ /* 0x000fc60007ffe0ff */
[----:B------:R-:W-:Y:S01]  /*01e0*/  IMAD R6, R6, 0xe0, R9 ;  /* 0x000000e006067824 */ /* 0x000fe200078e0209 */
[----:B------:R-:W-:-:S03]  /*01f0*/  ISETP.GT.U32.OR P6, PT, R10, 0x37, P3 ;  /* 0x000000370a00780c */ /* 0x000fc60001fc4470 */
[----:B------:R-:W-:-:S10]  /*0200*/  IMAD.WIDE R30, R6, R31, c[0x0][0x168] ;  /* 0x00005a00061e7625 */ /* 0x000fd400078e021f */
[----:B------:R-:W2:Y:S01]  /*0210*/  @!P6 LDG.E.CONSTANT R2, [R30.64+-0xe4] ;  /* 0xffff1c041e02e981 */ /* 0x000ea2000c1e9900 */
[C---:B------:R-:W-:Y:S01]  /*0220*/  IADD3 R0, R9.reuse, 0x1, RZ ;  /* 0x0000000109007810 */ /* 0x040fe20007ffe0ff */
[----:B------:R-:W-:Y:S01]  /*0230*/  CS2R R34, SRZ ;  /* 0x0000000000227805 */ /* 0x000fe2000001ff00 */
[C---:B------:R-:W-:Y:S02]  /*0240*/  ISETP.GT.U32.AND P4, PT, R9.reuse, 0x37, PT ;  /* 0x000000370900780c */ /* 0x040fe40003f84070 */
[----:B------:R-:W-:Y:S02]  /*0250*/  ISETP.GT.U32.AND P5, PT, R0, 0x37, PT ;  /* 0x000000370000780c */ /* 0x000fe40003fa4070 */
[----:B------:R-:W-:Y:S02]  /*0260*/  IADD3 R0, R9, 0x2, RZ ;  /* 0x0000000209007810 */ /* 0x000fe40007ffe0ff */
[----:B------:R-:W-:Y:S02]  /*0270*/  ISETP.GT.U32.OR P1, PT, R10, 0x37, P4 ;  /* 0x000000370a00780c */ /* 0x000fe40002724470 */
[----:B------:R-:W-:-:S02]  /*0280*/  ISETP.GT.U32.AND P0, PT, R0, 0x37, PT ;  /* 0x000000370000780c */ /* 0x000fc40003f04070 */
[----:B------:R-:W-:Y:S02]  /*0290*/  ISETP.GT.U32.OR P2, PT, R10, 0x37, P5 ;  /* 0x000000370a00780c */ /* 0x000fe40002f44470 */
[----:B------:R-:W-:Y:S02]  /*02a0*/  IADD3 R0, R9, 0x3, RZ ;  /* 0x0000000309007810 */ /* 0x000fe40007ffe0ff */
[----:B------:R-:W-:Y:S01]  /*02b0*/  MOV R36, RZ ;  /* 0x000000ff00247202 */ /* 0x000fe20000000f00 */
[----:B------:R-:W-:-:S08]  /*02c0*/  CS2R R32, SRZ ;  /* 0x0000000000207805 */ /* 0x000fd0000001ff00 */
[----:B------:R-:W3:Y:S01]  /*02d0*/  @!P2 LDG.E.CONSTANT R36, [R30.64+-0xdc] ;  /* 0xffff24041e24a981 */ /* 0x000ee2000c1e9900 */
[----:B------:R-:W-:Y:S02]  /*02e0*/  MOV R45, RZ ;  /* 0x000000ff002d7202 */ /* 0x000fe40000000f00 */
[----:B------:R-:W-:Y:S01]  /*02f0*/  MOV R43, RZ ;  /* 0x000000ff002b7202 */ /* 0x000fe20000000f00 */
[----:B------:R-:W-:Y:S01]  /*0300*/  CS2R R28, SRZ ;  /* 0x00000000001c7805 */ /* 0x000fe2000001ff00 */
[----:B------:R-:W-:Y:S01]  /*0310*/  IADD3 R9, R9, 0x4, RZ ;  /* 0x0000000409097810 */ /* 0x000fe20007ffe0ff */
[----:B------:R-:W-:Y:S01]  /*0320*/  CS2R R26, SRZ ;  /* 0x00000000001a7805 */ /* 0x000fe2000001ff00 */
[C---:B------:R-:W-:Y:S02]  /*0330*/  IADD3 R4, R3.reuse, 0x1, RZ ;  /* 0x0000000103047810 */ /* 0x040fe40007ffe0ff */
[----:B------:R-:W-:Y:S01]  /*0340*/  MOV R53, RZ ;  /* 0x000000ff00357202 */ /* 0x000fe20000000f00 */
[----:B------:R-:W-:Y:S01]  /*0350*/  CS2R R24, SRZ ;  /* 0x0000000000187805 */ /* 0x000fe2000001ff00 */
[----:B------:R-:W-:Y:S01]  /*0360*/  CS2R R12, SRZ ;  /* 0x00000000000c7805 */ /* 0x000fe2000001ff00 */
[----:B------:R-:W-:Y:S01]  /*0370*/  CS2R R18, SRZ ;  /* 0x0000000000127805 */ /* 0x000fe2000001ff00 */
[----:B------:R-:W-:-:S02]  /*0380*/  IADD3 R6, R3, 0x2, RZ ;  /* 0x0000000203067810 */ /* 0x000fc40007ffe0ff */
[----:B------:R-:W-:Y:S02]  /*0390*/  MOV R11, RZ ;  /* 0x000000ff000b7202 */ /* 0x000fe40000000f00 */
[----:B------:R-:W-:Y:S01]  /*03a0*/  MOV R16, RZ ;  /* 0x000000ff00107202 */ /* 0x000fe20000000f00 */
[----:B------:R-:W-:Y:S01]  /*03b0*/  CS2R R22, SRZ ;  /* 0x0000000000167805 */ /* 0x000fe2000001ff00 */
[----:B------:R-:W-:Y:S01]  /*03c0*/  CS2R R14, SRZ ;  /* 0x00000000000e7805 */ /* 0x000fe2000001ff00 */
[----:B------:R-:W-:Y:S01]  /*03d0*/  IADD3 R8, R3, 0x3, RZ ;  /* 0x0000000303087810 */ /* 0x000fe20007ffe0ff */
[----:B------:R-:W-:Y:S01]  /*03e0*/  CS2R R20, SRZ ;  /* 0x0000000000147805 */ /* 0x000fe2000001ff00 */
[----:B------:R-:W-:Y:S01]  /*03f0*/  MOV R7, RZ ;  /* 0x000000ff00077202 */ /* 0x000fe20000000f00 */
[----:B--2---:R-:W-:Y:S01]  /*0400*/  @!P6 FADD R35, RZ, R2 ;  /* 0x00000002ff23e221 */ /* 0x004fe20000000000 */
[----:B------:R-:W-:Y:S02]  /*0410*/  MOV R2, RZ ;  /* 0x000000ff00027202 */ /* 0x000fe40000000f00 */
[----:B------:R-:W-:-:S04]  /*0420*/  ISETP.GT.U32.OR P6, PT, R10, 0x37, P0 ;  /* 0x000000370a00780c */ /* 0x000fc800007c4470 */
[----:B------:R-:W2:Y:S01]  /*0430*/  @!P1 LDG.E.CONSTANT R2, [R30.64+-0xe0] ;  /* 0xffff20041e029981 */ /* 0x000ea2000c1e9900 */
[----:B------:R-:W-:-:S04]  /*0440*/  ISETP.GT.U32.AND P1, PT, R0, 0x37, PT ;  /* 0x000000370000780c */ /* 0x000fc80003f24070 */
[----:B------:R-:W-:-:S04]  /*0450*/  ISETP.GT.U32.OR P2, PT, R10, 0x37, P1 ;  /* 0x000000370a00780c */ /* 0x000fc80000f44470 */
[----:B------:R-:W4:Y:S01]  /*0460*/  @!P6 LDG.E.CONSTANT R34, [R30.64+-0xd8] ;  /* 0xffff28041e22e981 */ /* 0x000f22000c1e9900 */
[----:B------:R-:W-:Y:S02]  /*0470*/  ISETP.GT.U32.OR P6, PT, R3, 0x37, P3 ;  /* 0x000000370300780c */ /* 0x000fe40001fc4470 */
[----:B------:R-:W-:-:S06]  /*0480*/  MOV R0, RZ ;  /* 0x000000ff00007202 */ /* 0x000fcc0000000f00 */
[----:B------:R0:W5:Y:S01]  /*0490*/  @!P2 LDG.E.CONSTANT R33, [R30.64+-0xd4] ;  /* 0xffff2c041e21a981 */ /* 0x000162000c1e9900 */
[----:B------:R-:W-:-:S04]  /*04a0*/  ISETP.GT.U32.OR P2, PT, R3, 0x37, P4 ;  /* 0x000000370300780c */ /* 0x000fc80002744470 */
[----:B------:R-:W4:Y:S01]  /*04b0*/  @!P6 LDG.E.CONSTANT R0, [R30.64+-0x4] ;  /* 0xfffffc041e00e981 */ /* 0x000f22000c1e9900 */
[----:B------:R-:W-:-:S08]  /*04c0*/  ISETP.GT.U32.OR P6, PT, R3, 0x37, P5 ;  /* 0x000000370300780c */ /* 0x000fd00002fc4470 */
[----:B------:R0:W4:Y:S01]  /*04d0*/  @!P2 LDG.E.CONSTANT R45, [R30.64] ;  /* 0x000000041e2da981 */ /* 0x000122000c1e9900 */
[----:B------:R-:W-:-:S04]  /*04e0*/  ISETP.GT.U32.OR P2, PT, R3, 0x37, P0 ;  /* 0x000000370300780c */ /* 0x000fc80000744470 */
[----:B------:R0:W4:Y:S01]  /*04f0*/  @!P6 LDG.E.CONSTANT R43, [R30.64+0x4] ;  /* 0x000004041e2be981 */ /* 0x000122000c1e9900 */
[----:B------:R-:W-:-:S08]  /*0500*/  ISETP.GT.U32.OR P6, PT, R3, 0x37, P1 ;  /* 0x000000370300780c */ /* 0x000fd00000fc4470 */
[----:B------:R0:W5:Y:S01]  /*0510*/  @!P2 LDG.E.CONSTANT R32, [R30.64+0x8] ;  /* 0x000008041e20a981 */ /* 0x000162000c1e9900 */
[----:B------:R-:W-:-:S04]  /*0520*/  ISETP.GT.U32.AND P2, PT, R9, 0x37, PT ;  /* 0x000000370900780c */ /* 0x000fc80003f44070 */
[----:B------:R0:W5:Y:S01]  /*0530*/  @!P6 LDG.E.CONSTANT R29, [R30.64+0xc] ;  /* 0x00000c041e1de981 */ /* 0x000162000c1e9900 */
[----:B------:R-:W-:-:S13]  /*0540*/  ISETP.GT.U32.OR P6, PT, R3, 0x37, P2 ;  /* 0x000000370300780c */ /* 0x000fda00017c4470 */
        /* <DEDUP_REMOVED lines=27> */
[----:B------:R-:W-:Y:S02]  /*0700*/  ISETP.GT.U32.OR P6, PT, R8, 0x37, P0 ;  /* 0x000000370800780c */ /* 0x000fe400007c4470 */
[----:B------:R-:W-:-:S11]  /*0710*/  MOV R5, RZ ;  /* 0x000000ff00057202 */ /* 0x000fd60000000f00 */
[----:B------:R0:W5:Y:S01]  /*0720*/  @!P6 LDG.E.CONSTANT R19, [R30.64+0x2a8] ;  /* 0x0002a8041e13e981 */ /* 0x000162000c1e9900 */
[----:B------:R-:W-:-:S13]  /*0730*/  ISETP.GT.U32.OR P6, PT, R8, 0x37, P1 ;  /* 0x000000370800780c */ /* 0x000fda0000fc4470 */
[----:B------:R0:W5:Y:S01]  /*0740*/  @!P6 LDG.E.CONSTANT R5, [R30.64+0x2ac] ;  /* 0x0002ac041e05e981 */ /* 0x000162000c1e9900 */
[----:B------:R-:W-:-:S13]  /*0750*/  ISETP.GT.U32.OR P6, PT, R10, 0x37, P2 ;  /* 0x000000370a00780c */ /* 0x000fda00017c4470 */
[----:B------:R0:W5:Y:S01]  /*0760*/  @!P6 LDG.E.CONSTANT R27, [R30.64+-0xd0] ;  /* 0xffff30041e1be981 */ /* 0x000162000c1e9900 */
[----:B------:R-:W-:-:S13]  /*0770*/  ISETP.GT.U32.OR P6, PT, R4, 0x37, P2 ;  /* 0x000000370400780c */ /* 0x000fda00017c4470 */
[----:B------:R0:W5:Y:S01]  /*0780*/  @!P6 LDG.E.CONSTANT R23, [R30.64+0xf0] ;  /* 0x0000f0041e17e981 */ /* 0x000162000c1e9900 */
[----:B------:R-:W-:Y:S02]  /*0790*/  ISETP.GT.U32.OR P6, PT, R6, 0x37, P2 ;  /* 0x000000370600780c */ /* 0x000fe400017c4470 */
[----:B------:R-:W-:Y:S01]  /*07a0*/  IADD3 R3, R3, 0x4, RZ ;  /* 0x0000000403037810 */ /* 0x000fe20007ffe0ff */
[----:B---3--:R-:W-:Y:S01]  /*07b0*/  FADD R38, R36, R36 ;  /* 0x0000002424267221 */ /* 0x008fe20000000000 */
[----:B--2---:R-:W-:Y:S02]  /*07c0*/  FFMA R35, R2, -1.5, R35 ;  /* 0xbfc0000002237823 */ /* 0x004fe40000000023 */
[C---:B------:R-:W-:Y:S02]  /*07d0*/  ISETP.GT.U32.OR P3, PT, R3.reuse, 0x37, P3 ;  /* 0x000000370300780c */ /* 0x040fe40001f64470 */
[C---:B------:R-:W-:Y:S02]  /*07e0*/  ISETP.GT.U32.OR P4, PT, R3.reuse, 0x37, P4 ;  /* 0x000000370300780c */ /* 0x040fe40002784470 */
[----:B------:R-:W-:-:S03]  /*07f0*/  ISETP.GT.U32.OR P5, PT, R3, 0x37, P5 ;  /* 0x000000370300780c */ /* 0x000fc60002fa4470 */
[----:B------:R0:W2:Y:S01]  /*0800*/  @!P6 LDG.E.CONSTANT R15, [R30.64+0x1d0] ;  /* 0x0001d0041e0fe981 */ /* 0x0000a2000c1e9900 */
[----:B------:R-:W-:Y:S02]  /*0810*/  ISETP.GT.U32.OR P6, PT, R8, 0x37, P2 ;  /* 0x000000370800780c */ /* 0x000fe400017c4470 */
[C---:B------:R-:W-:Y:S02]  /*0820*/  ISETP.GT.U32.OR P0, PT, R3.reuse, 0x37, P0 ;  /* 0x000000370300780c */ /* 0x040fe40000704470 */
[C---:B------:R-:W-:Y:S02]  /*0830*/  ISETP.GT.U32.OR P1, PT, R3.reuse, 0x37, P1 ;  /* 0x000000370300780c */ /* 0x040fe40000f24470 */
[----:B------:R-:W-:Y:S01]  /*0840*/  ISETP.GT.U32.OR P2, PT, R3, 0x37, P2 ;  /* 0x000000370300780c */ /* 0x000fe20001744470 */
[----:B------:R-:W-:Y:S01]  /*0850*/  FADD R35, R35, -R38 ;  /* 0x8000002623237221 */ /* 0x000fe20000000000 */
[C-C-:B------:R-:W-:Y:S01]  /*0860*/  FADD R38, R2.reuse, R2.reuse ;  /* 0x0000000202267221 */ /* 0x140fe20000000000 */
[--C-:B------:R-:W-:Y:S01]  /*0870*/  FADD R39, RZ, -R2.reuse ;  /* 0x80000002ff277221 */ /* 0x100fe20000000000 */
[----:B------:R-:W-:Y:S01]  /*0880*/  FFMA R49, R2, 0.5, RZ ;  /* 0x3f00000002317823 */ /* 0x000fe200000000ff */
[----:B------:R-:W-:Y:S01]  /*0890*/  FADD R37, RZ, R2 ;  /* 0x00000002ff257221 */ /* 0x000fe20000000000 */
[----:B------:R-:W-:Y:S01]  /*08a0*/  MOV R10, RZ ;  /* 0x000000ff000a7202 */ /* 0x000fe20000000f00 */
[----:B------:R-:W-:Y:S01]  /*08b0*/  CS2R R8, SRZ ;  /* 0x0000000000087805 */ /* 0x000fe2000001ff00 */
[----:B------:R-:W-:Y:S01]  /*08c0*/  MOV R6, RZ ;  /* 0x000000ff00067202 */ /* 0x000fe20000000f00 */
[----:B------:R0:W3:Y:S01]  /*08d0*/  @!P6 LDG.E.CONSTANT R13, [R30.64+0x2b0] ;  /* 0x0002b0041e0de981 */ /* 0x0000e2000c1e9900 */
[----:B------:R-:W-:-:S02]  /*08e0*/  MOV R4, RZ ;  /* 0x000000ff00047202 */ /* 0x000fc40000000f00 */
[----:B------:R-:W-:Y:S01]  /*08f0*/  MOV R3, RZ ;  /* 0x000000ff00037202 */ /* 0x000fe20000000f00 */
[----:B------:R-:W-:Y:S01]  /*0900*/  FADD R47, RZ, -R38 ;  /* 0x80000026ff2f7221 */ /* 0x000fe20000000000 */
[C---:B------:R-:W-:Y:S01]  /*0910*/  FFMA R41, R36.reuse, 0.5, R39 ;  /* 0x3f00000024297823 */ /* 0x040fe20000000027 */
[----:B------:R-:W-:Y:S01]  /*0920*/  FADD R49, R49, -R36 ;  /* 0x8000002431317221 */ /* 0x000fe20000000000 */
[C-C-:B------:R-:W-:Y:S01]  /*0930*/  FFMA R39, R36.reuse, -2.5, R37.reuse ;  /* 0xc020000024277823 */ /* 0x140fe20000000025 */
[----:B------:R-:W-:Y:S01]  /*0940*/  FFMA R37, R36, -1.5, R37 ;  /* 0xbfc0000024257823 */ /* 0x000fe20000000025 */
[C---:B----4-:R-:W-:Y:S01]  /*0950*/  FADD R2, R34.reuse, R34 ;  /* 0x0000002222027221 */ /* 0x050fe20000000000 */
[----:B------:R0:W4:Y:S01]  /*0960*/  @!P4 LDG.E.CONSTANT R10, [R30.64+0x380] ;  /* 0x000380041e0ac981 */ /* 0x000122000c1e9900 */
[----:B------:R-:W-:Y:S01]  /*0970*/  FADD R47, R47, -R36 ;  /* 0x800000242f2f7221 */ /* 0x000fe20000000000 */
[C---:B------:R-:W-:Y:S01]  /*0980*/  FFMA R40, R34.reuse, 2.5, R41 ;  /* 0x4020000022287823 */ /* 0x040fe20000000029 */
[----:B------:R-:W-:Y:S01]  /*0990*/  FFMA R36, R34, -0.5, R49 ;  /* 0xbf00000022247823 */ /* 0x000fe20000000031 */
[----:B------:R0:W2:Y:S01]  /*09a0*/  @!P3 LDG.E.CONSTANT R6, [R30.64+0x37c] ;  /* 0x00037c041e06b981 */ /* 0x0000a2000c1e9900 */
[----:B------:R-:W-:-:S03]  /*09b0*/  FADD R52, -R2, R37 ;  /* 0x0000002502347221 */ /* 0x000fc60000000100 */
[----:B------:R0:W2:Y:S04]  /*09c0*/  @!P0 LDG.E.CONSTANT R8, [R30.64+0x388] ;  /* 0x000388041e088981 */ /* 0x0000a8000c1e9900 */
[----:B------:R0:W2:Y:S04]  /*09d0*/  @!P5 LDG.E.CONSTANT R9, [R30.64+0x384] ;  /* 0x000384041e09d981 */ /* 0x0000a8000c1e9900 */
[----:B------:R0:W2:Y:S04]  /*09e0*/  @!P1 LDG.E.CONSTANT R4, [R30.64+0x38c] ;  /* 0x00038c041e049981 */ /* 0x0000a8000c1e9900 */
[----:B------:R0:W2:Y:S01]  /*09f0*/  @!P2 LDG.E.CONSTANT R3, [R30.64+0x390] ;  /* 0x000390041e03a981 */ /* 0x0000a2000c1e9900 */
[----:B------:R-:W-:Y:S01]  /*0a00*/  FADD R2, R47, R2 ;  /* 0x000000022f027221 */ /* 0x000fe20000000000 */
[----:B------:R-:W-:Y:S01]  /*0a10*/  FFMA R37, R0, 0.5, RZ ;  /* 0x3f00000000257823 */ /* 0x000fe200000000ff */
[C---:B0-----:R-:W-:Y:S01]  /*0a20*/  FFMA R30, R34.reuse, 0.5, R39 ;  /* 0x3f000000221e7823 */ /* 0x041fe20000000027 */
[----:B------:R-:W-:Y:S01]  /*0a30*/  FFMA R34, R34, 1.5, R35 ;  /* 0x3fc0000022227823 */ /* 0x000fe20000000023 */
[----:B-----5:R-:W-:-:S03]  /*0a40*/  FADD R48, R2, R33 ;  /* 0x0000002102307221 */ /* 0x020fc60000000000 */
[--C-:B------:R-:W-:Y:S01]  /*0a50*/  FADD R35, R34, R33.reuse ;  /* 0x0000002122237221 */ /* 0x100fe20000000000 */
[----:B------:R-:W-:Y:S01]  /*0a60*/  FMUL R2, R45, 0.5 ;  /* 0x3f0000002d027820 */ /* 0x000fe20000400000 */
[--C-:B------:R-:W-:Y:S01]  /*0a70*/  FADD R30, R30, R33.reuse ;  /* 0x000000211e1e7221 */ /* 0x100fe20000000000 */
[--C-:B------:R-:W-:Y:S01]  /*0a80*/  FADD R40, R40, R33.reuse ;  /* 0x0000002128287221 */ /* 0x100fe20000000000 */
[----:B------:R-:W-:Y:S01]  /*0a90*/  FADD R39, R36, R33 ;  /* 0x0000002124277221 */ /* 0x000fe20000000000 */
[----:B------:R-:W-:Y:S01]  /*0aa0*/  FFMA R52, R33, 1.5, R52 ;  /* 0x3fc0000021347823 */ /* 0x000fe20000000034 */
[----:B------:R-:W-:Y:S01]  /*0ab0*/  FMUL R50, R45, -1.5 ;  /* 0xbfc000002d327820 */ /* 0x000fe20000400000 */
[----:B------:R-:W-:Y:S01]  /*0ac0*/  FFMA R35, R0, -1.5, R35 ;  /* 0xbfc0000000237823 */ /* 0x000fe20000000023 */
[C---:B------:R-:W-:Y:S01]  /*0ad0*/  FMUL R31, R43.reuse, -1.5 ;  /* 0xbfc000002b1f7820 */ /* 0x040fe20000400000 */
[----:B------:R-:W-:Y:S01]  /*0ae0*/  FMUL R33, R43, 0.5 ;  /* 0x3f0000002b217820 */ /* 0x000fe20000400000 */
[----:B------:R-:W-:Y:S01]  /*0af0*/  FFMA R49, R2, -1.5, R37 ;  /* 0xbfc0000002317823 */ /* 0x000fe20000000025 */
[C---:B------:R-:W-:Y:S01]  /*0b00*/  FADD R37, R50.reuse, R50 ;  /* 0x0000003232257221 */ /* 0x040fe20000000000 */
[C---:B------:R-:W-:Y:S01]  /*0b10*/  FFMA R35, R50.reuse, -1.5, R35 ;  /* 0xbfc0000032237823 */ /* 0x040fe20000000023 */
[----:B------:R-:W-:Y:S01]  /*0b20*/  FADD R34, R31, R31 ;  /* 0x0000001f1f227221 */ /* 0x000fe20000000000 */
[----:B------:R-:W-:Y:S01]  /*0b30*/  FADD R36, R33, R33 ;  /* 0x0000002121247221 */ /* 0x000fe20000000000 */
[----:B------:R-:W-:Y:S01]  /*0b40*/  FFMA R50, R50, 0.5, R39 ;  /* 0x3f00000032327823 */ /* 0x000fe20000000027 */
[----:B------:R-:W-:Y:S01]  /*0b50*/  FADD R46, RZ, R45 ;  /* 0x0000002dff2e7221 */ /* 0x000fe20000000000 */
[----:B------:R-:W-:Y:S01]  /*0b60*/  FADD R39, R2, R2 ;  /* 0x0000000202277221 */ /* 0x000fe20000000000 */
[----:B------:R-:W-:Y:S01]  /*0b70*/  FADD R48, R48, -R37 ;  /* 0x8000002530307221 */ /* 0x000fe20000000000 */
[----:B------:R-:W-:Y:S01]  /*0b80*/  FADD R49, R49, -R36 ;  /* 0x8000002431317221 */ /* 0x000fe20000000000 */
[----:B------:R-:W-:Y:S01]  /*0b90*/  FADD R35, R35, -R34 ;  /* 0x8000002223237221 */ /* 0x000fe20000000000 */
[----:B------:R-:W-:Y:S01]  /*0ba0*/  FMUL R44, R32, 0.5 ;  /* 0x3f000000202c7820 */ /* 0x000fe20000400000 */
[----:B------:R-:W-:Y:S01]  /*0bb0*/  FADD R38, RZ, -R2 ;  /* 0x80000002ff267221 */ /* 0x000fe20000000000 */
[----:B------:R-:W-:Y:S01]  /*0bc0*/  FFMA R37, R43, -2.5, R46 ;  /* 0xc02000002b257823 */ /* 0x000fe2000000002e */
[----:B------:R-:W-:Y:S01]  /*0bd0*/  FADD R36, RZ, -R45 ;  /* 0x8000002dff247221 */ /* 0x000fe20000000000 */
[----:B------:R-:W-:Y:S01]  /*0be0*/  FADD R34, RZ, R2 ;  /* 0x00000002ff227221 */ /* 0x000fe20000000000 */
[----:B------:R-:W-:Y:S01]  /*0bf0*/  FFMA R54, R2, 0.5, RZ ;  /* 0x3f00000002367823 */ /* 0x000fe200000000ff */
[----:B------:R-:W-:Y:S01]  /*0c00*/  FADD R42, RZ, -R39 ;  /* 0x80000027ff2a7221 */ /* 0x000fe20000000000 */
[--C-:B------:R-:W-:Y:S01]  /*0c10*/  FADD R41, R38, R43.reuse ;  /* 0x0000002b26297221 */ /* 0x100fe20000000000 */
[----:B------:R-:W-:Y:S01]  /*0c20*/  FADD R60, R37, R44 ;  /* 0x0000002c253c7221 */ /* 0x000fe20000000000 */
[----:B------:R-:W-:Y:S01]  /*0c30*/  FFMA R57, R43, 2.5, R36 ;  /* 0x402000002b397823 */ /* 0x000fe20000000024 */
[----:B------:R-:W-:Y:S01]  /*0c40*/  FADD R2, R44, R44 ;  /* 0x0000002c2c027221 */ /* 0x000fe20000000000 */
[C---:B------:R-:W-:Y:S01]  /*0c50*/  FFMA R51, R33.reuse, 0.5, R38 ;  /* 0x3f00000021337823 */ /* 0x040fe20000000026 */
[C---:B------:R-:W-:Y:S01]  /*0c60*/  FADD R39, -R33.reuse, R54 ;  /* 0x0000003621277221 */ /* 0x040fe20000000100 */
[----:B------:R-:W-:Y:S01]  /*0c70*/  FADD R59, R34, -R43 ;  /* 0x8000002b223b7221 */ /* 0x000fe20000000000 */
[C-C-:B------:R-:W-:Y:S01]  /*0c80*/  FFMA R47, R33.reuse, -2.5, R34.reuse ;  /* 0xc0200000212f7823 */ /* 0x140fe20000000022 */
[C---:B------:R-:W-:Y:S01]  /*0c90*/  FFMA R55, R33.reuse, -1.5, R34 ;  /* 0xbfc0000021377823 */ /* 0x040fe20000000022 */
[----:B------:R-:W-:Y:S01]  /*0ca0*/  FADD R37, -R33, R42 ;  /* 0x0000002a21257221 */ /* 0x000fe20000000100 */
[C---:B------:R-:W-:Y:S01]  /*0cb0*/  FADD R38, R44.reuse, R41 ;  /* 0x000000292c267221 */ /* 0x040fe20000000000 */
[C---:B------:R-:W-:Y:S01]  /*0cc0*/  FADD R34, -R44.reuse, R57 ;  /* 0x000000392c227221 */ /* 0x040fe20000000100 */
[C---:B------:R-:W-:Y:S01]  /*0cd0*/  FFMA R49, R44.reuse, 1.5, R49 ;  /* 0x3fc000002c317823 */ /* 0x040fe20000000031 */
[C---:B------:R-:W-:Y:S01]  /*0ce0*/  FADD R59, -R44.reuse, R59 ;  /* 0x0000003b2c3b7221 */ /* 0x040fe20000000100 */
[C---:B------:R-:W-:Y:S01]  /*0cf0*/  FFMA R41, R44.reuse, 2.5, R51 ;  /* 0x402000002c297823 */ /* 0x040fe20000000033 */
[----:B------:R-:W-:Y:S01]  /*0d00*/  FFMA R42, R44, 0.5, R47 ;  /* 0x3f0000002c2a7823 */ /* 0x000fe2000000002f */
[----:B------:R-:W-:Y:S01]  /*0d10*/  FADD R55, -R2, R55 ;  /* 0x0000003702377221 */ /* 0x000fe20000000100 */
[----:B------:R-:W-:Y:S01]  /*0d20*/  FFMA R40, R45, 1.5, R40 ;  /* 0x3fc000002d287823 */ /* 0x000fe20000000028 */
[----:B------:R-:W-:Y:S01]  /*0d30*/  FFMA R44, R44, -0.5, R39 ;  /* 0xbf0000002c2c7823 */ /* 0x000fe20000000027 */
[----:B------:R-:W-:Y:S01]  /*0d40*/  FFMA R39, R43, 1.5, R50 ;  /* 0x3fc000002b277823 */ /* 0x000fe20000000032 */
[----:B------:R-:W-:Y:S01]  /*0d50*/  FFMA R30, R45, -1.5, R30 ;  /* 0xbfc000002d1e7823 */ /* 0x000fe2000000001e */
[C---:B------:R-:W-:Y:S01]  /*0d60*/  FFMA R48, R43.reuse, 1.5, R48 ;  /* 0x3fc000002b307823 */ /* 0x040fe20000000030 */
[----:B------:R-:W-:Y:S01]  /*0d70*/  FFMA R61, R43, 1.5, R36 ;  /* 0x3fc000002b3d7823 */ /* 0x000fe20000000024 */
[--C-:B------:R-:W-:Y:S01]  /*0d80*/  FADD R60, R60, R29.reuse ;  /* 0x0000001d3c3c7221 */ /* 0x100fe20000000000 */
[--C-:B------:R-:W-:Y:S01]  /*0d90*/  FADD R34, R34, -R29.reuse ;  /* 0x8000001d22227221 */ /* 0x100fe20000000000 */
[--C-:B------:R-:W-:Y:S01]  /*0da0*/  FADD R59, R59, R29.reuse ;  /* 0x0000001d3b3b7221 */ /* 0x100fe20000000000 */
[----:B------:R-:W-:Y:S01]  /*0db0*/  FADD R38, R38, -R29 ;  /* 0x8000001d26267221 */ /* 0x000fe20000000000 */
[----:B------:R-:W-:Y:S01]  /*0dc0*/  FADD R54, R52, R27 ;  /* 0x0000001b34367221 */ /* 0x000fe20000000000 */
[----:B------:R-:W-:Y:S01]  /*0dd0*/  FADD R52, R37, R2 ;  /* 0x0000000225347221 */ /* 0x000fe20000000000 */
[----:B------:R-:W-:-:S02]  /*0de0*/  FMUL R2, R32, -1.5 ;  /* 0xbfc0000020027820 */ /* 0x000fc40000400000 */
[----:B------:R-:W-:Y:S01]  /*0df0*/  FFMA R54, R45, -1.5, R54 ;  /* 0xbfc000002d367823 */ /* 0x000fe20000000036 */
[C---:B------:R-:W-:Y:S01]  /*0e00*/  FFMA R37, R31.reuse, 0.5, R40 ;  /* 0x3f0000001f257823 */ /* 0x040fe20000000028 */
[C---:B------:R-:W-:Y:S02]  /*0e10*/  FADD R51, R2.reuse, R2 ;  /* 0x0000000202337221 */ /* 0x040fe40000000000 */
[----:B------:R-:W-:Y:S01]  /*0e20*/  FFMA R40, R31, -1.5, R54 ;  /* 0xbfc000001f287823 */ /* 0x000fe20000000036 */
[----:B------:R-:W-:Y:S01]  /*0e30*/  FFMA R54, R2, -0.5, R39 ;  /* 0xbf00000002367823 */ /* 0x000fe20000000027 */
[----:B------:R-:W-:Y:S01]  /*0e40*/  FADD R39, R45, R45 ;  /* 0x0000002d2d277221 */ /* 0x000fe20000000000 */
[----:B------:R-:W-:Y:S01]  /*0e50*/  FFMA R27, R31, -2.5, R30 ;  /* 0xc02000001f1b7823 */ /* 0x000fe2000000001e */
[----:B------:R-:W-:Y:S01]  /*0e60*/  FADD R56, R48, R51 ;  /* 0x0000003330387221 */ /* 0x000fe20000000000 */
[----:B------:R-:W-:Y:S01]  /*0e70*/  FADD R51, -R51, R40 ;  /* 0x0000002833337221 */ /* 0x000fe20000000100 */
[--C-:B------:R-:W-:Y:S01]  /*0e80*/  FADD R40, RZ, -R39.reuse ;  /* 0x80000027ff287221 */ /* 0x100fe20000000000 */
[----:B------:R-:W-:Y:S01]  /*0e90*/  FADD R39, RZ, R39 ;  /* 0x00000027ff277221 */ /* 0x000fe20000000000 */
[C---:B------:R-:W-:Y:S01]  /*0ea0*/  FFMA R30, R2.reuse, 0.5, R27 ;  /* 0x3f000000021e7823 */ /* 0x040fe2000000001b */
[C---:B------:R-:W-:Y:S01]  /*0eb0*/  FFMA R31, R2.reuse, 2.5, R37 ;  /* 0x40200000021f7823 */ /* 0x040fe20000000025 */
[----:B------:R-:W-:Y:S01]  /*0ec0*/  FFMA R27, R2, 1.5, R35 ;  /* 0x3fc00000021b7823 */ /* 0x000fe20000000023 */
[----:B------:R-:W-:Y:S01]  /*0ed0*/  FADD R2, R32, R32 ;  /* 0x0000002020027221 */ /* 0x000fe20000000000 */
[----:B------:R-:W-:Y:S01]  /*0ee0*/  FFMA R35, R43, -1.5, R46 ;  /* 0xbfc000002b237823 */ /* 0x000fe2000000002e */
[--C-:B------:R-:W-:Y:S01]  /*0ef0*/  FADD R47, R40, -R43.reuse ;  /* 0x8000002b282f7221 */ /* 0x100fe20000000000 */
[----:B------:R-:W-:Y:S01]  /*0f00*/  FADD R57, R39, R43 ;  /* 0x0000002b27397221 */ /* 0x000fe20000000000 */
[----:B------:R-:W-:Y:S01]  /*0f10*/  FADD R37, R46, -R33 ;  /* 0x800000212e257221 */ /* 0x000fe20000000000 */
[----:B------:R-:W-:Y:S01]  /*0f20*/  FADD R33, R33, R36 ;  /* 0x0000002421217221 */ /* 0x000fe20000000000 */
[C---:B------:R-:W-:Y:S01]  /*0f30*/  FADD R46, -R2.reuse, R35 ;  /* 0x00000023022e7221 */ /* 0x040fe20000000100 */
[C---:B------:R-:W-:Y:S01]  /*0f40*/  FADD R35, R2.reuse, R61 ;  /* 0x0000003d02237221 */ /* 0x040fe20000000000 */
[----:B------:R-:W-:Y:S01]  /*0f50*/  FADD R50, R47, R2 ;  /* 0x000000022f327221 */ /* 0x000fe20000000000 */
[----:B------:R-:W-:Y:S01]  /*0f60*/  FADD R36, -R2, R57 ;  /* 0x0000003902247221 */ /* 0x000fe20000000100 */
[--C-:B------:R-:W-:Y:S01]  /*0f70*/  FADD R2, RZ, R0.reuse ;  /* 0x00000000ff027221 */ /* 0x100fe20000000000 */
[--C-:B------:R-:W-:Y:S01]  /*0f80*/  FADD R48, RZ, -R0.reuse ;  /* 0x80000000ff307221 */ /* 0x100fe20000000000 */
[----:B------:R-:W-:Y:S01]  /*0f90*/  FADD R47, R0, R0 ;  /* 0x00000000002f7221 */ /* 0x000fe20000000000 */
[C---:B------:R-:W-:Y:S01]  /*0fa0*/  FMUL R0, R45.reuse, -2 ;  /* 0xc00000002d007820 */ /* 0x040fe20000400000 */
[C---:B------:R-:W-:Y:S01]  /*0fb0*/  FFMA R57, R45.reuse, -1.5, R2 ;  /* 0xbfc000002d397823 */ /* 0x040fe20000000002 */
[----:B------:R-:W-:Y:S01]  /*0fc0*/  FFMA R2, R45, 1.5, R48 ;  /* 0x3fc000002d027823 */ /* 0x000fe20000000030 */
[----:B------:R-:W-:Y:S01]  /*0fd0*/  FADD R45, RZ, -R47 ;  /* 0x8000002fff2d7221 */ /* 0x000fe20000000000 */
[----:B------:R-:W-:-:S03]  /*0fe0*/  FMUL R47, R43, -2 ;  /* 0xc00000002b2f7820 */ /* 0x000fc60000400000 */
[C---:B------:R-:W-:Y:S01]  /*0ff0*/  FFMA R45, R0.reuse, -1.5, R45 ;  /* 0xbfc00000002d7823 */ /* 0x040fe2000000002d */
[----:B------:R-:W-:Y:S01]  /*1000*/  FADD R48, R47, R47 ;  /* 0x0000002f2f307221 */ /* 0x000fe20000000000 */
[----:B------:R-:W-:-:S03]  /*1010*/  FADD R58, R0, R0 ;  /* 0x00000000003a7221 */ /* 0x000fc60000000000 */
[----:B------:R-:W-:Y:S01]  /*1020*/  FADD R48, R45, -R48 ;  /* 0x800000302d307221 */ /* 0x000fe20000000000 */
[----:B------:R-:W-:Y:S01]  /*1030*/  FADD R45, R43, R43 ;  /* 0x0000002b2b2d7221 */ /* 0x000fe20000000000 */
[----:B------:R-:W-:Y:S01]  /*1040*/  FADD R58, RZ, -R58 ;  /* 0x8000003aff3a7221 */ /* 0x000fe20000000000 */
[----:B------:R-:W-:Y:S02]  /*1050*/  FFMA R61, R0, 0.5, RZ ;  /* 0x3f000000003d7823 */ /* 0x000fe400000000ff */
[----:B------:R-:W-:Y:S01]  /*1060*/  FADD R43, R45, R2 ;  /* 0x000000022d2b7221 */ /* 0x000fe20000000000 */
[----:B------:R-:W-:Y:S01]  /*1070*/  FADD R57, R57, -R45 ;  /* 0x8000002d39397221 */ /* 0x000fe20000000000 */
[----:B------:R-:W-:Y:S01]  /*1080*/  FADD R0, R45, R58 ;  /* 0x0000003a2d007221 */ /* 0x000fe20000000000 */
[C---:B------:R-:W-:Y:S01]  /*1090*/  FFMA R58, R32.reuse, 2.5, R33 ;  /* 0x40200000203a7823 */ /* 0x040fe20000000021 */
[C---:B------:R-:W-:Y:S01]  /*10a0*/  FFMA R2, R32.reuse, -1.5, R43 ;  /* 0xbfc0000020027823 */ /* 0x040fe2000000002b */
[C---:B------:R-:W-:Y:S01]  /*10b0*/  FFMA R37, R32.reuse, -2.5, R37 ;  /* 0xc020000020257823 */ /* 0x040fe20000000025 */
[C---:B------:R-:W-:Y:S01]  /*10c0*/  FFMA R33, R32.reuse, 1.5, R57 ;  /* 0x3fc0000020217823 */ /* 0x040fe20000000039 */
[----:B------:R-:W-:Y:S01]  /*10d0*/  FMUL R43, R32, -2 ;  /* 0xc0000000202b7820 */ /* 0x000fe20000400000 */
[--C-:B------:R-:W-:Y:S01]  /*10e0*/  FFMA R32, R47, -2.5, R40.reuse ;  /* 0xc02000002f207823 */ /* 0x100fe20000000028 */
[----:B------:R-:W-:Y:S01]  /*10f0*/  FADD R45, R45, R61 ;  /* 0x0000003d2d2d7221 */ /* 0x000fe20000000000 */
[C---:B------:R-:W-:Y:S01]  /*1100*/  FFMA R39, R47.reuse, 0.5, R39 ;  /* 0x3f0000002f277823 */ /* 0x040fe20000000027 */
[----:B------:R-:W-:Y:S01]  /*1110*/  FFMA R61, R47, -1.5, R40 ;  /* 0xbfc000002f3d7823 */ /* 0x000fe20000000028 */
[C---:B------:R-:W-:Y:S01]  /*1120*/  FFMA R40, R43.reuse, 0.5, R32 ;  /* 0x3f0000002b287823 */ /* 0x040fe20000000020 */
[C---:B------:R-:W-:Y:S01]  /*1130*/  FFMA R32, R43.reuse, -0.5, R45 ;  /* 0xbf0000002b207823 */ /* 0x040fe2000000002d */
[C---:B------:R-:W-:Y:S01]  /*1140*/  FFMA R39, R43.reuse, 2.5, R39 ;  /* 0x402000002b277823 */ /* 0x040fe20000000027 */
[C---:B------:R-:W-:Y:S01]  /*1150*/  FFMA R48, R43.reuse, 1.5, R48 ;  /* 0x3fc000002b307823 */ /* 0x040fe20000000030 */
[----:B------:R-:W-:-:S04]  /*1160*/  FADD R43, R43, R43 ;  /* 0x0000002b2b2b7221 */ /* 0x000fc80000000000 */
[----:B------:R-:W-:Y:S01]  /*1170*/  FADD R0, R0, R43 ;  /* 0x0000002b00007221 */ /* 0x000fe20000000000 */
[----:B------:R-:W-:Y:S01]  /*1180*/  FADD R61, -R43, R61 ;  /* 0x0000003d2b3d7221 */ /* 0x000fe20000000100 */
[C---:B------:R-:W-:Y:S01]  /*1190*/  FMUL R43, R29.reuse, -1.5 ;  /* 0xbfc000001d2b7820 */ /* 0x040fe20000400000 */
[--C-:B------:R-:W-:Y:S01]  /*11a0*/  FADD R47, R50, R29.reuse ;  /* 0x0000001d322f7221 */ /* 0x100fe20000000000 */
[----:B------:R-:W-:Y:S01]  /*11b0*/  FFMA R45, R29, 1.5, R46 ;  /* 0x3fc000001d2d7823 */ /* 0x000fe2000000002e */
[----:B------:R-:W-:Y:S01]  /*11c0*/  FADD R50, R33, R29 ;  /* 0x0000001d21327221 */ /* 0x000fe20000000000 */
[----:B------:R-:W-:Y:S01]  /*11d0*/  FFMA R51, R43, 1.5, R51 ;  /* 0x3fc000002b337823 */ /* 0x000fe20000000033 */
[--C-:B------:R-:W-:Y:S01]  /*11e0*/  FADD R43, R29, R29.reuse ;  /* 0x0000001d1d2b7221 */ /* 0x100fe20000000000 */
[--C-:B------:R-:W-:Y:S01]  /*11f0*/  FADD R58, R58, R29.reuse ;  /* 0x0000001d3a3a7221 */ /* 0x100fe20000000000 */
[----:B------:R-:W-:Y:S01]  /*1200*/  FADD R46, R37, -R29 ;  /* 0x8000001d252e7221 */ /* 0x000fe20000000000 */
[C---:B------:R-:W-:Y:S01]  /*1210*/  FFMA R35, R29.reuse, -1.5, R35 ;  /* 0xbfc000001d237823 */ /* 0x040fe20000000023 */
[--C-:B------:R-:W-:Y:S01]  /*1220*/  FADD R36, R36, -R29.reuse ;  /* 0x8000001d24247221 */ /* 0x100fe20000000000 */
[----:B------:R-:W-:Y:S01]  /*1230*/  FADD R2, R2, -R29 ;  /* 0x8000001d02027221 */ /* 0x000fe20000000000 */
[C---:B------:R-:W-:Y:S01]  /*1240*/  FFMA R30, R29.reuse, -1.5, R30 ;  /* 0xbfc000001d1e7823 */ /* 0x040fe2000000001e */
[C---:B------:R-:W-:Y:S01]  /*1250*/  FFMA R31, R29.reuse, -1.5, R31 ;  /* 0xbfc000001d1f7823 */ /* 0x040fe2000000001f */
[C---:B------:R-:W-:Y:S01]  /*1260*/  FFMA R54, R29.reuse, -1.5, R54 ;  /* 0xbfc000001d367823 */ /* 0x040fe20000000036 */
[C---:B------:R-:W-:Y:S01]  /*1270*/  FFMA R56, R29.reuse, -1.5, R56 ;  /* 0xbfc000001d387823 */ /* 0x040fe20000000038 */
[C---:B------:R-:W-:Y:S01]  /*1280*/  FFMA R27, R29.reuse, -1.5, R27 ;  /* 0xbfc000001d1b7823 */ /* 0x040fe2000000001b */
[C---:B------:R-:W-:Y:S01]  /*1290*/  FMUL R33, R29.reuse, -2 ;  /* 0xc00000001d217820 */ /* 0x040fe20000400000 */
[----:B------:R-:W-:-:S03]  /*12a0*/  FMUL R29, R29, 0.5 ;  /* 0x3f0000001d1d7820 */ /* 0x000fc60000400000 */
[----:B------:R-:W-:Y:S01]  /*12b0*/  FFMA R61, R33, 1.5, R61 ;  /* 0x3fc00000213d7823 */ /* 0x000fe2000000003d */
[----:B------:R-:W-:Y:S01]  /*12c0*/  FADD R49, R49, R29 ;  /* 0x0000001d31317221 */ /* 0x000fe20000000000 */
[C---:B------:R-:W-:Y:S01]  /*12d0*/  FADD R42, R29.reuse, R42 ;  /* 0x0000002a1d2a7221 */ /* 0x040fe20000000000 */
[C---:B------:R-:W-:Y:S01]  /*12e0*/  FADD R41, R29.reuse, R41 ;  /* 0x000000291d297221 */ /* 0x040fe20000000000 */
[C---:B------:R-:W-:Y:S01]  /*12f0*/  FADD R44, R29.reuse, R44 ;  /* 0x0000002c1d2c7221 */ /* 0x040fe20000000000 */
[C---:B------:R-:W-:Y:S01]  /*1300*/  FFMA R55, R29.reuse, 1.5, R55 ;  /* 0x3fc000001d377823 */ /* 0x040fe20000000037 */
[----:B------:R-:W-:Y:S01]  /*1310*/  FADD R52, R29, R52 ;  /* 0x000000341d347221 */ /* 0x000fe20000000000 */
[----:B------:R-:W-:-:S04]  /*1320*/  FADD R29, R26, R26 ;  /* 0x0000001a1a1d7221 */ /* 0x000fc80000000000 */
[----:B------:R-:W-:Y:S01]  /*1330*/  FADD R61, R61, -R29 ;  /* 0x8000001d3d3d7221 */ /* 0x000fe20000000000 */
[----:B------:R-:W-:-:S04]  /*1340*/  FADD R29, R53, R53 ;  /* 0x00000035351d7221 */ /* 0x000fc80000000000 */
[----:B------:R-:W-:Y:S01]  /*1350*/  FADD R29, R27, -R29 ;  /* 0x8000001d1b1d7221 */ /* 0x000fe20000000000 */
[----:B------:R-:W-:-:S04]  /*1360*/  FMUL R27, R28, -2 ;  /* 0xc00000001c1b7820 */ /* 0x000fc80000400000 */
[----:B------:R-:W-:-:S04]  /*1370*/  FADD R33, R27, R27 ;  /* 0x0000001b1b217221 */ /* 0x000fc80000000000 */
[----:B------:R-:W-:Y:S01]  /*1380*/  FADD R56, R56, -R33 ;  /* 0x8000002138387221 */ /* 0x000fe20000000000 */
[----:B------:R-:W-:Y:S01]  /*1390*/  FMUL R33, R28, 0.5 ;  /* 0x3f0000001c217820 */ /* 0x000fe20000400000 */
[C---:B------:R-:W-:Y:S01]  /*13a0*/  FFMA R54, R27.reuse, 0.5, R54 ;  /* 0x3f0000001b367823 */ /* 0x040fe20000000036 */
[----:B------:R-:W-:Y:S02]  /*13b0*/  FFMA R29, R27, -1.5, R29 ;  /* 0xbfc000001b1d7823 */ /* 0x000fe4000000001d */
[----:B------:R-:W-:Y:S01]  /*13c0*/  FADD R27, R33, R33 ;  /* 0x00000021211b7221 */ /* 0x000fe20000000000 */
[----:B------:R-:W-:Y:S01]  /*13d0*/  FADD R48, R48, -R43 ;  /* 0x8000002b30307221 */ /* 0x000fe20000000000 */
[----:B------:R-:W-:Y:S01]  /*13e0*/  FFMA R2, R53, 0.5, R2 ;  /* 0x3f00000035027823 */ /* 0x000fe20000000002 */
[----:B------:R-:W-:Y:S01]  /*13f0*/  FADD R49, R49, -R53 ;  /* 0x8000003531317221 */ /* 0x000fe20000000000 */
[----:B------:R-:W-:Y:S01]  /*1400*/  FADD R36, R36, -R27 ;  /* 0x8000001b24247221 */ /* 0x000fe20000000000 */
[C-C-:B------:R-:W-:Y:S01]  /*1410*/  FFMA R27, R53.reuse, -2.5, R50.reuse ;  /* 0xc0200000351b7823 */ /* 0x140fe20000000032 */
[----:B------:R-:W-:Y:S01]  /*1420*/  FFMA R57, R53, -1.5, R50 ;  /* 0xbfc0000035397823 */ /* 0x000fe20000000032 */
[----:B------:R-:W-:Y:S01]  /*1430*/  FADD R53, R48, -R53 ;  /* 0x8000003530357221 */ /* 0x000fe20000000000 */
[----:B------:R-:W-:Y:S01]  /*1440*/  FADD R48, R35, -R26 ;  /* 0x8000001a23307221 */ /* 0x000fe20000000000 */
[----:B------:R-:W-:Y:S01]  /*1450*/  FADD R32, -R43, R32 ;  /* 0x000000202b207221 */ /* 0x000fe20000000100 */
[C---:B------:R-:W-:Y:S01]  /*1460*/  FADD R35, -R33.reuse, R46 ;  /* 0x0000002e21237221 */ /* 0x040fe20000000100 */
[C---:B------:R-:W-:Y:S01]  /*1470*/  FFMA R37, R33.reuse, 0.5, R38 ;  /* 0x3f00000021257823 */ /* 0x040fe20000000026 */
[----:B------:R-:W-:Y:S01]  /*1480*/  FADD R38, R33, R48 ;  /* 0x0000003021267221 */ /* 0x000fe20000000000 */
[----:B------:R-:W-:Y:S01]  /*1490*/  FMUL R46, R28, -2.5 ;  /* 0xc02000001c2e7820 */ /* 0x000fe20000400000 */
[C---:B------:R-:W-:Y:S01]  /*14a0*/  FADD R40, -R43.reuse, R40 ;  /* 0x000000282b287221 */ /* 0x040fe20000000100 */
[C---:B------:R-:W-:Y:S01]  /*14b0*/  FADD R39, -R43.reuse, R39 ;  /* 0x000000272b277221 */ /* 0x040fe20000000100 */
[----:B------:R-:W-:Y:S01]  /*14c0*/  FADD R0, -R43, R0 ;  /* 0x000000002b007221 */ /* 0x000fe20000000100 */
[----:B------:R-:W-:Y:S01]  /*14d0*/  FMUL R48, R25, -2.5 ;  /* 0xc020000019307820 */ /* 0x000fe20000400000 */
[C---:B------:R-:W-:Y:S01]  /*14e0*/  FADD R34, R33.reuse, R34 ;  /* 0x0000002221227221 */ /* 0x040fe20000000000 */
[C---:B------:R-:W-:Y:S01]  /*14f0*/  FADD R43, -R33.reuse, R32 ;  /* 0x00000020212b7221 */ /* 0x040fe20000000100 */
[C---:B------:R-:W-:Y:S01]  /*1500*/  FADD R44, -R33.reuse, R44 ;  /* 0x0000002c212c7221 */ /* 0x040fe20000000100 */
[----:B------:R-:W-:Y:S01]  /*1510*/  FFMA R33, R33, -1.5, R2 ;  /* 0xbfc0000021217823 */ /* 0x000fe20000000002 */
[----:B------:R-:W-:Y:S01]  /*1520*/  FADD R45, R45, R26 ;  /* 0x0000001a2d2d7221 */ /* 0x000fe20000000000 */
[----:B------:R-:W-:Y:S01]  /*1530*/  FFMA R55, R26, 0.5, R55 ;  /* 0x3f0000001a377823 */ /* 0x000fe20000000037 */
[----:B------:R-:W-:Y:S01]  /*1540*/  FADD R32, R28, R28 ;  /* 0x0000001c1c207221 */ /* 0x000fe20000000000 */
[----:B------:R-:W-:Y:S01]  /*1550*/  FFMA R2, R46, -1.5, R27 ;  /* 0xbfc000002e027823 */ /* 0x000fe2000000001b */
[----:B------:R-:W-:Y:S01]  /*1560*/  FFMA R26, R26, -1.5, R51 ;  /* 0xbfc000001a1a7823 */ /* 0x000fe20000000033 */
[----:B------:R-:W-:Y:S01]  /*1570*/  FADD R27, R48, R48 ;  /* 0x00000030301b7221 */ /* 0x000fe20000000000 */
[C---:B------:R-:W-:Y:S01]  /*1580*/  FADD R51, R32.reuse, R0 ;  /* 0x0000000020337221 */ /* 0x040fe20000000000 */
[----:B------:R-:W-:Y:S01]  /*1590*/  FADD R52, R32, R52 ;  /* 0x0000003420347221 */ /* 0x000fe20000000000 */
[----:B------:R-:W-:Y:S01]  /*15a0*/  FADD R30, R30, -R32 ;  /* 0x800000201e1e7221 */ /* 0x000fe20000000000 */
[C---:B------:R-:W-:Y:S01]  /*15b0*/  FADD R31, R32.reuse, R31 ;  /* 0x0000001f201f7221 */ /* 0x040fe20000000000 */
[----:B------:R-:W-:Y:S01]  /*15c0*/  FADD R32, -R32, R26 ;  /* 0x0000001a20207221 */ /* 0x000fe20000000100 */
[----:B------:R-:W-:Y:S01]  /*15d0*/  FADD R2, R2, -R27 ;  /* 0x8000001b02027221 */ /* 0x000fe20000000000 */
[C---:B------:R-:W-:Y:S01]  /*15e0*/  FFMA R26, R28.reuse, -2.5, R60 ;  /* 0xc02000001c1a7823 */ /* 0x040fe2000000003c */
[C---:B------:R-:W-:Y:S01]  /*15f0*/  FFMA R0, R28.reuse, 2.5, R58 ;  /* 0x402000001c007823 */ /* 0x040fe2000000003a */
[----:B------:R-:W-:Y:S01]  /*1600*/  FFMA R27, R28, -2.5, R45 ;  /* 0xc02000001c1b7823 */ /* 0x000fe2000000002d */
[----:B------:R-:W-:Y:S01]  /*1610*/  FADD R50, R55, -R28 ;  /* 0x8000001c37327221 */ /* 0x000fe20000000000 */
[C---:B------:R-:W-:Y:S01]  /*1620*/  FFMA R26, R48.reuse, -2.5, R26 ;  /* 0xc0200000301a7823 */ /* 0x040fe2000000001a */
[C---:B------:R-:W-:Y:S01]  /*1630*/  FFMA R0, R48.reuse, 0.5, R0 ;  /* 0x3f00000030007823 */ /* 0x040fe20000000000 */
[----:B------:R-:W-:Y:S01]  /*1640*/  FFMA R27, R48, -1.5, R27 ;  /* 0xbfc00000301b7823 */ /* 0x000fe2000000001b */
[C---:B------:R-:W-:Y:S01]  /*1650*/  FFMA R60, R28.reuse, -1.5, R60 ;  /* 0xbfc000001c3c7823 */ /* 0x040fe2000000003c */
[----:B------:R-:W-:Y:S01]  /*1660*/  FFMA R58, R28, 1.5, R58 ;  /* 0x3fc000001c3a7823 */ /* 0x000fe2000000003a */
[--C-:B------:R-:W-:Y:S01]  /*1670*/  FADD R40, R40, -R28.reuse ;  /* 0x8000001c28287221 */ /* 0x100fe20000000000 */
[--C-:B------:R-:W-:Y:S01]  /*1680*/  FADD R39, R39, R28.reuse ;  /* 0x0000001c27277221 */ /* 0x100fe20000000000 */
[--C-:B------:R-:W-:Y:S01]  /*1690*/  FADD R42, R42, -R28.reuse ;  /* 0x8000001c2a2a7221 */ /* 0x100fe20000000000 */
[--C-:B------:R-:W-:Y:S01]  /*16a0*/  FADD R41, R41, R28.reuse ;  /* 0x0000001c29297221 */ /* 0x100fe20000000000 */
[C---:B------:R-:W-:Y:S01]  /*16b0*/  FFMA R49, R28.reuse, 1.5, R49 ;  /* 0x3fc000001c317823 */ /* 0x040fe20000000031 */
[----:B------:R-:W-:Y:S01]  /*16c0*/  FADD R48, R61, -R28 ;  /* 0x8000001c3d307221 */ /* 0x000fe20000000000 */
[C---:B------:R-:W-:Y:S01]  /*16d0*/  FFMA R53, R28.reuse, 1.5, R53 ;  /* 0x3fc000001c357823 */ /* 0x040fe20000000035 */
[C---:B------:R-:W-:Y:S01]  /*16e0*/  FMUL R55, R28.reuse, -1.5 ;  /* 0xbfc000001c377820 */ /* 0x040fe20000400000 */
[----:B------:R-:W-:Y:S01]  /*16f0*/  FFMA R28, R28, -1.5, R45 ;  /* 0xbfc000001c1c7823 */ /* 0x000fe2000000002d */
[C---:B------:R-:W-:Y:S01]  /*1700*/  FADD R45, R46.reuse, R46 ;  /* 0x0000002e2e2d7221 */ /* 0x040fe20000000000 */
[----:B------:R-:W-:Y:S01]  /*1710*/  FFMA R46, R46, 0.5, R59 ;  /* 0x3f0000002e2e7823 */ /* 0x000fe2000000003b */
[C---:B------:R-:W-:Y:S01]  /*1720*/  FADD R61, R55.reuse, R55 ;  /* 0x00000037373d7221 */ /* 0x040fe20000000000 */
[C---:B------:R-:W-:Y:S01]  /*1730*/  FFMA R57, R55.reuse, -1.5, R57 ;  /* 0xbfc0000037397823 */ /* 0x040fe20000000039 */
[----:B------:R-:W-:Y:S01]  /*1740*/  FFMA R59, R55, 0.5, R59 ;  /* 0x3f000000373b7823 */ /* 0x000fe2000000003b */
[----:B------:R-:W-:Y:S01]  /*1750*/  FMUL R55, R25, -2 ;  /* 0xc000000019377820 */ /* 0x000fe20000400000 */
[C---:B------:R-:W-:Y:S01]  /*1760*/  FADD R45, R47.reuse, -R45 ;  /* 0x8000002d2f2d7221 */ /* 0x040fe20000000000 */
[----:B------:R-:W-:-:S02]  /*1770*/  FADD R47, R47, -R61 ;  /* 0x8000003d2f2f7221 */ /* 0x000fc40000000000 */
[C---:B------:R-:W-:Y:S01]  /*1780*/  FADD R61, R55.reuse, R55 ;  /* 0x00000037373d7221 */ /* 0x040fe20000000000 */
[C---:B------:R-:W-:Y:S01]  /*1790*/  FFMA R30, R55.reuse, -2.5, R30 ;  /* 0xc0200000371e7823 */ /* 0x040fe2000000001e */
[C---:B------:R-:W-:Y:S01]  /*17a0*/  FFMA R31, R55.reuse, 0.5, R31 ;  /* 0x3f000000371f7823 */ /* 0x040fe2000000001f */
[----:B------:R-:W-:Y:S01]  /*17b0*/  FFMA R32, R55, -1.5, R32 ;  /* 0xbfc0000037207823 */ /* 0x000fe20000000020 */
[----:B------:R-:W-:Y:S01]  /*17c0*/  FMUL R55, R25, 0.5 ;  /* 0x3f00000019377820 */ /* 0x000fe20000400000 */
[----:B------:R-:W-:-:S03]  /*17d0*/  FADD R29, R29, -R61 ;  /* 0x8000003d1d1d7221 */ /* 0x000fc60000000000 */
[C---:B------:R-:W-:Y:S01]  /*17e0*/  FADD R61, R55.reuse, R55 ;  /* 0x00000037373d7221 */ /* 0x040fe20000000000 */
[C---:B------:R-:W-:Y:S01]  /*17f0*/  FFMA R34, R55.reuse, -2.5, R34 ;  /* 0xc020000037227823 */ /* 0x040fe20000000022 */
[C---:B------:R-:W-:Y:S01]  /*1800*/  FFMA R35, R55.reuse, 0.5, R35 ;  /* 0x3f00000037237823 */ /* 0x040fe20000000023 */
[C---:B------:R-:W-:Y:S01]  /*1810*/  FADD R36, -R55.reuse, R36 ;  /* 0x0000002437247221 */ /* 0x040fe20000000100 */
[C---:B------:R-:W-:Y:S01]  /*1820*/  FADD R37, -R55.reuse, R37 ;  /* 0x0000002537257221 */ /* 0x040fe20000000100 */
[C---:B------:R-:W-:Y:S01]  /*1830*/  FFMA R38, R55.reuse, -1.5, R38 ;  /* 0xbfc0000037267823 */ /* 0x040fe20000000026 */
[C---:B------:R-:W-:Y:S01]  /*1840*/  FADD R39, -R55.reuse, R39 ;  /* 0x0000002737277221 */ /* 0x040fe20000000100 */
[----:B------:R-:W-:Y:S01]  /*1850*/  FADD R41, -R55, R41 ;  /* 0x0000002937297221 */ /* 0x000fe20000000100 */
[C---:B------:R-:W-:Y:S01]  /*1860*/  FMUL R55, R25.reuse, -1.5 ;  /* 0xbfc0000019377820 */ /* 0x040fe20000400000 */
[C---:B------:R-:W-:Y:S01]  /*1870*/  FFMA R40, R25.reuse, 2.5, R40 ;  /* 0x4020000019287823 */ /* 0x040fe20000000028 */
[----:B------:R-:W-:Y:S01]  /*1880*/  FFMA R42, R25, 2.5, R42 ;  /* 0x40200000192a7823 */ /* 0x000fe2000000002a */
[--C-:B------:R-:W-:Y:S01]  /*1890*/  FADD R43, R43, R25.reuse ;  /* 0x000000192b2b7221 */ /* 0x100fe20000000000 */
[----:B------:R-:W-:Y:S01]  /*18a0*/  FADD R44, R44, R25 ;  /* 0x000000192c2c7221 */ /* 0x000fe20000000000 */
[C---:B------:R-:W-:Y:S01]  /*18b0*/  FFMA R45, R25.reuse, 2.5, R45 ;  /* 0x40200000192d7823 */ /* 0x040fe2000000002d */
[C---:B------:R-:W-:Y:S01]  /*18c0*/  FFMA R46, R25.reuse, 2.5, R46 ;  /* 0x40200000192e7823 */ /* 0x040fe2000000002e */
[C---:B------:R-:W-:Y:S01]  /*18d0*/  FFMA R47, R25.reuse, 1.5, R47 ;  /* 0x3fc00000192f7823 */ /* 0x040fe2000000002f */
[C---:B------:R-:W-:Y:S01]  /*18e0*/  FFMA R49, R25.reuse, 2, R49 ;  /* 0x4000000019317823 */ /* 0x040fe20000000031 */
[C---:B------:R-:W-:Y:S01]  /*18f0*/  FFMA R48, R25.reuse, 1.5, R48 ;  /* 0x3fc0000019307823 */ /* 0x040fe20000000030 */
[----:B------:R-:W-:Y:S01]  /*1900*/  FFMA R50, R25, 1.5, R50 ;  /* 0x3fc0000019327823 */ /* 0x000fe20000000032 */
[--C-:B------:R-:W-:Y:S01]  /*1910*/  FADD R51, R51, R25.reuse ;  /* 0x0000001933337221 */ /* 0x100fe20000000000 */
[----:B------:R-:W-:Y:S01]  /*1920*/  FADD R52, R52, R25 ;  /* 0x0000001934347221 */ /* 0x000fe20000000000 */
[C---:B------:R-:W-:Y:S01]  /*1930*/  FFMA R53, R25.reuse, 2, R53 ;  /* 0x4000000019357823 */ /* 0x040fe20000000035 */
[C---:B------:R-:W-:Y:S01]  /*1940*/  FFMA R54, R25.reuse, 2, R54 ;  /* 0x4000000019367823 */ /* 0x040fe20000000036 */
[C---:B------:R-:W-:Y:S01]  /*1950*/  FFMA R56, R25.reuse, 2, R56 ;  /* 0x4000000019387823 */ /* 0x040fe20000000038 */
[----:B------:R-:W-:Y:S01]  /*1960*/  FFMA R25, R25, 1.5, R59 ;  /* 0x3fc0000019197823 */ /* 0x000fe2000000003b */
[C---:B------:R-:W-:Y:S01]  /*1970*/  FADD R59, R55.reuse, R55 ;  /* 0x00000037373b7221 */ /* 0x040fe20000000000 */
[C---:B------:R-:W-:Y:S01]  /*1980*/  FFMA R58, R55.reuse, 0.5, R58 ;  /* 0x3f000000373a7823 */ /* 0x040fe2000000003a */
[----:B------:R-:W-:-:S02]  /*1990*/  FFMA R28, R55, -1.5, R28 ;  /* 0xbfc00000371c7823 */ /* 0x000fc4000000001c */
[----:B------:R-:W-:Y:S01]  /*19a0*/  FADD R57, R57, -R59 ;  /* 0x8000003b39397221 */ /* 0x000fe20000000000 */
[----:B------:R-:W-:Y:S01]  /*19b0*/  FFMA R59, R55, -2.5, R60 ;  /* 0xc0200000373b7823 */ /* 0x000fe2000000003c */
[----:B------:R-:W-:-:S04]  /*19c0*/  FMUL R55, R12, -2 ;  /* 0xc00000000c377820 */ /* 0x000fc80000400000 */
[C---:B------:R-:W-:Y:S01]  /*19d0*/  FFMA R30, R55.reuse, 0.5, R30 ;  /* 0x3f000000371e7823 */ /* 0x040fe2000000001e */
[C---:B------:R-:W-:Y:S01]  /*19e0*/  FFMA R31, R55.reuse, 2.5, R31 ;  /* 0x40200000371f7823 */ /* 0x040fe2000000001f */
[C---:B------:R-:W-:Y:S01]  /*19f0*/  FFMA R54, R55.reuse, -0.5, R54 ;  /* 0xbf00000037367823 */ /* 0x040fe20000000036 */
[C---:B------:R-:W-:Y:S01]  /*1a00*/  FFMA R29, R55.reuse, 1.5, R29 ;  /* 0x3fc00000371d7823 */ /* 0x040fe2000000001d */
[----:B------:R-:W-:-:S04]  /*1a10*/  FADD R55, R55, R55 ;  /* 0x0000003737377221 */ /* 0x000fc80000000000 */
[----:B------:R-:W-:Y:S01]  /*1a20*/  FADD R56, R56, R55 ;  /* 0x0000003738387221 */ /* 0x000fe20000000000 */
[----:B------:R-:W-:Y:S01]  /*1a30*/  FADD R32, -R55, R32 ;  /* 0x0000002037207221 */ /* 0x000fe20000000100 */
[----:B------:R-:W-:Y:S01]  /*1a40*/  FMUL R55, R12, -2.5 ;  /* 0xc02000000c377820 */ /* 0x000fe20000400000 */
[----:B------:R-:W-:-:S03]  /*1a50*/  FADD R33, R33, -R61 ;  /* 0x8000003d21217221 */ /* 0x000fc60000000000 */
[C---:B------:R-:W-:Y:S01]  /*1a60*/  FFMA R61, R55.reuse, 0.5, R26 ;  /* 0x3f000000373d7823 */ /* 0x040fe2000000001a */
[----:B------:R-:W-:-:S04]  /*1a70*/  FADD R26, R55, R55 ;  /* 0x00000037371a7221 */ /* 0x000fc80000000000 */
[----:B------:R-:W-:Y:S01]  /*1a80*/  FADD R45, R45, R26 ;  /* 0x0000001a2d2d7221 */ /* 0x000fe20000000000 */
[----:B------:R-:W-:Y:S01]  /*1a90*/  FADD R27, -R26, R27 ;  /* 0x0000001b1a1b7221 */ /* 0x000fe20000000100 */
[----:B------:R-:W-:Y:S01]  /*1aa0*/  FMUL R26, R12, 0.5 ;  /* 0x3f0000000c1a7820 */ /* 0x000fe20000400000 */
[C---:B------:R-:W-:Y:S01]  /*1ab0*/  FFMA R0, R55.reuse, 2.5, R0 ;  /* 0x4020000037007823 */ /* 0x040fe20000000000 */
[C---:B------:R-:W-:Y:S01]  /*1ac0*/  FFMA R46, R55.reuse, -0.5, R46 ;  /* 0xbf000000372e7823 */ /* 0x040fe2000000002e */
[----:B------:R-:W-:Y:S01]  /*1ad0*/  FFMA R2, R55, 1.5, R2 ;  /* 0x3fc0000037027823 */ /* 0x000fe20000000002 */
[C---:B------:R-:W-:Y:S01]  /*1ae0*/  FADD R55, R26.reuse, R26 ;  /* 0x0000001a1a377221 */ /* 0x040fe20000000000 */
[C---:B------:R-:W-:Y:S01]  /*1af0*/  FFMA R34, R26.reuse, 0.5, R34 ;  /* 0x3f0000001a227823 */ /* 0x040fe20000000022 */
[C---:B------:R-:W-:Y:S01]  /*1b00*/  FFMA R35, R26.reuse, 2.5, R35 ;  /* 0x402000001a237823 */ /* 0x040fe20000000023 */
[----:B------:R-:W-:Y:S01]  /*1b10*/  FFMA R37, R26, -0.5, R37 ;  /* 0xbf0000001a257823 */ /* 0x000fe20000000025 */
[----:B------:R-:W-:Y:S01]  /*1b20*/  FADD R36, R36, R55 ;  /* 0x0000003724247221 */ /* 0x000fe20000000000 */
[----:B------:R-:W-:Y:S01]  /*1b30*/  FADD R38, -R55, R38 ;  /* 0x0000002637267221 */ /* 0x000fe20000000100 */
[C---:B------:R-:W-:Y:S01]  /*1b40*/  FADD R55, -R26.reuse, R40 ;  /* 0x000000281a377221 */ /* 0x040fe20000000100 */
[C---:B------:R-:W-:Y:S01]  /*1b50*/  FADD R43, R26.reuse, R43 ;  /* 0x0000002b1a2b7221 */ /* 0x040fe20000000000 */
[C---:B------:R-:W-:Y:S01]  /*1b60*/  FADD R42, -R26.reuse, R42 ;  /* 0x0000002a1a2a7221 */ /* 0x040fe20000000100 */
[C---:B------:R-:W-:Y:S01]  /*1b70*/  FFMA R33, R26.reuse, 1.5, R33 ;  /* 0x3fc000001a217823 */ /* 0x040fe20000000021 */
[----:B------:R-:W-:Y:S01]  /*1b80*/  FADD R44, R26, R44 ;  /* 0x0000002c1a2c7221 */ /* 0x000fe20000000000 */
[C---:B------:R-:W-:Y:S01]  /*1b90*/  FADD R26, R12.reuse, R12 ;  /* 0x0000000c0c1a7221 */ /* 0x040fe20000000000 */
[C---:B------:R-:W-:Y:S01]  /*1ba0*/  FFMA R39, R12.reuse, -2.5, R39 ;  /* 0xc02000000c277823 */ /* 0x040fe20000000027 */
[C---:B------:R-:W-:Y:S01]  /*1bb0*/  FFMA R41, R12.reuse, -2.5, R41 ;  /* 0xc02000000c297823 */ /* 0x040fe20000000029 */
[C---:B------:R-:W-:Y:S01]  /*1bc0*/  FFMA R49, R12.reuse, -1.5, R49 ;  /* 0xbfc000000c317823 */ /* 0x040fe20000000031 */
[C---:B------:R-:W-:Y:S01]  /*1bd0*/  FFMA R53, R12.reuse, -1.5, R53 ;  /* 0xbfc000000c357823 */ /* 0x040fe20000000035 */
[----:B------:R-:W-:Y:S01]  /*1be0*/  FMUL R12, R12, -1.5 ;  /* 0xbfc000000c0c7820 */ /* 0x000fe20000400000 */
[----:B------:R-:W-:Y:S01]  /*1bf0*/  FADD R51, R51, -R26 ;  /* 0x8000001a33337221 */ /* 0x000fe20000000000 */
[C---:B------:R-:W-:Y:S01]  /*1c00*/  FADD R48, R26.reuse, R48 ;  /* 0x000000301a307221 */ /* 0x040fe20000000000 */
[C---:B------:R-:W-:Y:S01]  /*1c10*/  FADD R52, -R26.reuse, R52 ;  /* 0x000000341a347221 */ /* 0x040fe20000000100 */
[----:B------:R-:W-:Y:S01]  /*1c20*/  FADD R50, R26, R50 ;  /* 0x000000321a327221 */ /* 0x000fe20000000000 */
[C---:B------:R-:W-:Y:S01]  /*1c30*/  FFMA R59, R12.reuse, 0.5, R59 ;  /* 0x3f0000000c3b7823 */ /* 0x040fe2000000003b */
[C---:B------:R-:W-:Y:S01]  /*1c40*/  FFMA R58, R12.reuse, 2.5, R58 ;  /* 0x402000000c3a7823 */ /* 0x040fe2000000003a */
[C---:B------:R-:W-:Y:S01]  /*1c50*/  FADD R26, R12.reuse, R12 ;  /* 0x0000000c0c1a7221 */ /* 0x040fe20000000000 */
[C---:B------:R-:W-:Y:S01]  /*1c60*/  FFMA R57, R12.reuse, 1.5, R57 ;  /* 0x3fc000000c397823 */ /* 0x040fe20000000039 */
[----:B------:R-:W-:Y:S01]  /*1c70*/  FFMA R25, R12, -0.5, R25 ;  /* 0xbf0000000c197823 */ /* 0x000fe20000000019 */
[----:B------:R-:W-:-:S04]  /*1c80*/  FADD R12, R18, R18 ;  /* 0x00000012120c7221 */ /* 0x000fc80000000000 */
[C---:B------:R-:W-:Y:S01]  /*1c90*/  FADD R30, -R12.reuse, R30 ;  /* 0x0000001e0c1e7221 */ /* 0x040fe20000000100 */
[C---:B------:R-:W-:Y:S01]  /*1ca0*/  FADD R31, -R12.reuse, R31 ;  /* 0x0000001f0c1f7221 */ /* 0x040fe20000000100 */
[C---:B------:R-:W-:Y:S01]  /*1cb0*/  FADD R54, -R12.reuse, R54 ;  /* 0x000000360c367221 */ /* 0x040fe20000000100 */
[----:B------:R-:W-:Y:S01]  /*1cc0*/  FADD R56, -R12, R56 ;  /* 0x000000380c387221 */ /* 0x000fe20000000100 */
[----:B------:R-:W-:Y:S01]  /*1cd0*/  FADD R29, R29, -R12 ;  /* 0x8000000c1d1d7221 */ /* 0x000fe20000000000 */
[----:B------:R-:W-:Y:S01]  /*1ce0*/  FMUL R12, R18, -2 ;  /* 0xc0000000120c7820 */ /* 0x000fe20000400000 */
[----:B------:R-:W-:Y:S01]  /*1cf0*/  FADD R47, R47, R26 ;  /* 0x0000001a2f2f7221 */ /* 0x000fe20000000000 */
[----:B------:R-:W-:Y:S01]  /*1d00*/  FADD R28, -R26, R28 ;  /* 0x0000001c1a1c7221 */ /* 0x000fe20000000100 */
[----:B------:R-:W-:Y:S01]  /*1d10*/  FADD R26, R23, R23 ;  /* 0x00000017171a7221 */ /* 0x000fe20000000000 */
[----:B------:R-:W-:-:S04]  /*1d20*/  FFMA R12, R12, 1.5, R32 ;  /* 0x3fc000000c0c7823 */ /* 0x000fc80000000020 */
[----:B------:R-:W-:Y:S01]  /*1d30*/  FADD R12, R12, -R26 ;  /* 0x8000001a0c0c7221 */ /* 0x000fe20000000000 */
[C---:B------:R-:W-:Y:S01]  /*1d40*/  FMUL R26, R18.reuse, -2.5 ;  /* 0xc0200000121a7820 */ /* 0x040fe20000400000 */
[----:B------:R-:W-:-:S03]  /*1d50*/  FFMA R61, R18, -2.5, R61 ;  /* 0xc0200000123d7823 */ /* 0x000fc6000000003d */
[----:B------:R-:W-:Y:S01]  /*1d60*/  FFMA R26, R26, 1.5, R27 ;  /* 0x3fc000001a1a7823 */ /* 0x000fe2000000001b */
[C---:B------:R-:W-:Y:S01]  /*1d70*/  FFMA R27, R18.reuse, -2.5, R2 ;  /* 0xc0200000121b7823 */ /* 0x040fe20000000002 */
[C---:B------:R-:W-:Y:S01]  /*1d80*/  FMUL R2, R18.reuse, -1.5 ;  /* 0xbfc0000012027820 */ /* 0x040fe20000400000 */
[C---:B------:R-:W-:Y:S01]  /*1d90*/  FFMA R0, R18.reuse, -2.5, R0 ;  /* 0xc020000012007823 */ /* 0x040fe20000000000 */
[C---:B------:R-:W-:Y:S01]  /*1da0*/  FFMA R59, R18.reuse, -1.5, R59 ;  /* 0xbfc00000123b7823 */ /* 0x040fe2000000003b */
[C---:B------:R-:W-:Y:S01]  /*1db0*/  FFMA R58, R18.reuse, -1.5, R58 ;  /* 0xbfc00000123a7823 */ /* 0x040fe2000000003a */
[--C-:B------:R-:W-:Y:S01]  /*1dc0*/  FADD R39, R39, -R18.reuse ;  /* 0x8000001227277221 */ /* 0x100fe20000000000 */
[----:B------:R-:W-:Y:S01]  /*1dd0*/  FADD R41, R41, -R18 ;  /* 0x8000001229297221 */ /* 0x000fe20000000000 */
[C---:B------:R-:W-:Y:S01]  /*1de0*/  FFMA R45, R18.reuse, -2.5, R45 ;  /* 0xc0200000122d7823 */ /* 0x040fe2000000002d */
[----:B------:R-:W-:Y:S01]  /*1df0*/  FFMA R46, R18, -2.5, R46 ;  /* 0xc0200000122e7823 */ /* 0x000fe2000000002e */
[--C-:B------:R-:W-:Y:S01]  /*1e00*/  FADD R55, R55, -R18.reuse ;  /* 0x8000001237377221 */ /* 0x100fe20000000000 */
[--C-:B------:R-:W-:Y:S01]  /*1e10*/  FADD R43, R43, -R18.reuse ;  /* 0x800000122b2b7221 */ /* 0x100fe20000000000 */
[--C-:B------:R-:W-:Y:S01]  /*1e20*/  FADD R42, R42, -R18.reuse ;  /* 0x800000122a2a7221 */ /* 0x100fe20000000000 */
[--C-:B------:R-:W-:Y:S01]  /*1e30*/  FADD R44, R44, -R18.reuse ;  /* 0x800000122c2c7221 */ /* 0x100fe20000000000 */
[C---:B------:R-:W-:Y:S01]  /*1e40*/  FFMA R47, R18.reuse, -1.5, R47 ;  /* 0xbfc00000122f7823 */ /* 0x040fe2000000002f */
[C---:B------:R-:W-:Y:S01]  /*1e50*/  FFMA R25, R18.reuse, -1.5, R25 ;  /* 0xbfc0000012197823 */ /* 0x040fe20000000019 */
[--C-:B------:R-:W-:Y:S01]  /*1e60*/  FADD R49, R49, -R18.reuse ;  /* 0x8000001231317221 */ /* 0x100fe20000000000 */
[----:B------:R-:W-:Y:S01]  /*1e70*/  FADD R51, R51, -R18 ;  /* 0x8000001233337221 */ /* 0x000fe20000000000 */
[----:B------:R-:W-:Y:S01]  /*1e80*/  FFMA R48, R18, -1.5, R48 ;  /* 0xbfc0000012307823 */ /* 0x000fe20000000030 */
[----:B------:R-:W-:Y:S01]  /*1e90*/  FADD R52, R52, -R18 ;  /* 0x8000001234347221 */ /* 0x000fe20000000000 */
[C---:B------:R-:W-:Y:S01]  /*1ea0*/  FFMA R50, R18.reuse, -1.5, R50 ;  /* 0xbfc0000012327823 */ /* 0x040fe20000000032 */
[C---:B------:R-:W-:Y:S01]  /*1eb0*/  FFMA R57, R18.reuse, -1.5, R57 ;  /* 0xbfc0000012397823 */ /* 0x040fe20000000039 */
[----:B------:R-:W-:Y:S01]  /*1ec0*/  FADD R53, R53, -R18 ;  /* 0x8000001235357221 */ /* 0x000fe20000000000 */
[----:B------:R-:W-:Y:S01]  /*1ed0*/  FMUL R18, R18, 0.5 ;  /* 0x3f00000012127820 */ /* 0x000fe20000400000 */
[----:B------:R-:W-:Y:S01]  /*1ee0*/  FFMA R28, R2, 1.5, R28 ;  /* 0x3fc00000021c7823 */ /* 0x000fe2000000001c */
[----:B------:R-:W-:-:S02]  /*1ef0*/  FADD R2, R24, R24 ;  /* 0x0000001818027221 */ /* 0x000fc40000000000 */
[----:B------:R-:W-:Y:S01]  /*1f00*/  FADD R33, R33, R18 ;  /* 0x0000001221217221 */ /* 0x000fe20000000000 */
[C---:B------:R-:W-:Y:S01]  /*1f10*/  FADD R34, R18.reuse, R34 ;  /* 0x0000002212227221 */ /* 0x040fe20000000000 */
[C---:B------:R-:W-:Y:S01]  /*1f20*/  FADD R35, R18.reuse, R35 ;  /* 0x0000002312237221 */ /* 0x040fe20000000000 */
[C---:B------:R-:W-:Y:S01]  /*1f30*/  FADD R36, R18.reuse, R36 ;  /* 0x0000002412247221 */ /* 0x040fe20000000000 */
[C---:B------:R-:W-:Y:S01]  /*1f40*/  FADD R37, R18.reuse, R37 ;  /* 0x0000002512257221 */ /* 0x040fe20000000000 */
[----:B------:R-:W-:Y:S01]  /*1f50*/  FFMA R38, R18, 1.5, R38 ;  /* 0x3fc0000012267823 */ /* 0x000fe20000000026 */
[----:B------:R-:W-:Y:S01]  /*1f60*/  FADD R57, -R2, R57 ;  /* 0x0000003902397221 */ /* 0x000fe20000000100 */
[----:B------:R-:W-:Y:S01]  /*1f70*/  FADD R53, R53, R2 ;  /* 0x0000000235357221 */ /* 0x000fe20000000000 */
[C---:B------:R-:W-:Y:S01]  /*1f80*/  FFMA R27, R24.reuse, 0.5, R27 ;  /* 0x3f000000181b7823 */ /* 0x040fe2000000001b */
[C---:B------:R-:W-:Y:S01]  /*1f90*/  FFMA R2, R24.reuse, 2.5, R33 ;  /* 0x4020000018027823 */ /* 0x040fe20000000021 */
[C---:B------:R-:W-:Y:S01]  /*1fa0*/  FFMA R18, R24.reuse, -0.5, R49 ;  /* 0xbf00000018127823 */ /* 0x040fe20000000031 */
[----:B------:R-:W-:Y:S01]  /*1fb0*/  FFMA R29, R24, 1.5, R29 ;  /* 0x3fc00000181d7823 */ /* 0x000fe2000000001d */
[----:B------:R-:W-:Y:S01]  /*1fc0*/  FMUL R24, R11, 2.5 ;  /* 0x402000000b187820 */ /* 0x000fe20000400000 */
[C---:B------:R-:W-:Y:S01]  /*1fd0*/  FFMA R26, R23.reuse, -2.5, R26 ;  /* 0xc0200000171a7823 */ /* 0x040fe2000000001a */
[C---:B------:R-:W-:Y:S01]  /*1fe0*/  FFMA R38, R23.reuse, 0.5, R38 ;  /* 0x3f00000017267823 */ /* 0x040fe20000000026 */
[--C-:B------:R-:W-:Y:S01]  /*1ff0*/  FADD R48, R48, -R23.reuse ;  /* 0x8000001730307221 */ /* 0x100fe20000000000 */
[----:B------:R-:W-:Y:S01]  /*2000*/  FADD R50, R50, -R23 ;  /* 0x8000001732327221 */ /* 0x000fe20000000000 */
[----:B------:R-:W-:Y:S01]  /*2010*/  FFMA R28, R23, -1.5, R28 ;  /* 0xbfc00000171c7823 */ /* 0x000fe2000000001c */
[----:B------:R-:W-:-:S04]  /*2020*/  FADD R23, R24, R24 ;  /* 0x0000001818177221 */ /* 0x000fc80000000000 */
[----:B------:R-:W-:Y:S01]  /*2030*/  FADD R36, R36, -R23 ;  /* 0x8000001724247221 */ /* 0x000fe20000000000 */
[C---:B------:R-:W-:Y:S01]  /*2040*/  FMUL R23, R11.reuse, 0.5 ;  /* 0x3f0000000b177820 */ /* 0x040fe20000400000 */
[C---:B------:R-:W-:Y:S01]  /*2050*/  FADD R34, R24.reuse, R34 ;  /* 0x0000002218227221 */ /* 0x040fe20000000000 */
[C---:B------:R-:W-:Y:S01]  /*2060*/  FADD R35, -R24.reuse, R35 ;  /* 0x0000002318237221 */ /* 0x040fe20000000100 */
[C---:B------:R-:W-:Y:S01]  /*2070*/  FFMA R37, R24.reuse, 0.5, R37 ;  /* 0x3f00000018257823 */ /* 0x040fe20000000025 */
[C---:B------:R-:W-:Y:S01]  /*2080*/  FFMA R2, R24.reuse, -1.5, R2 ;  /* 0xbfc0000018027823 */ /* 0x040fe20000000002 */
[----:B------:R-:W-:Y:S01]  /*2090*/  FADD R38, R24, R38 ;  /* 0x0000002618267221 */ /* 0x000fe20000000000 */
[----:B------:R-:W-:Y:S01]  /*20a0*/  FMUL R33, R11, -0.5 ;  /* 0xbf0000000b217820 */ /* 0x000fe20000400000 */
[C---:B------:R-:W-:Y:S01]  /*20b0*/  FADD R24, R23.reuse, R23 ;  /* 0x0000001717187221 */ /* 0x040fe20000000000 */
[C---:B------:R-:W-:Y:S01]  /*20c0*/  FADD R61, R23.reuse, R61 ;  /* 0x0000003d173d7221 */ /* 0x040fe20000000000 */
[----:B------:R-:W-:Y:S01]  /*20d0*/  FADD R0, -R23, R0 ;  /* 0x0000000017007221 */ /* 0x000fe20000000100 */
[----:B------:R-:W-:Y:S01]  /*20e0*/  FADD R49, R33, R33 ;  /* 0x0000002121317221 */ /* 0x000fe20000000000 */
[----:B------:R-:W-:Y:S01]  /*20f0*/  FADD R45, R45, -R24 ;  /* 0x800000182d2d7221 */ /* 0x000fe20000000000 */
[C---:B------:R-:W-:Y:S01]  /*2100*/  FFMA R46, R23.reuse, 0.5, R46 ;  /* 0x3f000000172e7823 */ /* 0x040fe2000000002e */
[C---:B------:R-:W-:Y:S01]  /*2110*/  FADD R42, -R23.reuse, R42 ;  /* 0x0000002a172a7221 */ /* 0x040fe20000000100 */
[C---:B------:R-:W-:Y:S01]  /*2120*/  FADD R41, R23.reuse, R41 ;  /* 0x0000002917297221 */ /* 0x040fe20000000000 */
[C---:B------:R-:W-:Y:S01]  /*2130*/  FADD R26, R23.reuse, R26 ;  /* 0x0000001a171a7221 */ /* 0x040fe20000000000 */
[C---:B------:R-:W-:Y:S01]  /*2140*/  FFMA R27, R23.reuse, -1.5, R27 ;  /* 0xbfc00000171b7823 */ /* 0x040fe2000000001b */
[----:B------:R-:W-:Y:S01]  /*2150*/  FADD R50, -R23, R50 ;  /* 0x0000003217327221 */ /* 0x000fe20000000100 */
[----:B------:R-:W-:Y:S01]  /*2160*/  FADD R24, R11, R11 ;  /* 0x0000000b0b187221 */ /* 0x000fe20000000000 */
[----:B------:R-:W-:Y:S01]  /*2170*/  FMUL R23, R16, 0.5 ;  /* 0x3f00000010177820 */ /* 0x000fe20000400000 */
[----:B------:R-:W-:Y:S01]  /*2180*/  FADD R52, R52, -R49 ;  /* 0x8000003134347221 */ /* 0x000fe20000000000 */
[----:B------:R-:W-:Y:S01]  /*2190*/  FFMA R44, R33, 0.5, R44 ;  /* 0x3f000000212c7823 */ /* 0x000fe2000000002c */
[C---:B------:R-:W-:Y:S01]  /*21a0*/  FADD R32, R24.reuse, R24 ;  /* 0x0000001818207221 */ /* 0x040fe20000000000 */
[C---:B------:R-:W-:Y:S01]  /*21b0*/  FADD R59, -R24.reuse, R59 ;  /* 0x0000003b183b7221 */ /* 0x040fe20000000100 */
[C---:B------:R-:W-:Y:S01]  /*21c0*/  FADD R58, R24.reuse, R58 ;  /* 0x0000003a183a7221 */ /* 0x040fe20000000000 */
[C---:B------:R-:W-:Y:S01]  /*21d0*/  FADD R55, R24.reuse, R55 ;  /* 0x0000003718377221 */ /* 0x040fe20000000000 */
[C---:B------:R-:W-:Y:S01]  /*21e0*/  FADD R39, -R24.reuse, R39 ;  /* 0x0000002718277221 */ /* 0x040fe20000000100 */
[C---:B------:R-:W-:Y:S01]  /*21f0*/  FFMA R43, R24.reuse, 0.5, R43 ;  /* 0x3f000000182b7823 */ /* 0x040fe2000000002b */
[C---:B------:R-:W-:Y:S01]  /*2200*/  FADD R28, -R24.reuse, R28 ;  /* 0x0000001c181c7221 */ /* 0x040fe20000000100 */
[C---:B------:R-:W-:Y:S01]  /*2210*/  FFMA R53, R24.reuse, -1.5, R53 ;  /* 0xbfc0000018357823 */ /* 0x040fe20000000035 */
[----:B------:R-:W-:Y:S01]  /*2220*/  FADD R48, R24, R48 ;  /* 0x0000003018307221 */ /* 0x000fe20000000000 */
[C---:B------:R-:W-:Y:S01]  /*2230*/  FADD R24, R23.reuse, R23 ;  /* 0x0000001717187221 */ /* 0x040fe20000000000 */
[C---:B------:R-:W-:Y:S01]  /*2240*/  FFMA R61, R23.reuse, -2.5, R61 ;  /* 0xc0200000173d7823 */ /* 0x040fe2000000003d */
[C---:B------:R-:W-:Y:S01]  /*2250*/  FFMA R0, R23.reuse, 0.5, R0 ;  /* 0x3f00000017007823 */ /* 0x040fe20000000000 */
[C---:B------:R-:W-:Y:S01]  /*2260*/  FADD R45, -R23.reuse, R45 ;  /* 0x0000002d172d7221 */ /* 0x040fe20000000100 */
[C---:B------:R-:W-:Y:S01]  /*2270*/  FADD R46, -R23.reuse, R46 ;  /* 0x0000002e172e7221 */ /* 0x040fe20000000100 */
[C---:B------:R-:W-:Y:S01]  /*2280*/  FADD R44, R23.reuse, R44 ;  /* 0x0000002c172c7221 */ /* 0x040fe20000000000 */
[C---:B------:R-:W-:Y:S01]  /*2290*/  FADD R52, R23.reuse, R52 ;  /* 0x0000003417347221 */ /* 0x040fe20000000000 */
[----:B------:R-:W-:Y:S01]  /*22a0*/  FFMA R26, R23, -1.5, R26 ;  /* 0xbfc00000171a7823 */ /* 0x000fe2000000001a */
[----:B------:R-:W-:Y:S01]  /*22b0*/  FADD R51, R51, -R32 ;  /* 0x8000002033337221 */ /* 0x000fe20000000000 */
[C---:B------:R-:W-:Y:S01]  /*22c0*/  FMUL R23, R16.reuse, 2.5 ;  /* 0x4020000010177820 */ /* 0x040fe20000400000 */
[----:B------:R-:W-:Y:S01]  /*22d0*/  FMUL R32, R11, -2 ;  /* 0xc00000000b207820 */ /* 0x000fe20000400000 */
[----:B------:R-:W-:Y:S01]  /*22e0*/  FADD R27, R27, -R24 ;  /* 0x800000181b1b7221 */ /* 0x000fe20000000000 */
[----:B------:R-:W-:Y:S01]  /*22f0*/  FMUL R24, R16, -2 ;  /* 0xc000000010187820 */ /* 0x000fe20000400000 */
[----:B------:R-:W-:Y:S01]  /*2300*/  FFMA R18, R33, -1.5, R18 ;  /* 0xbfc0000021127823 */ /* 0x000fe20000000012 */
[C---:B------:R-:W-:Y:S01]  /*2310*/  FADD R33, R23.reuse, R23 ;  /* 0x0000001717217221 */ /* 0x040fe20000000000 */
[C---:B------:R-:W-:Y:S01]  /*2320*/  FFMA R34, R23.reuse, -2.5, R34 ;  /* 0xc020000017227823 */ /* 0x040fe20000000022 */
[C---:B------:R-:W-:Y:S01]  /*2330*/  FFMA R35, R23.reuse, 0.5, R35 ;  /* 0x3f00000017237823 */ /* 0x040fe20000000023 */
[C---:B------:R-:W-:Y:S01]  /*2340*/  FADD R36, -R23.reuse, R36 ;  /* 0x0000002417247221 */ /* 0x040fe20000000100 */
[C---:B------:R-:W-:Y:S01]  /*2350*/  FADD R37, -R23.reuse, R37 ;  /* 0x0000002517257221 */ /* 0x040fe20000000100 */
[----:B------:R-:W-:Y:S01]  /*2360*/  FFMA R38, R23, -1.5, R38 ;  /* 0xbfc0000017267823 */ /* 0x000fe20000000026 */
[C---:B------:R-:W-:Y:S01]  /*2370*/  FADD R40, R32.reuse, R32 ;  /* 0x0000002020287221 */ /* 0x040fe20000000000 */
[C---:B------:R-:W-:Y:S01]  /*2380*/  FFMA R25, R32.reuse, 0.5, R25 ;  /* 0x3f00000020197823 */ /* 0x040fe20000000019 */
[----:B------:R-:W-:Y:S01]  /*2390*/  FFMA R57, R32, -1.5, R57 ;  /* 0xbfc0000020397823 */ /* 0x000fe20000000039 */
[----:B------:R-:W-:Y:S01]  /*23a0*/  FMUL R23, R16, -0.5 ;  /* 0xbf00000010177820 */ /* 0x000fe20000400000 */
[C---:B------:R-:W-:Y:S01]  /*23b0*/  FADD R32, R24.reuse, R24 ;  /* 0x0000001818207221 */ /* 0x040fe20000000000 */
[C---:B------:R-:W-:Y:S01]  /*23c0*/  FFMA R59, R24.reuse, -2.5, R59 ;  /* 0xc0200000183b7823 */ /* 0x040fe2000000003b */
[C---:B------:R-:W-:Y:S01]  /*23d0*/  FFMA R58, R24.reuse, 0.5, R58 ;  /* 0x3f000000183a7823 */ /* 0x040fe2000000003a */
[----:B------:R-:W-:Y:S01]  /*23e0*/  FFMA R28, R24, -1.5, R28 ;  /* 0xbfc00000181c7823 */ /* 0x000fe2000000001c */
[----:B------:R-:W-:Y:S01]  /*23f0*/  FADD R24, R16, R16 ;  /* 0x0000001010187221 */ /* 0x000fe20000000000 */
[----:B------:R-:W-:Y:S01]  /*2400*/  FADD R2, R2, -R33 ;  /* 0x8000002102027221 */ /* 0x000fe20000000000 */
[C---:B------:R-:W-:Y:S01]  /*2410*/  FADD R33, R23.reuse, R23 ;  /* 0x0000001717217221 */ /* 0x040fe20000000000 */
[C---:B------:R-:W-:Y:S01]  /*2420*/  FFMA R42, R23.reuse, -2.5, R42 ;  /* 0xc0200000172a7823 */ /* 0x040fe2000000002a */
[C---:B------:R-:W-:Y:S01]  /*2430*/  FFMA R41, R23.reuse, 0.5, R41 ;  /* 0x3f00000017297823 */ /* 0x040fe20000000029 */
[----:B------:R-:W-:Y:S01]  /*2440*/  FFMA R50, R23, -1.5, R50 ;  /* 0xbfc0000017327823 */ /* 0x000fe20000000032 */
[----:B------:R-:W-:Y:S01]  /*2450*/  FADD R57, R57, -R32 ;  /* 0x8000002039397221 */ /* 0x000fe20000000000 */
[----:B------:R-:W-:Y:S01]  /*2460*/  FMUL R23, R22, 2.5 ;  /* 0x4020000016177820 */ /* 0x000fe20000400000 */
[----:B------:R-:W-:Y:S01]  /*2470*/  FADD R32, R24, R24 ;  /* 0x0000001818207221 */ /* 0x000fe20000000000 */
[----:B------:R-:W-:-:S02]  /*2480*/  FADD R47, R47, -R40 ;  /* 0x800000282f2f7221 */ /* 0x000fc40000000000 */
[C---:B------:R-:W-:Y:S01]  /*2490*/  FFMA R34, R23.reuse, 0.5, R34 ;  /* 0x3f00000017227823 */ /* 0x040fe20000000022 */
[C---:B------:R-:W-:Y:S01]  /*24a0*/  FFMA R35, R23.reuse, 2.5, R35 ;  /* 0x4020000017237823 */ /* 0x040fe20000000023 */
[C---:B------:R-:W-:Y:S01]  /*24b0*/  FFMA R37, R23.reuse, -0.5, R37 ;  /* 0xbf00000017257823 */ /* 0x040fe20000000025 */
[----:B------:R-:W-:Y:S01]  /*24c0*/  FFMA R2, R23, 1.5, R2 ;  /* 0x3fc0000017027823 */ /* 0x000fe20000000002 */
[----:B------:R-:W-:Y:S01]  /*24d0*/  FADD R53, R53, -R32 ;  /* 0x8000002035357221 */ /* 0x000fe20000000000 */
[----:B------:R-:W-:Y:S01]  /*24e0*/  FADD R23, R23, R23 ;  /* 0x0000001717177221 */ /* 0x000fe20000000000 */
[----:B------:R-:W-:Y:S01]  /*24f0*/  FMUL R32, R22, -2 ;  /* 0xc000000016207820 */ /* 0x000fe20000400000 */
[----:B------:R-:W-:Y:S02]  /*2500*/  FADD R47, R24, R47 ;  /* 0x0000002f182f7221 */ /* 0x000fe40000000000 */
[----:B------:R-:W-:Y:S01]  /*2510*/  FADD R36, R36, R23 ;  /* 0x0000001724247221 */ /* 0x000fe20000000000 */
[----:B------:R-:W-:Y:S01]  /*2520*/  FADD R38, -R23, R38 ;  /* 0x0000002617267221 */ /* 0x000fe20000000100 */
[----:B------:R-:W-:Y:S01]  /*2530*/  FADD R23, R32, R32 ;  /* 0x0000002020177221 */ /* 0x000fe20000000000 */
[----:B------:R-:W-:-:S03]  /*2540*/  FADD R18, R18, -R33 ;  /* 0x8000002112127221 */ /* 0x000fc60000000000 */
[----:B------:R-:W-:Y:S01]  /*2550*/  FADD R47, R47, R23 ;  /* 0x000000172f2f7221 */ /* 0x000fe20000000000 */
[----:B------:R-:W-:Y:S01]  /*2560*/  FADD R28, -R23, R28 ;  /* 0x0000001c171c7221 */ /* 0x000fe20000000100 */
[----:B------:R-:W-:Y:S01]  /*2570*/  FMUL R23, R22, -0.5 ;  /* 0xbf00000016177820 */ /* 0x000fe20000400000 */
[C---:B------:R-:W-:Y:S01]  /*2580*/  FFMA R55, R24.reuse, -2.5, R55 ;  /* 0xc020000018377823 */ /* 0x040fe20000000037 */
[C---:B------:R-:W-:Y:S01]  /*2590*/  FFMA R39, R24.reuse, 0.5, R39 ;  /* 0x3f00000018277823 */ /* 0x040fe20000000027 */
[C---:B------:R-:W-:Y:S01]  /*25a0*/  FADD R43, -R24.reuse, R43 ;  /* 0x0000002b182b7221 */ /* 0x040fe20000000100 */
[C---:B------:R-:W-:Y:S01]  /*25b0*/  FADD R25, R24.reuse, R25 ;  /* 0x0000001918197221 */ /* 0x040fe20000000000 */
[C---:B------:R-:W-:Y:S01]  /*25c0*/  FADD R51, -R24.reuse, R51 ;  /* 0x0000003318337221 */ /* 0x040fe20000000100 */
[----:B------:R-:W-:Y:S01]  /*25d0*/  FFMA R48, R24, -1.5, R48 ;  /* 0xbfc0000018307823 */ /* 0x000fe20000000030 */
[----:B------:R-:W-:Y:S01]  /*25e0*/  FMUL R24, R22, 0.5 ;  /* 0x3f00000016187820 */ /* 0x000fe20000400000 */
[C---:B------:R-:W-:Y:S01]  /*25f0*/  FFMA R42, R23.reuse, 0.5, R42 ;  /* 0x3f000000172a7823 */ /* 0x040fe2000000002a */
[C---:B------:R-:W-:Y:S01]  /*2600*/  FFMA R41, R23.reuse, 2.5, R41 ;  /* 0x4020000017297823 */ /* 0x040fe20000000029 */
[C---:B------:R-:W-:Y:S01]  /*2610*/  FFMA R44, R23.reuse, -0.5, R44 ;  /* 0xbf000000172c7823 */ /* 0x040fe2000000002c */
[C---:B------:R-:W-:Y:S01]  /*2620*/  FFMA R18, R23.reuse, 1.5, R18 ;  /* 0x3fc0000017127823 */ /* 0x040fe20000000012 */
[----:B------:R-:W-:Y:S01]  /*2630*/  FADD R23, R23, R23 ;  /* 0x0000001717177221 */ /* 0x000fe20000000000 */
[C---:B------:R-:W-:Y:S01]  /*2640*/  FFMA R61, R24.reuse, 0.5, R61 ;  /* 0x3f000000183d7823 */ /* 0x040fe2000000003d */
[C---:B------:R-:W-:Y:S01]  /*2650*/  FFMA R0, R24.reuse, 2.5, R0 ;  /* 0x4020000018007823 */ /* 0x040fe20000000000 */
[C---:B------:R-:W-:Y:S01]  /*2660*/  FFMA R46, R24.reuse, -0.5, R46 ;  /* 0xbf000000182e7823 */ /* 0x040fe2000000002e */
[C---:B------:R-:W-:Y:S01]  /*2670*/  FFMA R27, R24.reuse, 1.5, R27 ;  /* 0x3fc00000181b7823 */ /* 0x040fe2000000001b */
[----:B------:R-:W-:Y:S01]  /*2680*/  FADD R24, R24, R24 ;  /* 0x0000001818187221 */ /* 0x000fe20000000000 */
[----:B------:R-:W-:Y:S01]  /*2690*/  FMUL R11, R11, 1.5 ;  /* 0x3fc000000b0b7820 */ /* 0x000fe20000400000 */
[----:B------:R-:W-:Y:S01]  /*26a0*/  FADD R52, R52, R23 ;  /* 0x0000001734347221 */ /* 0x000fe20000000000 */
[----:B------:R-:W-:Y:S01]  /*26b0*/  FADD R50, -R23, R50 ;  /* 0x0000003217327221 */ /* 0x000fe20000000100 */
[----:B------:R-:W-:Y:S01]  /*26c0*/  FMUL R23, R16, 1.5 ;  /* 0x3fc0000010177820 */ /* 0x000fe20000400000 */
[----:B------:R-:W-:Y:S01]  /*26d0*/  FADD R45, R45, R24 ;  /* 0x000000182d2d7221 */ /* 0x000fe20000000000 */
[----:B------:R-:W-:Y:S01]  /*26e0*/  FADD R26, -R24, R26 ;  /* 0x0000001a181a7221 */ /* 0x000fe20000000100 */
[----:B------:R-:W-:Y:S01]  /*26f0*/  FADD R24, R22, R22 ;  /* 0x0000001616187221 */ /* 0x000fe20000000000 */
[C---:B------:R-:W-:Y:S01]  /*2700*/  FADD R33, R11.reuse, R11 ;  /* 0x0000000b0b217221 */ /* 0x040fe20000000000 */
[----:B------:R-:W-:Y:S01]  /*2710*/  FFMA R29, R11, -1.5, R29 ;  /* 0xbfc000000b1d7823 */ /* 0x000fe2000000001d */
[----:B------:R-:W-:Y:S01]  /*2720*/  FADD R16, R23, R23 ;  /* 0x0000001717107221 */ /* 0x000fe20000000000 */
[C---:B------:R-:W-:Y:S01]  /*2730*/  FFMA R55, R24.reuse, 0.5, R55 ;  /* 0x3f00000018377823 */ /* 0x040fe20000000037 */
[C---:B------:R-:W-:Y:S01]  /*2740*/  FFMA R39, R24.reuse, 2.5, R39 ;  /* 0x4020000018277823 */ /* 0x040fe20000000027 */
[C---:B------:R-:W-:Y:S01]  /*2750*/  FFMA R43, R24.reuse, -0.5, R43 ;  /* 0xbf000000182b7823 */ /* 0x040fe2000000002b */
[----:B------:R-:W-:Y:S01]  /*2760*/  FFMA R53, R24, 1.5, R53 ;  /* 0x3fc0000018357823 */ /* 0x000fe20000000035 */
[----:B------:R-:W-:Y:S01]  /*2770*/  FADD R56, R56, -R33 ;  /* 0x8000002138387221 */ /* 0x000fe20000000000 */
[----:B------:R-:W-:Y:S01]  /*2780*/  FADD R24, R24, R24 ;  /* 0x0000001818187221 */ /* 0x000fe20000000000 */
[----:B------:R-:W-:Y:S01]  /*2790*/  FADD R33, R29, -R16 ;  /* 0x800000101d217221 */ /* 0x000fe20000000000 */
[----:B------:R-:W-:-:S02]  /*27a0*/  FMUL R29, R14, 0.5 ;  /* 0x3f0000000e1d7820 */ /* 0x000fc40000400000 */
[----:B------:R-:W-:Y:S01]  /*27b0*/  FADD R51, R51, R24 ;  /* 0x0000001833337221 */ /* 0x000fe20000000000 */
[----:B------:R-:W-:Y:S01]  /*27c0*/  FADD R48, -R24, R48 ;  /* 0x0000003018307221 */ /* 0x000fe20000000100 */
[----:B------:R-:W-:Y:S01]  /*27d0*/  FADD R24, R27, R29 ;  /* 0x0000001d1b187221 */ /* 0x000fe20000000000 */
[----:B------:R-:W-:Y:S01]  /*27e0*/  FMUL R27, R14, 2.5 ;  /* 0x402000000e1b7820 */ /* 0x000fe20000400000 */
[----:B------:R-:W-:Y:S01]  /*27f0*/  FMUL R16, R22, 1.5 ;  /* 0x3fc0000016107820 */ /* 0x000fe20000400000 */
[C---:B------:R-:W-:Y:S01]  /*2800*/  FFMA R59, R32.reuse, 0.5, R59 ;  /* 0x3f000000203b7823 */ /* 0x040fe2000000003b */
[C---:B------:R-:W-:Y:S01]  /*2810*/  FFMA R58, R32.reuse, 2.5, R58 ;  /* 0x40200000203a7823 */ /* 0x040fe2000000003a */
[C---:B------:R-:W-:Y:S01]  /*2820*/  FFMA R25, R32.reuse, -0.5, R25 ;  /* 0xbf00000020197823 */ /* 0x040fe20000000019 */
[----:B------:R-:W-:Y:S01]  /*2830*/  FFMA R57, R32, 1.5, R57 ;  /* 0x3fc0000020397823 */ /* 0x000fe20000000039 */
[----:B------:R-:W-:Y:S01]  /*2840*/  FADD R22, R14, R14 ;  /* 0x0000000e0e167221 */ /* 0x000fe20000000000 */
[----:B------:R-:W-:Y:S01]  /*2850*/  FADD R32, R2, R27 ;  /* 0x0000001b02207221 */ /* 0x000fe20000000000 */
[----:B------:R-:W-:Y:S01]  /*2860*/  FFMA R33, R16, 1.5, R33 ;  /* 0x3fc0000010217823 */ /* 0x000fe20000000021 */
[----:B------:R-:W-:Y:S01]  /*2870*/  FMUL R2, R14, 1.5 ;  /* 0x3fc000000e027820 */ /* 0x000fe20000400000 */
[----:B------:R-:W-:Y:S01]  /*2880*/  FADD R18, -R29, R18 ;  /* 0x000000121d127221 */ /* 0x000fe20000000100 */
[----:B------:R-:W-:Y:S01]  /*2890*/  FADD R60, -R22, R57 ;  /* 0x00000039163c7221 */ /* 0x000fe20000000100 */
[----:B------:R-:W-:Y:S01]  /*28a0*/  FADD R40, R53, R22 ;  /* 0x0000001635287221 */ /* 0x000fe20000000000 */
[----:B------:R-:W-:Y:S01]  /*28b0*/  FADD R33, R33, R2 ;  /* 0x0000000221217221 */ /* 0x000fe20000000000 */
[----:B------:R-:W-:Y:S01]  /*28c0*/  FADD R30, R11, R30 ;  /* 0x0000001e0b1e7221 */ /* 0x000fe20000000000 */
[--C-:B------:R-:W-:Y:S01]  /*28d0*/  FADD R24, R24, R21.reuse ;  /* 0x0000001518187221 */ /* 0x100fe20000000000 */
[--C-:B------:R-:W-:Y:S01]  /*28e0*/  FADD R18, R18, R21.reuse ;  /* 0x0000001512127221 */ /* 0x100fe20000000000 */
[--C-:B------:R-:W-:Y:S01]  /*28f0*/  FADD R32, R32, R21.reuse ;  /* 0x0000001520207221 */ /* 0x100fe20000000000 */
[----:B------:R-:W-:Y:S01]  /*2900*/  FFMA R60, R21, 1.5, R60 ;  /* 0x3fc00000153c7823 */ /* 0x000fe2000000003c */
[--C-:B------:R-:W-:Y:S01]  /*2910*/  FADD R40, R40, R21.reuse ;  /* 0x0000001528287221 */ /* 0x100fe20000000000 */
[----:B------:R-:W-:Y:S01]  /*2920*/  FADD R21, R33, R21 ;  /* 0x0000001521157221 */ /* 0x000fe20000000000 */
[C---:B------:R-:W-:Y:S01]  /*2930*/  FADD R31, -R11.reuse, R31 ;  /* 0x0000001f0b1f7221 */ /* 0x040fe20000000100 */
[----:B------:R-:W-:Y:S01]  /*2940*/  FFMA R54, R11, 0.5, R54 ;  /* 0x3f0000000b367823 */ /* 0x000fe20000000036 */
[C---:B------:R-:W-:Y:S01]  /*2950*/  FFMA R33, R23.reuse, -2.5, R30 ;  /* 0xc020000017217823 */ /* 0x040fe2000000001e */
[C---:B------:R-:W-:Y:S01]  /*2960*/  FADD R30, R16.reuse, R16 ;  /* 0x00000010101e7221 */ /* 0x040fe20000000000 */
[C---:B------:R-:W-:Y:S01]  /*2970*/  FADD R53, -R23.reuse, R56 ;  /* 0x0000003817357221 */ /* 0x040fe20000000100 */
[C---:B------:R-:W-:Y:S01]  /*2980*/  FFMA R31, R23.reuse, 0.5, R31 ;  /* 0x3f000000171f7823 */ /* 0x040fe2000000001f */
[----:B------:R-:W-:Y:S01]  /*2990*/  FADD R49, -R23, R54 ;  /* 0x0000003617317221 */ /* 0x000fe20000000100 */
[----:B------:R-:W-:Y:S01]  /*29a0*/  FADD R57, R29, R45 ;  /* 0x0000002d1d397221 */ /* 0x000fe20000000000 */
[----:B------:R-:W-:Y:S01]  /*29b0*/  FADD R45, R27, R36 ;  /* 0x000000241b2d7221 */ /* 0x000fe20000000000 */
[----:B------:R-:W-:Y:S01]  /*29c0*/  FADD R36, R53, R30 ;  /* 0x0000001e35247221 */ /* 0x000fe20000000000 */
[C---:B------:R-:W-:Y:S01]  /*29d0*/  FFMA R33, R16.reuse, 0.5, R33 ;  /* 0x3f00000010217823 */ /* 0x040fe20000000021 */
[C---:B------:R-:W-:Y:S01]  /*29e0*/  FFMA R31, R16.reuse, 2.5, R31 ;  /* 0x40200000101f7823 */ /* 0x040fe2000000001f */
[----:B------:R-:W-:Y:S01]  /*29f0*/  FFMA R49, R16, -0.5, R49 ;  /* 0xbf00000010317823 */ /* 0x000fe20000000031 */
[----:B------:R-:W-:Y:S01]  /*2a00*/  FADD R53, -R29, R52 ;  /* 0x000000341d357221 */ /* 0x000fe20000000100 */
[----:B------:R-:W-:Y:S01]  /*2a10*/  FADD R16, R7, R7 ;  /* 0x0000000707107221 */ /* 0x000fe20000000000 */
[----:B------:R-:W-:Y:S01]  /*2a20*/  FADD R52, R22, R51 ;  /* 0x0000003316347221 */ /* 0x000fe20000000000 */
[----:B------:R-:W-:-:S02]  /*2a30*/  FADD R51, R2, R36 ;  /* 0x0000002402337221 */ /* 0x000fc40000000000 */
[C---:B------:R-:W-:Y:S01]  /*2a40*/  FADD R36, -R16.reuse, R45 ;  /* 0x0000002d10247221 */ /* 0x040fe20000000100 */
[C---:B------:R-:W-:Y:S01]  /*2a50*/  FADD R57, -R16.reuse, R57 ;  /* 0x0000003910397221 */ /* 0x040fe20000000100 */
[C---:B------:R-:W-:Y:S01]  /*2a60*/  FADD R45, -R16.reuse, R52 ;  /* 0x00000034102d7221 */ /* 0x040fe20000000100 */
[----:B------:R-:W-:Y:S01]  /*2a70*/  FADD R53, -R16, R53 ;  /* 0x0000003510357221 */ /* 0x000fe20000000100 */
[----:B------:R-:W-:Y:S01]  /*2a80*/  FADD R51, R51, -R16 ;  /* 0x8000001033337221 */ /* 0x000fe20000000000 */
[C---:B------:R-:W-:Y:S01]  /*2a90*/  FADD R16, R29.reuse, R61 ;  /* 0x0000003d1d107221 */ /* 0x040fe20000000000 */
[C---:B------:R-:W-:Y:S01]  /*2aa0*/  FADD R0, R29.reuse, R0 ;  /* 0x000000001d007221 */ /* 0x040fe20000000000 */
[C---:B------:R-:W-:Y:S01]  /*2ab0*/  FADD R46, R29.reuse, R46 ;  /* 0x0000002e1d2e7221 */ /* 0x040fe20000000000 */
[C---:B------:R-:W-:Y:S01]  /*2ac0*/  FADD R42, -R29.reuse, R42 ;  /* 0x0000002a1d2a7221 */ /* 0x040fe20000000100 */
[C---:B------:R-:W-:Y:S01]  /*2ad0*/  FADD R52, -R29.reuse, R41 ;  /* 0x000000291d347221 */ /* 0x040fe20000000100 */
[C---:B------:R-:W-:Y:S01]  /*2ae0*/  FADD R44, -R29.reuse, R44 ;  /* 0x0000002c1d2c7221 */ /* 0x040fe20000000100 */
[----:B------:R-:W-:Y:S01]  /*2af0*/  FFMA R26, R29, 1.5, R26 ;  /* 0x3fc000001d1a7823 */ /* 0x000fe2000000001a */
[----:B------:R-:W-:Y:S01]  /*2b00*/  FMUL R29, R7, 1.5 ;  /* 0x3fc00000071d7820 */ /* 0x000fe20000400000 */
[----:B------:R-:W-:-:S03]  /*2b10*/  FADD R41, R20, R20 ;  /* 0x0000001414297221 */ /* 0x000fc60000000000 */
[C---:B------:R-:W-:Y:S01]  /*2b20*/  FADD R56, -R29.reuse, R24 ;  /* 0x000000181d387221 */ /* 0x040fe20000000100 */
[C---:B------:R-:W-:Y:S01]  /*2b30*/  FADD R32, -R29.reuse, R32 ;  /* 0x000000201d207221 */ /* 0x040fe20000000100 */
[C---:B------:R-:W-:Y:S01]  /*2b40*/  FADD R24, -R29.reuse, R18 ;  /* 0x000000121d187221 */ /* 0x040fe20000000100 */
[----:B------:R-:W-:Y:S02]  /*2b50*/  FADD R54, -R29, R40 ;  /* 0x000000281d367221 */ /* 0x000fe40000000100 */
[C---:B------:R-:W-:Y:S01]  /*2b60*/  FADD R40, -R41.reuse, R32 ;  /* 0x0000002029287221 */ /* 0x040fe20000000100 */
[C---:B------:R-:W-:Y:S01]  /*2b70*/  FADD R32, -R41.reuse, R24 ;  /* 0x0000001829207221 */ /* 0x040fe20000000100 */
[C---:B------:R-:W-:Y:S02]  /*2b80*/  FADD R24, -R41.reuse, R54 ;  /* 0x0000003629187221 */ /* 0x040fe40000000100 */
[----:B------:R-:W0:Y:S01]  /*2b90*/  S2R R54, SR_TID.X ;  /* 0x0000000000367919 */ /* 0x000e220000002100 */
[----:B------:R-:W-:Y:S01]  /*2ba0*/  FADD R18, -R41, R56 ;  /* 0x0000003829127221 */ /* 0x000fe20000000100 */
[----:B------:R-:W-:Y:S01]  /*2bb0*/  FADD R56, R21, -R29 ;  /* 0x8000001d15387221 */ /* 0x000fe20000000000 */
[----:B------:R-:W-:-:S03]  /*2bc0*/  FADD R34, R27, R34 ;  /* 0x000000221b227221 */ /* 0x000fc60000000000 */
[----:B------:R-:W-:Y:S01]  /*2bd0*/  FADD R21, R56, -R41 ;  /* 0x8000002938157221 */ /* 0x000fe20000000000 */
[--C-:B------:R-:W-:Y:S01]  /*2be0*/  FADD R41, R16, R7.reuse ;  /* 0x0000000710297221 */ /* 0x100fe20000000000 */
[--C-:B------:R-:W-:Y:S01]  /*2bf0*/  FADD R16, R34, R7.reuse ;  /* 0x0000000722107221 */ /* 0x100fe20000000000 */
[----:B------:R-:W-:-:S03]  /*2c00*/  FADD R61, R0, -R7 ;  /* 0x80000007003d7221 */ /* 0x000fc60000000000 */
[C---:B------:R-:W-:Y:S01]  /*2c10*/  FFMA R16, R20.reuse, -2.5, R16 ;  /* 0xc020000014107823 */ /* 0x040fe20000000010 */
[C---:B------:R-:W-:Y:S01]  /*2c20*/  FFMA R0, R20.reuse, -2.5, R41 ;  /* 0xc020000014007823 */ /* 0x040fe20000000029 */
[----:B------:R-:W-:Y:S01]  /*2c30*/  MOV R56, 0x4 ;  /* 0x0000000400387802 */ /* 0x000fe20000000f00 */
[----:B------:R-:W-:Y:S02]  /*2c40*/  FFMA R34, R20, 0.5, R61 ;  /* 0x3f00000014227823 */ /* 0x000fe4000000003d */
[----:B------:R-:W-:Y:S01]  /*2c50*/  FFMA R0, R19, 0.5, R0 ;  /* 0x3f00000013007823 */ /* 0x000fe20000000000 */
[----:B0-----:R-:W-:Y:S01]  /*2c60*/  LEA R17, R17, R54, 0x7 ;  /* 0x0000003611117211 */ /* 0x001fe200078e38ff */
[C---:B------:R-:W-:Y:S01]  /*2c70*/  FFMA R54, R19.reuse, 0.5, R16 ;  /* 0x3f00000013367823 */ /* 0x040fe20000000010 */
[----:B------:R-:W-:-:S03]  /*2c80*/  FFMA R34, R19, 2.5, R34 ;  /* 0x4020000013227823 */ /* 0x000fc60000000022 */
[----:B------:R-:W-:Y:S01]  /*2c90*/  IMAD.WIDE R16, R17, R56, c[0x0][0x160] ;  /* 0x0000580011107625 */ /* 0x000fe200078e0238 */
[--C-:B------:R-:W-:Y:S01]  /*2ca0*/  FADD R54, R54, R5.reuse ;  /* 0x0000000536367221 */ /* 0x100fe20000000000 */
[----:B------:R-:W-:Y:S01]  /*2cb0*/  FADD R41, R0, R5 ;  /* 0x0000000500297221 */ /* 0x000fe20000000000 */
[----:B------:R-:W-:Y:S01]  /*2cc0*/  FADD R31, R2, R31 ;  /* 0x0000001f021f7221 */ /* 0x000fe20000000000 */
[----:B------:R-:W-:Y:S01]  /*2cd0*/  FADD R61, R34, R5 ;  /* 0x00000005223d7221 */ /* 0x000fe20000000000 */
[C---:B------:R-:W-:Y:S01]  /*2ce0*/  FADD R35, R27.reuse, R35 ;  /* 0x000000231b237221 */ /* 0x040fe20000000000 */
[----:B------:R0:W-:Y:S01]  /*2cf0*/  STG.E [R16.64+0x9f400], R54 ;  /* 0x09f4003610007986 */ /* 0x0001e2000c101904 */
[C---:B------:R-:W-:Y:S01]  /*2d00*/  FADD R34, R27.reuse, R37 ;  /* 0x000000251b227221 */ /* 0x040fe20000000000 */
[----:B------:R-:W-:Y:S01]  /*2d10*/  FFMA R38, R27, 1.5, R38 ;  /* 0x3fc000001b267823 */ /* 0x000fe20000000026 */
[C---:B------:R-:W-:Y:S01]  /*2d20*/  FADD R56, R22.reuse, R39 ;  /* 0x0000002716387221 */ /* 0x040fe20000000000 */
[----:B------:R-:W-:Y:S01]  /*2d30*/  FADD R0, -R22, R47 ;  /* 0x0000002f16007221 */ /* 0x000fe20000000100 */
[----:B------:R-:W-:Y:S01]  /*2d40*/  FADD R27, R29, R29 ;  /* 0x0000001d1d1b7221 */ /* 0x000fe20000000000 */
[--C-:B------:R-:W-:Y:S01]  /*2d50*/  FADD R39, R42, R7.reuse ;  /* 0x000000072a277221 */ /* 0x100fe20000000000 */
[----:B------:R-:W-:Y:S01]  /*2d60*/  FADD R37, R52, -R7 ;  /* 0x8000000734257221 */ /* 0x000fe20000000000 */
[----:B------:R1:W-:Y:S01]  /*2d70*/  STG.E [R16.64+0x55c00], R41 ;  /* 0x055c002910007986 */ /* 0x0003e2000c101904 */
[----:B------:R-:W-:Y:S01]  /*2d80*/  FADD R43, R22, R43 ;  /* 0x0000002b162b7221 */ /* 0x000fe20000000000 */
[----:B------:R-:W-:Y:S01]  /*2d90*/  FADD R33, R2, R33 ;  /* 0x0000002102217221 */ /* 0x000fe20000000000 */
[----:B0-----:R-:W-:Y:S01]  /*2da0*/  FADD R54, R22, R55 ;  /* 0x0000003716367221 */ /* 0x001fe20000000000 */
[----:B------:R-:W-:Y:S01]  /*2db0*/  FADD R49, R2, R49 ;  /* 0x0000003102317221 */ /* 0x000fe20000000000 */
[--C-:B------:R-:W-:Y:S01]  /*2dc0*/  FADD R31, R31, -R7.reuse ;  /* 0x800000071f1f7221 */ /* 0x100fe20000000000 */
[----:B------:R0:W-:Y:S01]  /*2dd0*/  STG.E [R16.64+0x62000], R61 ;  /* 0x0620003d10007986 */ /* 0x0001e2000c101904 */
[----:B------:R-:W-:Y:S01]  /*2de0*/  FADD R55, R54, R7 ;  /* 0x0000000736377221 */ /* 0x000fe20000000000 */
[----:B------:R-:W-:Y:S01]  /*2df0*/  FADD R0, R0, -R27 ;  /* 0x8000001b00007221 */ /* 0x000fe20000000000 */
[C---:B------:R-:W-:Y:S01]  /*2e00*/  FFMA R54, R20.reuse, -2.5, R39 ;  /* 0xc020000014367823 */ /* 0x040fe20000000027 */
[----:B-1----:R-:W-:Y:S01]  /*2e10*/  FADD R41, R35, -R7 ;  /* 0x8000000723297221 */ /* 0x002fe20000000000 */
[C---:B------:R-:W-:Y:S01]  /*2e20*/  FFMA R35, R7.reuse, 0.5, R44 ;  /* 0x3f00000007237823 */ /* 0x040fe2000000002c */
[----:B------:R-:W-:Y:S01]  /*2e30*/  FFMA R44, R20, 0.5, R37 ;  /* 0x3f000000142c7823 */ /* 0x000fe20000000025 */
[C---:B------:R-:W-:Y:S01]  /*2e40*/  FFMA R27, R7.reuse, 0.5, R46 ;  /* 0x3f000000071b7823 */ /* 0x040fe2000000002e */
[C---:B------:R-:W-:Y:S01]  /*2e50*/  FFMA R47, R7.reuse, 0.5, R34 ;  /* 0x3f000000072f7823 */ /* 0x040fe20000000022 */
[----:B------:R-:W-:Y:S01]  /*2e60*/  FFMA R43, R7, 0.5, R43 ;  /* 0x3f000000072b7823 */ /* 0x000fe2000000002b */
[--C-:B------:R-:W-:Y:S01]  /*2e70*/  FADD R33, R33, R7.reuse ;  /* 0x0000000721217221 */ /* 0x100fe20000000000 */
[----:B0-----:R-:W-:Y:S01]  /*2e80*/  FADD R61, R56, -R7 ;  /* 0x80000007383d7221 */ /* 0x001fe20000000000 */
[----:B------:R-:W-:Y:S01]  /*2e90*/  FFMA R39, R7, 0.5, R49 ;  /* 0x3f00000007277823 */ /* 0x000fe20000000031 */
[C---:B------:R-:W-:Y:S01]  /*2ea0*/  FFMA R37, R20.reuse, 0.5, R31 ;  /* 0x3f00000014257823 */ /* 0x040fe2000000001f */
[C---:B------:R-:W-:Y:S01]  /*2eb0*/  FMUL R31, R20.reuse, 1.5 ;  /* 0x3fc00000141f7820 */ /* 0x040fe20000400000 */
[C---:B------:R-:W-:Y:S01]  /*2ec0*/  FFMA R42, R20.reuse, 0.5, R41 ;  /* 0x3f000000142a7823 */ /* 0x040fe20000000029 */
[--C-:B------:R-:W-:Y:S01]  /*2ed0*/  FADD R27, R27, -R20.reuse ;  /* 0x800000141b1b7221 */ /* 0x100fe20000000000 */
[--C-:B------:R-:W-:Y:S01]  /*2ee0*/  FADD R56, R47, -R20.reuse ;  /* 0x800000142f387221 */ /* 0x100fe20000000000 */
[C---:B------:R-:W-:Y:S01]  /*2ef0*/  FFMA R34, R20.reuse, -2.5, R55 ;  /* 0xc020000014227823 */ /* 0x040fe20000000037 */
[----:B------:R-:W-:Y:S01]  /*2f00*/  FFMA R46, R20, 0.5, R61 ;  /* 0x3f000000142e7823 */ /* 0x000fe2000000003d */
[--C-:B------:R-:W-:Y:S01]  /*2f10*/  FADD R52, R43, -R20.reuse ;  /* 0x800000142b347221 */ /* 0x100fe20000000000 */
[--C-:B------:R-:W-:Y:S01]  /*2f20*/  FADD R57, R57, -R20.reuse ;  /* 0x8000001439397221 */ /* 0x100fe20000000000 */
[--C-:B------:R-:W-:Y:S01]  /*2f30*/  FADD R36, R36, -R20.reuse ;  /* 0x8000001424247221 */ /* 0x100fe20000000000 */
[--C-:B------:R-:W-:Y:S01]  /*2f40*/  FADD R35, R35, -R20.reuse ;  /* 0x8000001423237221 */ /* 0x100fe20000000000 */
[--C-:B------:R-:W-:Y:S01]  /*2f50*/  FADD R45, R45, -R20.reuse ;  /* 0x800000142d2d7221 */ /* 0x100fe20000000000 */
[--C-:B------:R-:W-:Y:S01]  /*2f60*/  FADD R53, R53, -R20.reuse ;  /* 0x8000001435357221 */ /* 0x100fe20000000000 */
[----:B------:R-:W-:Y:S01]  /*2f70*/  FFMA R41, R20, -2.5, R33 ;  /* 0xc020000014297823 */ /* 0x000fe20000000021 */
[--C-:B------:R-:W-:Y:S01]  /*2f80*/  FADD R39, R39, -R20.reuse ;  /* 0x8000001427277221 */ /* 0x100fe20000000000 */
[----:B------:R-:W-:Y:S01]  /*2f90*/  FADD R51, R51, -R20 ;  /* 0x8000001433337221 */ /* 0x000fe20000000000 */
[----:B------:R-:W-:Y:S01]  /*2fa0*/  FFMA R33, R29, -1.5, R60 ;  /* 0xbfc000001d217823 */ /* 0x000fe2000000003c */
[----:B------:R-:W-:-:S04]  /*2fb0*/  FADD R20, R31, R31 ;  /* 0x0000001f1f147221 */ /* 0x000fc80000000000 */
[----:B------:R-:W-:Y:S01]  /*2fc0*/  FADD R33, R33, -R20 ;  /* 0x8000001421217221 */ /* 0x000fe20000000000 */
[C---:B------:R-:W-:Y:S01]  /*2fd0*/  FADD R20, R19.reuse, R19 ;  /* 0x0000001313147221 */ /* 0x040fe20000000000 */
[----:B------:R-:W-:-:S03]  /*2fe0*/  FFMA R34, R19, 0.5, R34 ;  /* 0x3f00000013227823 */ /* 0x000fc60000000022 */
[C---:B------:R-:W-:Y:S01]  /*2ff0*/  FADD R36, R20.reuse, R36 ;  /* 0x0000002414247221 */ /* 0x040fe20000000000 */
[C---:B------:R-:W-:Y:S01]  /*3000*/  FFMA R43, R19.reuse, 2.5, R42 ;  /* 0x40200000132b7823 */ /* 0x040fe2000000002a */
[----:B------:R-:W-:Y:S01]  /*3010*/  FADD R42, R20, R57 ;  /* 0x00000039142a7221 */ /* 0x000fe20000000000 */
[--C-:B------:R-:W-:Y:S01]  /*3020*/  FADD R57, R34, R5.reuse ;  /* 0x0000000522397221 */ /* 0x100fe20000000000 */
[----:B------:R-:W-:Y:S01]  /*3030*/  FADD R49, R36, R5 ;  /* 0x0000000524317221 */ /* 0x000fe20000000000 */
[C---:B------:R-:W-:Y:S01]  /*3040*/  FFMA R34, R19.reuse, 2.5, R44 ;  /* 0x4020000013227823 */ /* 0x040fe2000000002c */
[C---:B------:R-:W-:Y:S01]  /*3050*/  FFMA R36, R19.reuse, -0.5, R35 ;  /* 0xbf00000013247823 */ /* 0x040fe20000000023 */
[----:B------:R-:W-:Y:S01]  /*3060*/  FFMA R60, R19, -0.5, R27 ;  /* 0xbf000000133c7823 */ /* 0x000fe2000000001b */
[--C-:B------:R-:W-:Y:S01]  /*3070*/  FADD R27, R42, R5.reuse ;  /* 0x000000052a1b7221 */ /* 0x100fe20000000000 */
[----:B------:R0:W-:Y:S01]  /*3080*/  STG.E [R16.64+0xb7c00], R49 ;  /* 0x0b7c003110007986 */ /* 0x0001e2000c101904 */
[----:B------:R-:W-:Y:S01]  /*3090*/  FADD R35, R34, R5 ;  /* 0x0000000522237221 */ /* 0x000fe20000000000 */
[----:B------:R-:W-:Y:S01]  /*30a0*/  FADD R12, R11, R12 ;  /* 0x0000000c0b0c7221 */ /* 0x000fe20000000000 */
[C---:B------:R-:W-:Y:S01]  /*30b0*/  FFMA R56, R19.reuse, -0.5, R56 ;  /* 0xbf00000013387823 */ /* 0x040fe20000000038 */
[C---:B------:R-:W-:Y:S01]  /*30c0*/  FFMA R46, R19.reuse, 2.5, R46 ;  /* 0x40200000132e7823 */ /* 0x040fe2000000002e */
[C---:B------:R-:W-:Y:S01]  /*30d0*/  FFMA R52, R19.reuse, -0.5, R52 ;  /* 0xbf00000013347823 */ /* 0x040fe20000000034 */
[C---:B------:R-:W-:Y:S01]  /*30e0*/  FFMA R54, R19.reuse, 0.5, R54 ;  /* 0x3f00000013367823 */ /* 0x040fe20000000036 */
[C---:B------:R-:W-:Y:S01]  /*30f0*/  FFMA R34, R19.reuse, 0.5, R41 ;  /* 0x3f00000013227823 */ /* 0x040fe20000000029 */
[C---:B------:R-:W-:Y:S01]  /*3100*/  FFMA R42, R19.reuse, -0.5, R39 ;  /* 0xbf000000132a7823 */ /* 0x040fe20000000027 */
[----:B------:R-:W-:Y:S01]  /*3110*/  FMUL R11, R14, -2 ;  /* 0xc00000000e0b7820 */ /* 0x000fe20000400000 */
[----:B0-----:R-:W-:Y:S01]  /*3120*/  FADD R49, R36, R5 ;  /* 0x0000000524317221 */ /* 0x001fe20000000000 */
[C---:B------:R-:W-:Y:S01]  /*3130*/  FFMA R36, R19.reuse, 2.5, R37 ;  /* 0x4020000013247823 */ /* 0x040fe20000000025 */
[----:B------:R-:W-:Y:S01]  /*3140*/  FMUL R19, R19, 1.5 ;  /* 0x3fc0000013137820 */ /* 0x000fe20000400000 */
[----:B------:R-:W-:Y:S01]  /*3150*/  FFMA R28, R11, 1.5, R28 ;  /* 0x3fc000000b1c7823 */ /* 0x000fe2000000001c */
[----:B------:R-:W-:Y:S01]  /*3160*/  FFMA R23, R23, -1.5, R12 ;  /* 0xbfc0000017177823 */ /* 0x000fe2000000000c */
[----:B------:R-:W-:Y:S01]  /*3170*/  FMUL R11, R14, -0.5 ;  /* 0xbf0000000e0b7820 */ /* 0x000fe20000400000 */
[----:B------:R-:W-:Y:S01]  /*3180*/  FADD R18, R19, R18 ;  /* 0x0000001213127221 */ /* 0x000fe20000000000 */
[----:B------:R0:W-:Y:S01]  /*3190*/  STG.E [R16.64+0x6e400], R27 ;  /* 0x06e4001b10007986 */ /* 0x0001e2000c101904 */
[C---:B------:R-:W-:Y:S01]  /*31a0*/  FADD R12, -R22.reuse, R59 ;  /* 0x0000003b160c7221 */ /* 0x040fe20000000100 */
[C---:B------:R-:W-:Y:S01]  /*31b0*/  FADD R58, -R22.reuse, R58 ;  /* 0x0000003a163a7221 */ /* 0x040fe20000000100 */
[----:B------:R-:W-:Y:S01]  /*31c0*/  FADD R14, -R22, R25 ;  /* 0x00000019160e7221 */ /* 0x000fe20000000100 */
[----:B------:R-:W-:Y:S01]  /*31d0*/  FADD R37, R18, R5 ;  /* 0x0000000512257221 */ /* 0x000fe20000000000 */
[----:B------:R-:W-:Y:S01]  /*31e0*/  FFMA R50, R11, 1.5, R50 ;  /* 0x3fc000000b327823 */ /* 0x000fe20000000032 */
[----:B------:R-:W-:Y:S01]  /*31f0*/  FADD R23, -R30, R23 ;  /* 0x000000171e177221 */ /* 0x000fe20000000100 */
[----:B------:R-:W-:Y:S01]  /*3200*/  FADD R18, R21, R19 ;  /* 0x0000001315127221 */ /* 0x000fe20000000000 */
[----:B--2---:R-:W-:Y:S01]  /*3210*/  FADD R11, R15, R15 ;  /* 0x0000000f0f0b7221 */ /* 0x004fe20000000000 */
[----:B0-----:R-:W-:Y:S01]  /*3220*/  FADD R27, R52, R5 ;  /* 0x00000005341b7221 */ /* 0x001fe20000000000 */
[C---:B------:R-:W-:Y:S01]  /*3230*/  FADD R12, R29.reuse, R12 ;  /* 0x0000000c1d0c7221 */ /* 0x040fe20000000000 */
[C---:B------:R-:W-:Y:S01]  /*3240*/  FADD R58, -R29.reuse, R58 ;  /* 0x0000003a1d3a7221 */ /* 0x040fe20000000100 */
[----:B------:R-:W-:Y:S01]  /*3250*/  FFMA R14, R29, 0.5, R14 ;  /* 0x3f0000001d0e7823 */ /* 0x000fe2000000000e */
[----:B------:R-:W-:Y:S01]  /*3260*/  FFMA R48, R22, 1.5, R48 ;  /* 0x3fc0000016307823 */ /* 0x000fe20000000030 */
[----:B------:R0:W-:Y:S01]  /*3270*/  STG.E [R16.64+0x10d800], R27 ;  /* 0x10d8001b10007986 */ /* 0x0001e2000c101904 */
[----:B------:R-:W-:Y:S01]  /*3280*/  FFMA R2, R2, 1.5, R23 ;  /* 0x3fc0000002027823 */ /* 0x000fe20000000017 */
[--C-:B------:R-:W-:Y:S01]  /*3290*/  FADD R47, R43, R5.reuse ;  /* 0x000000052b2f7221 */ /* 0x100fe20000000000 */
[--C-:B------:R-:W-:Y:S01]  /*32a0*/  FADD R21, R18, R5.reuse ;  /* 0x0000000512157221 */ /* 0x100fe20000000000 */
[----:B------:R-:W-:Y:S01]  /*32b0*/  FADD R28, -R11, R28 ;  /* 0x0000001c0b1c7221 */ /* 0x000fe20000000100 */
[----:B------:R-:W-:Y:S01]  /*32c0*/  FFMA R26, R15, 0.5, R26 ;  /* 0x3f0000000f1a7823 */ /* 0x000fe2000000001a */
[--C-:B------:R-:W-:Y:S01]  /*32d0*/  FADD R43, R60, R5.reuse ;  /* 0x000000053c2b7221 */ /* 0x100fe20000000000 */
[----:B------:R-:W-:Y:S01]  /*32e0*/  FADD R32, R19, R32 ;  /* 0x0000002013207221 */ /* 0x000fe20000000000 */
[C---:B------:R-:W-:Y:S01]  /*32f0*/  FFMA R12, R31.reuse, -2.5, R12 ;  /* 0xc02000001f0c7823 */ /* 0x040fe2000000000c */
[C---:B------:R-:W-:Y:S01]  /*3300*/  FFMA R58, R31.reuse, 0.5, R58 ;  /* 0x3f0000001f3a7823 */ /* 0x040fe2000000003a */
[----:B------:R-:W-:Y:S01]  /*3310*/  FADD R14, -R31, R14 ;  /* 0x0000000e1f0e7221 */ /* 0x000fe20000000100 */
[----:B0-----:R-:W-:Y:S01]  /*3320*/  FADD R27, R34, R5 ;  /* 0x00000005221b7221 */ /* 0x001fe20000000000 */
[----:B------:R-:W-:Y:S01]  /*3330*/  FADD R48, R48, R11 ;  /* 0x0000000b30307221 */ /* 0x000fe20000000000 */
[C---:B------:R-:W-:Y:S01]  /*3340*/  FFMA R38, R15.reuse, 2.5, R38 ;  /* 0x402000000f267823 */ /* 0x040fe20000000026 */
[C---:B------:R-:W-:Y:S01]  /*3350*/  FFMA R50, R15.reuse, -0.5, R50 ;  /* 0xbf0000000f327823 */ /* 0x040fe20000000032 */
[----:B------:R-:W-:Y:S01]  /*3360*/  FFMA R2, R15, 1.5, R2 ;  /* 0x3fc000000f027823 */ /* 0x000fe20000000002 */
[----:B------:R-:W-:Y:S01]  /*3370*/  FADD R44, R20, R45 ;  /* 0x0000002d142c7221 */ /* 0x000fe20000000000 */
[----:B------:R-:W-:Y:S01]  /*3380*/  FADD R28, R29, R28 ;  /* 0x0000001c1d1c7221 */ /* 0x000fe20000000000 */
[----:B------:R-:W-:Y:S01]  /*3390*/  FADD R26, R26, R7 ;  /* 0x000000071a1a7221 */ /* 0x000fe20000000000 */
[----:B------:R-:W-:Y:S01]  /*33a0*/  FADD R45, R32, R5 ;  /* 0x00000005202d7221 */ /* 0x000fe20000000000 */
[----:B------:R0:W-:Y:S01]  /*33b0*/  STG.E [R16.64+0xc400], R27 ;  /* 0x00c4001b10007986 */ /* 0x0001e2000c101904 */
[C---:B------:R-:W-:Y:S01]  /*33c0*/  FADD R40, R19.reuse, R40 ;  /* 0x0000002813287221 */ /* 0x040fe20000000000 */
[C---:B------:R-:W-:Y:S01]  /*33d0*/  FADD R32, R19.reuse, R24 ;  /* 0x0000001813207221 */ /* 0x040fe20000000000 */
[C---:B------:R-:W-:Y:S01]  /*33e0*/  FFMA R25, R19.reuse, 2.5, R58 ;  /* 0x4020000013197823 */ /* 0x040fe2000000003a */
[----:B------:R1:W-:Y:S01]  /*33f0*/  STG.E [R16.64], R21 ;  /* 0x0000001510007986 */ /* 0x0003e2000c101904 */
[----:B------:R-:W-:Y:S01]  /*3400*/  FFMA R33, R19, 1.5, R33 ;  /* 0x3fc0000013217823 */ /* 0x000fe20000000021 */
[----:B------:R-:W-:Y:S01]  /*3410*/  FADD R0, -R31, R0 ;  /* 0x000000001f007221 */ /* 0x000fe20000000100 */
[--C-:B------:R-:W-:Y:S01]  /*3420*/  FADD R38, R38, R7.reuse ;  /* 0x0000000726267221 */ /* 0x100fe20000000000 */
[----:B------:R2:W-:Y:S01]  /*3430*/  STG.E [R16.64+0x7a800], R43 ;  /* 0x07a8002b10007986 */ /* 0x0005e2000c101904 */
[--C-:B------:R-:W-:Y:S01]  /*3440*/  FADD R48, R48, R7.reuse ;  /* 0x0000000730307221 */ /* 0x100fe20000000000 */
[--C-:B------:R-:W-:Y:S01]  /*3450*/  FADD R50, R50, R7.reuse ;  /* 0x0000000732327221 */ /* 0x100fe20000000000 */
[----:B------:R-:W-:Y:S01]  /*3460*/  FADD R2, R2, R7 ;  /* 0x0000000702027221 */ /* 0x000fe20000000000 */
[----:B0-----:R-:W-:Y:S01]  /*3470*/  FFMA R27, R19, -0.5, R14 ;  /* 0xbf000000131b7823 */ /* 0x001fe2000000000e */
[----:B------:R0:W-:Y:S01]  /*3480*/  STG.E [R16.64+0xab800], R47 ;  /* 0x0ab8002f10007986 */ /* 0x0001e2000c101904 */
[----:B------:R-:W-:Y:S01]  /*3490*/  FFMA R28, R31, -1.5, R28 ;  /* 0xbfc000001f1c7823 */ /* 0x000fe2000000001c */
[C---:B-1----:R-:W-:Y:S01]  /*34a0*/  FFMA R21, R19.reuse, 0.5, R12 ;  /* 0x3f00000013157823 */ /* 0x042fe2000000000c */
[----:B------:R-:W-:Y:S01]  /*34b0*/  FADD R19, R19, R19 ;  /* 0x0000001313137221 */ /* 0x000fe20000000000 */
[----:B------:R-:W-:Y:S01]  /*34c0*/  FADD R7, -R31, R26 ;  /* 0x0000001a1f077221 */ /* 0x000fe20000000100 */
[----:B--2---:R-:W-:-:S02]  /*34d0*/  FADD R43, R54, R5 ;  /* 0x00000005362b7221 */ /* 0x004fc40000000000 */
[----:B------:R-:W-:Y:S01]  /*34e0*/  FADD R23, R0, R19 ;  /* 0x0000001300177221 */ /* 0x000fe20000000000 */
[----:B0-----:R-:W-:Y:S01]  /*34f0*/  FADD R47, R46, R5 ;  /* 0x000000052e2f7221 */ /* 0x001fe20000000000 */
[C---:B------:R-:W-:Y:S01]  /*3500*/  FADD R46, R20.reuse, R53 ;  /* 0x00000035142e7221 */ /* 0x040fe20000000000 */
[----:B------:R0:W-:Y:S01]  /*3510*/  STG.E [R16.64+0x132400], R43 ;  /* 0x1324002b10007986 */ /* 0x0001e2000c101904 */
[----:B------:R-:W-:Y:S01]  /*3520*/  FADD R29, -R19, R28 ;  /* 0x0000001c131d7221 */ /* 0x000fe20000000100 */
[----:B------:R-:W-:Y:S01]  /*3530*/  FMUL R0, R5, 1.5 ;  /* 0x3fc0000005007820 */ /* 0x000fe20000400000 */
[----:B------:R-:W-:Y:S01]  /*3540*/  FADD R7, -R20, R7 ;  /* 0x0000000714077221 */ /* 0x000fe20000000100 */
[----:B------:R-:W-:Y:S01]  /*3550*/  FADD R39, R44, R5 ;  /* 0x000000052c277221 */ /* 0x000fe20000000000 */
[C---:B------:R-:W-:Y:S01]  /*3560*/  FADD R11, -R31.reuse, R38 ;  /* 0x000000261f0b7221 */ /* 0x040fe20000000100 */
[C---:B------:R-:W-:Y:S01]  /*3570*/  FADD R15, -R31.reuse, R48 ;  /* 0x000000301f0f7221 */ /* 0x040fe20000000100 */
[----:B------:R-:W-:Y:S01]  /*3580*/  FADD R19, -R31, R50 ;  /* 0x000000321f137221 */ /* 0x000fe20000000100 */
[----:B------:R-:W-:Y:S01]  /*3590*/  FADD R31, R2, -R31 ;  /* 0x8000001f021f7221 */ /* 0x000fe20000000000 */
[----:B------:R-:W-:Y:S01]  /*35a0*/  FADD R24, R51, R20 ;  /* 0x0000001433187221 */ /* 0x000fe20000000000 */
[----:B0-----:R-:W-:Y:S01]  /*35b0*/  FADD R43, R46, R5 ;  /* 0x000000052e2b7221 */ /* 0x001fe20000000000 */
[----:B------:R-:W-:Y:S01]  /*35c0*/  FADD R2, R0, R7 ;  /* 0x0000000700027221 */ /* 0x000fe20000000000 */
[C---:B------:R-:W-:Y:S01]  /*35d0*/  FADD R11, -R20.reuse, R11 ;  /* 0x0000000b140b7221 */ /* 0x040fe20000000100 */
[C---:B------:R-:W-:Y:S01]  /*35e0*/  FADD R15, -R20.reuse, R15 ;  /* 0x0000000f140f7221 */ /* 0x040fe20000000100 */
[C---:B------:R-:W-:Y:S01]  /*35f0*/  FADD R19, -R20.reuse, R19 ;  /* 0x0000001314137221 */ /* 0x040fe20000000100 */
[----:B------:R0:W-:Y:S01]  /*3600*/  STG.E [R16.64+0x13e800], R35 ;  /* 0x13e8002310007986 */ /* 0x0001e2000c101904 */
[----:B------:R-:W-:Y:S01]  /*3610*/  FADD R31, -R20, R31 ;  /* 0x0000001f141f7221 */ /* 0x000fe20000000100 */
[--C-:B------:R-:W-:Y:S01]  /*3620*/  FADD R55, R56, R5.reuse ;  /* 0x0000000538377221 */ /* 0x100fe20000000000 */
[----:B------:R-:W-:Y:S01]  /*3630*/  FADD R41, R40, R5 ;  /* 0x0000000528297221 */ /* 0x000fe20000000000 */
[----:B------:R1:W-:Y:S01]  /*3640*/  STG.E [R16.64+0x101400], R39 ;  /* 0x1014002710007986 */ /* 0x0003e2000c101904 */
[----:B------:R-:W-:-:S03]  /*3650*/  FADD R21, R0, R21 ;  /* 0x0000001500157221 */ /* 0x000fc60000000000 */
[----:B------:R2:W-:Y:S01]  /*3660*/  STG.E [R16.64+0x14ac00], R43 ;  /* 0x14ac002b10007986 */ /* 0x0005e2000c101904 */
[----:B------:R-:W-:-:S03]  /*3670*/  FADD R25, R0, R25 ;  /* 0x0000001900197221 */ /* 0x000fc60000000000 */
[----:B------:R5:W-:Y:S01]  /*3680*/  STG.E [R16.64+0x49800], R37 ;  /* 0x0498002510007986 */ /* 0x000be2000c101904 */
[----:B0-----:R-:W-:Y:S01]  /*3690*/  FADD R35, R36, R5 ;  /* 0x0000000524237221 */ /* 0x001fe20000000000 */
[----:B------:R-:W-:Y:S01]  /*36a0*/  FADD R23, R0, R23 ;  /* 0x0000001700177221 */ /* 0x000fe20000000000 */
[----:B-1----:R-:W-:Y:S01]  /*36b0*/  FADD R39, R42, R5 ;  /* 0x000000052a277221 */ /* 0x002fe20000000000 */
[C---:B------:R-:W-:Y:S01]  /*36c0*/  FADD R27, R0.reuse, R27 ;  /* 0x0000001b001b7221 */ /* 0x040fe20000000000 */
[----:B------:R-:W-:Y:S01]  /*36d0*/  FADD R12, R0, R11 ;  /* 0x0000000b000c7221 */ /* 0x000fe20000000000 */
[----:B--2---:R-:W-:Y:S01]  /*36e0*/  FADD R43, R32, R5 ;  /* 0x00000005202b7221 */ /* 0x004fe20000000000 */
[C---:B------:R-:W-:Y:S01]  /*36f0*/  FFMA R18, R0.reuse, 1.5, R29 ;  /* 0x3fc0000000127823 */ /* 0x040fe2000000001d */
[----:B------:R-:W-:Y:S01]  /*3700*/  FADD R33, R0, R33 ;  /* 0x0000002100217221 */ /* 0x000fe20000000000 */
[----:B-----5:R-:W-:Y:S01]  /*3710*/  FADD R37, R24, R5 ;  /* 0x0000000518257221 */ /* 0x020fe20000000000 */
[----:B---3--:R-:W-:Y:S01]  /*3720*/  FADD R5, R2, R13 ;  /* 0x0000000d02057221 */ /* 0x008fe20000000000 */
[C---:B------:R-:W-:Y:S01]  /*3730*/  FADD R2, R0.reuse, R15 ;  /* 0x0000000f00027221 */ /* 0x040fe20000000000 */
[----:B------:R-:W-:Y:S01]  /*3740*/  FADD R14, R0, R19 ;  /* 0x00000013000e7221 */ /* 0x000fe20000000000 */
[----:B------:R-:W-:Y:S01]  /*3750*/  FADD R0, R31, R0 ;  /* 0x000000001f007221 */ /* 0x000fe20000000000 */
[--C-:B------:R-:W-:Y:S01]  /*3760*/  FADD R7, R12, R13.reuse ;  /* 0x0000000d0c077221 */ /* 0x100fe20000000000 */
[----:B------:R-:W-:Y:S01]  /*3770*/  FFMA R19, R13, 1.5, R18 ;  /* 0x3fc000000d137823 */ /* 0x000fe20000000012 */
[--C-:B------:R-:W-:Y:S01]  /*3780*/  FADD R11, R2, R13.reuse ;  /* 0x0000000d020b7221 */ /* 0x100fe20000000000 */
[--C-:B------:R-:W-:Y:S01]  /*3790*/  FADD R15, R14, R13.reuse ;  /* 0x0000000d0e0f7221 */ /* 0x100fe20000000000 */
[----:B------:R-:W-:Y:S01]  /*37a0*/  FADD R13, R0, R13 ;  /* 0x0000000d000d7221 */ /* 0x000fe20000000000 */
[----:B----4-:R-:W-:Y:S01]  /*37b0*/  FADD R0, R10, R10 ;  /* 0x0000000a0a007221 */ /* 0x010fe20000000000 */
[----:B------:R-:W-:Y:S01]  /*37c0*/  FADD R33, R33, R6 ;  /* 0x0000000621217221 */ /* 0x000fe20000000000 */
[----:B------:R-:W-:-:S02]  /*37d0*/  FADD R14, R19, R10 ;  /* 0x0000000a130e7221 */ /* 0x000fc40000000000 */
[----:B------:R-:W-:Y:S01]  /*37e0*/  FADD R12, R23, -R0 ;  /* 0x80000000170c7221 */ /* 0x000fe20000000000 */
[--C-:B------:R-:W-:Y:S01]  /*37f0*/  FADD R0, R21, R10.reuse ;  /* 0x0000000a15007221 */ /* 0x100fe20000000000 */
[----:B------:R0:W-:Y:S01]  /*3800*/  STG.E [R16.64+0x86c00], R5 ;  /* 0x086c000510007986 */ /* 0x0001e2000c101904 */
[----:B------:R-:W-:Y:S01]  /*3810*/  FADD R2, R25, -R10 ;  /* 0x8000000a19027221 */ /* 0x000fe20000000000 */
[----:B------:R-:W-:Y:S01]  /*3820*/  FFMA R6, R10, 0.5, R27 ;  /* 0x3f0000000a067823 */ /* 0x000fe2000000001b */
[----:B------:R-:W-:Y:S01]  /*3830*/  FADD R12, R12, -R9 ;  /* 0x800000090c0c7221 */ /* 0x000fe20000000000 */
[----:B------:R1:W-:Y:S01]  /*3840*/  STG.E [R16.64+0x119c00], R11 ;  /* 0x119c000b10007986 */ /* 0x0003e2000c101904 */
[----:B------:R-:W-:Y:S01]  /*3850*/  FFMA R33, R10, -1.5, R33 ;  /* 0xbfc000000a217823 */ /* 0x000fe20000000021 */
[C---:B------:R-:W-:Y:S02]  /*3860*/  FFMA R14, R9.reuse, -1.5, R14 ;  /* 0xbfc00000090e7823 */ /* 0x040fe4000000000e */
[----:B------:R2:W-:Y:S01]  /*3870*/  STG.E [R16.64+0xd0400], R7 ;  /* 0x0d04000710007986 */ /* 0x0005e2000c101904 */
[C---:B0-----:R-:W-:Y:S01]  /*3880*/  FFMA R5, R9.reuse, -2.5, R0 ;  /* 0xc020000009057823 */ /* 0x041fe20000000000 */
[----:B------:R-:W-:-:S02]  /*3890*/  FADD R0, R9, R9 ;  /* 0x0000000909007221 */ /* 0x000fc40000000000 */
[----:B------:R0:W-:Y:S01]  /*38a0*/  STG.E [R16.64+0x3d400], R13 ;  /* 0x03d4000d10007986 */ /* 0x0001e2000c101904 */
[----:B-1----:R-:W-:Y:S01]  /*38b0*/  FADD R11, R8, R8 ;  /* 0x00000008080b7221 */ /* 0x002fe20000000000 */
[----:B------:R-:W-:Y:S01]  /*38c0*/  FADD R33, R33, -R0 ;  /* 0x8000000021217221 */ /* 0x000fe20000000000 */
[----:B--2---:R-:W-:Y:S01]  /*38d0*/  FFMA R7, R9, 0.5, R2 ;  /* 0x3f00000009077823 */ /* 0x004fe20000000002 */
[----:B0-----:R-:W-:Y:S01]  /*38e0*/  FADD R13, R6, -R9 ;  /* 0x80000009060d7221 */ /* 0x001fe20000000000 */
[----:B------:R-:W-:Y:S01]  /*38f0*/  FADD R9, R12, R11 ;  /* 0x0000000b0c097221 */ /* 0x000fe20000000000 */
[----:B------:R-:W-:Y:S01]  /*3900*/  FADD R11, -R11, R14 ;  /* 0x0000000e0b0b7221 */ /* 0x000fe20000000100 */
[C---:B------:R-:W-:Y:S01]  /*3910*/  FFMA R5, R8.reuse, 0.5, R5 ;  /* 0x3f00000008057823 */ /* 0x040fe20000000005 */
[C---:B------:R-:W-:Y:S01]  /*3920*/  FFMA R7, R8.reuse, 2.5, R7 ;  /* 0x4020000008077823 */ /* 0x040fe20000000007 */
[C---:B------:R-:W-:Y:S01]  /*3930*/  FFMA R13, R8.reuse, -0.5, R13 ;  /* 0xbf000000080d7823 */ /* 0x040fe2000000000d */
[----:B------:R-:W-:Y:S01]  /*3940*/  FFMA R33, R8, 1.5, R33 ;  /* 0x3fc0000008217823 */ /* 0x000fe20000000021 */
[----:B------:R-:W-:Y:S01]  /*3950*/  FFMA R0, R4, 1.5, R11 ;  /* 0x3fc0000004007823 */ /* 0x000fe2000000000b */
[--C-:B------:R-:W-:Y:S01]  /*3960*/  FADD R5, R5, R4.reuse ;  /* 0x0000000405057221 */ /* 0x100fe20000000000 */
[--C-:B------:R-:W-:Y:S01]  /*3970*/  FADD R7, R7, R4.reuse ;  /* 0x0000000407077221 */ /* 0x100fe20000000000 */
[--C-:B------:R-:W-:Y:S01]  /*3980*/  FADD R9, R9, R4.reuse ;  /* 0x0000000409097221 */ /* 0x100fe20000000000 */
[--C-:B------:R-:W-:Y:S01]  /*3990*/  FADD R13, R13, R4.reuse ;  /* 0x000000040d0d7221 */ /* 0x100fe20000000000 */
[----:B------:R-:W-:Y:S01]  /*39a0*/  FADD R33, R33, R4 ;  /* 0x0000000421217221 */ /* 0x000fe20000000000 */
        /* <DEDUP_REMOVED lines=19> */
.L_x_71:
        /* <DEDUP_REMOVED lines=10> */
.L_x_136:


//--------------------- .text.tvmgen_default_fused_nn_max_pool2d_kernel --------------------------
	.section	.text.tvmgen_default_fused_nn_max_pool2d_kernel,"ax",@progbits
	.sectioninfo	@"SHI_REGISTERS=20"
	.align	128
        .global         tvmgen_default_fused_nn_max_pool2d_kernel
        .type           tvmgen_default_fused_nn_max_pool2d_kernel,@function
        .size           tvmgen_default_fused_nn_max_pool2d_kernel,(.L_x_137 - tvmgen_default_fused_nn_max_pool2d_kernel)
        .other          tvmgen_default_fused_nn_max_pool2d_kernel,@"STO_CUDA_ENTRY STV_DEFAULT"
tvmgen_default_fused_nn_max_pool2d_kernel:
.text.tvmgen_default_fused_nn_max_pool2d_kernel:
[----:B------:R-:W-:Y:S02]  /*0000*/  IMAD.MOV.U32 R1, RZ, RZ, c[0x0][0x28] ;  /* 0x00000a00ff017624 */ /* 0x000fe400078e00ff */
[----:B------:R-:W0:Y:S01]  /*0010*/  S2R R2, SR_TID.X ;  /* 0x0000000000027919 */ /* 0x000e220000002100 */
[----:B------:R-:W-:Y:S01]  /*0020*/  IMAD.MOV.U32 R17, RZ, RZ, 0x4 ;  /* 0x00000004ff117424 */ /* 0x000fe200078e00ff */
[----:B------:R-:W-:Y:S02]  /*0030*/  ULDC.64 UR4, c[0x0][0x118] ;  /* 0x0000460000047ab9 */ /* 0x000fe40000000a00 */
[----:B------:R-:W1:Y:S01]  /*0040*/  S2R R15, SR_CTAID.X ;  /* 0x00000000000f7919 */ /* 0x000e620000002500 */
[--C-:B0-----:R-:W-:Y:S01]  /*0050*/  SHF.R.S32.HI R4, RZ, 0x3, R2.reuse ;  /* 0x00000003ff047819 */ /* 0x101fe20000011402 */
[C---:B-1----:R-:W-:Y:S02]  /*0060*/  IMAD R3, R15.reuse, 0x10, R2 ;  /* 0x000000100f037824 */ /* 0x042fe400078e0202 */
[----:B------:R-:W-:Y:S02]  /*0070*/  IMAD.MOV.U32 R2, RZ, RZ, RZ ;  /* 0x000000ffff027224 */ /* 0x000fe400078e00ff */
[----:B------:R-:W-:-:S02]  /*0080*/  IMAD R5, R15, 0x80, R4 ;  /* 0x000000800f057824 */ /* 0x000fc400078e0204 */
[----:B------:R-:W-:-:S04]  /*0090*/  IMAD.HI R2, R3, -0x6db6db6d, R2 ;  /* 0x9249249303027827 */ /* 0x000fc800078e0202 */
[----:B------:R-:W-:Y:S01]  /*00a0*/  IMAD.HI R0, R5, 0x5397829d, RZ ;  /* 0x5397829d05007827 */ /* 0x000fe200078e02ff */
[----:B------:R-:W-:-:S03]  /*00b0*/  SHF.R.U32.HI R9, RZ, 0x1f, R2 ;  /* 0x0000001fff097819 */ /* 0x000fc60000011602 */
[----:B------:R-:W-:Y:S01]  /*00c0*/  IMAD.MOV.U32 R4, RZ, RZ, RZ ;  /* 0x000000ffff047224 */ /* 0x000fe200078e00ff */
[----:B------:R-:W-:Y:S02]  /*00d0*/  SHF.R.U32.HI R7, RZ, 0x1f, R0 ;  /* 0x0000001fff077819 */ /* 0x000fe40000011600 */
[----:B------:R-:W-:Y:S01]  /*00e0*/  LEA.HI.SX32 R9, R2, R9, 0x1b ;  /* 0x0000000902097211 */ /* 0x000fe200078fdaff */
[----:B------:R-:W-:Y:S01]  /*00f0*/  IMAD.HI R4, R5, -0x6db6db6d, R4 ;  /* 0x9249249305047827 */ /* 0x000fe200078e0204 */
[----:B------:R-:W-:Y:S02]  /*0100*/  LEA.HI.SX32 R7, R0, R7, 0x19 ;  /* 0x0000000700077211 */ /* 0x000fe400078fcaff */
[----:B------:R-:W-:Y:S01]  /*0110*/  MOV R0, 0xff7ffffd ;  /* 0xff7ffffd00007802 */ /* 0x000fe20000000f00 */
[----:B------:R-:W-:Y:S01]  /*0120*/  IMAD R9, R9, -0x38, R3 ;  /* 0xffffffc809097824 */ /* 0x000fe200078e0203 */
[----:B------:R-:W-:Y:S01]  /*0130*/  SHF.R.U32.HI R11, RZ, 0x1f, R4 ;  /* 0x0000001fff0b7819 */ /* 0x000fe20000011604 */
[----:B------:R-:W-:-:S02]  /*0140*/  IMAD R7, R7, -0x188, R5 ;  /* 0xfffffe7807077824 */ /* 0x000fc400078e0205 */
[----:B------:R-:W-:Y:S01]  /*0150*/  IMAD.MOV.U32 R2, RZ, RZ, -0x800003 ;  /* 0xff7ffffdff027424 */ /* 0x000fe200078e00ff */
[----:B------:R-:W-:Y:S02]  /*0160*/  LEA.HI.SX32 R4, R4, R11, 0x1e ;  /* 0x0000000b04047211 */ /* 0x000fe400078ff2ff */
[C---:B------:R-:W-:Y:S02]  /*0170*/  ISETP.GE.AND P0, PT, R9.reuse, 0x1, PT ;  /* 0x000000010900780c */ /* 0x040fe40003f06270 */
[----:B------:R-:W-:Y:S01]  /*0180*/  ISETP.GT.AND P1, PT, R9, -0x1, PT ;  /* 0xffffffff0900780c */ /* 0x000fe20003f24270 */
[----:B------:R-:W-:Y:S01]  /*0190*/  IMAD R4, R4, 0x70, R9 ;  /* 0x0000007004047824 */ /* 0x000fe200078e0209 */
[C---:B------:R-:W-:Y:S02]  /*01a0*/  ISETP.LT.OR P0, PT, R7.reuse, 0x7, !P0 ;  /* 0x000000070700780c */ /* 0x040fe40004701670 */
[C---:B------:R-:W-:Y:S01]  /*01b0*/  ISETP.GT.AND P3, PT, R7.reuse, 0x6, P1 ;  /* 0x000000060700780c */ /* 0x040fe20000f64270 */
[----:B------:R-:W-:Y:S01]  /*01c0*/  IMAD.SHL.U32 R4, R4, 0x2, RZ ;  /* 0x0000000204047824 */ /* 0x000fe200078e00ff */
[----:B------:R-:W-:-:S03]  /*01d0*/  ISETP.GT.AND P2, PT, R7, -0x7, PT ;  /* 0xfffffff90700780c */ /* 0x000fc60003f44270 */
[----:B------:R-:W-:Y:S01]  /*01e0*/  IMAD.WIDE R4, R4, R17, c[0x0][0x160] ;  /* 0x0000580004047625 */ /* 0x000fe200078e0211 */
[----:B------:R-:W-:Y:S02]  /*01f0*/  ISETP.GT.AND P2, PT, R9, RZ, P2 ;  /* 0x000000ff0900720c */ /* 0x000fe40001744270 */
[----:B------:R-:W-:Y:S01]  /*0200*/  ISETP.GT.AND P1, PT, R7, -0x7, P1 ;  /* 0xfffffff90700780c */ /* 0x000fe20000f24270 */
[----:B------:R-:W-:Y:S02]  /*0210*/  IMAD.MOV.U32 R8, RZ, RZ, -0x800003 ;  /* 0xff7ffffdff087424 */ /* 0x000fe400078e00ff */
[----:B------:R-:W2:Y:S01]  /*0220*/  @!P0 LDG.E.CONSTANT R2, [R4.64+-0x1c4] ;  /* 0xfffe3c0404028981 */ /* 0x000ea2000c1e9900 */
[----:B------:R-:W-:-:S03]  /*0230*/  IMAD.MOV.U32 R6, RZ, RZ, -0x800003 ;  /* 0xff7ffffdff067424 */ /* 0x000fc600078e00ff */
[----:B------:R-:W3:Y:S01]  /*0240*/  @P3 LDG.E.CONSTANT R0, [R4.64+-0x1c0] ;  /* 0xfffe400404003981 */ /* 0x000ee2000c1e9900 */
[----:B------:R-:W-:-:S03]  /*0250*/  IMAD.MOV.U32 R10, RZ, RZ, -0x800003 ;  /* 0xff7ffffdff0a7424 */ /* 0x000fc600078e00ff */
[----:B------:R-:W4:Y:S01]  /*0260*/  @P3 LDG.E.CONSTANT R8, [R4.64+-0x1bc] ;  /* 0xfffe440404083981 */ /* 0x000f22000c1e9900 */
[----:B------:R-:W-:-:S03]  /*0270*/  IMAD.MOV.U32 R9, RZ, RZ, -0x800003 ;  /* 0xff7ffffdff097424 */ /* 0x000fc600078e00ff */
[----:B------:R-:W5:Y:S01]  /*0280*/  @P2 LDG.E.CONSTANT R6, [R4.64+-0x4] ;  /* 0xfffffc0404062981 */ /* 0x000f62000c1e9900 */
[----:B------:R-:W-:-:S03]  /*0290*/  MOV R12, 0xff7ffffd ;  /* 0xff7ffffd000c7802 */ /* 0x000fc60000000f00 */
[----:B------:R-:W5:Y:S01]  /*02a0*/  @P1 LDG.E.CONSTANT R10, [R4.64] ;  /* 0x00000004040a1981 */ /* 0x000f62000c1e9900 */
[----:B------:R-:W-:-:S03]  /*02b0*/  IMAD.MOV.U32 R11, RZ, RZ, -0x800003 ;  /* 0xff7ffffdff0b7424 */ /* 0x000fc600078e00ff */
[----:B------:R-:W5:Y:S01]  /*02c0*/  @P1 LDG.E.CONSTANT R9, [R4.64+0x4] ;  /* 0x0000040404091981 */ /* 0x000f62000c1e9900 */
[----:B------:R-:W-:-:S03]  /*02d0*/  IMAD.MOV.U32 R13, RZ, RZ, -0x800003 ;  /* 0xff7ffffdff0d7424 */ /* 0x000fc600078e00ff */
[----:B------:R-:W5:Y:S04]  /*02e0*/  @P2 LDG.E.CONSTANT R12, [R4.64+0x1bc] ;  /* 0x0001bc04040c2981 */ /* 0x000f68000c1e9900 */
[----:B------:R-:W5:Y:S04]  /*02f0*/  @P1 LDG.E.CONSTANT R11, [R4.64+0x1c0] ;  /* 0x0001c004040b1981 */ /* 0x000f68000c1e9900 */
[----:B------:R-:W5:Y:S01]  /*0300*/  @P1 LDG.E.CONSTANT R13, [R4.64+0x1c4] ;  /* 0x0001c404040d1981 */ /* 0x000f62000c1e9900 */
[----:B--2---:R-:W-:Y:S01]  /*0310*/  FMNMX R7, R2, -3.40282306073709652508e+38, !PT ;  /* 0xff7ffffd02077809 */ /* 0x004fe20007800000 */
[----:B------:R-:W-:-:S03]  /*0320*/  IMAD R2, R15, 0x3f0, R3 ;  /* 0x000003f00f027824 */ /* 0x000fc600078e0203 */
[----:B---3--:R-:W-:Y:S01]  /*0330*/  FMNMX R7, R7, R0, !PT ;  /* 0x0000000007077209 */ /* 0x008fe20007800000 */
[----:B------:R-:W-:-:S03]  /*0340*/  IMAD.WIDE R2, R2, R17, c[0x0][0x168] ;  /* 0x00005a0002027625 */ /* 0x000fc600078e0211 */
[----:B----4-:R-:W-:-:S04]  /*0350*/  FMNMX R7, R7, R8, !PT ;  /* 0x0000000807077209 */ /* 0x010fc80007800000 */
[----:B-----5:R-:W-:-:S04]  /*0360*/  FMNMX R7, R7, R6, !PT ;  /* 0x0000000607077209 */ /* 0x020fc80007800000 */
[----:B------:R-:W-:-:S04]  /*0370*/  FMNMX R10, R7, R10, !PT ;  /* 0x0000000a070a7209 */ /* 0x000fc80007800000 */
[----:B------:R-:W-:-:S04]  /*0380*/  FMNMX R9, R10, R9, !PT ;  /* 0x000000090a097209 */ /* 0x000fc80007800000 */
[----:B------:R-:W-:-:S04]  /*0390*/  FMNMX R12, R9, R12, !PT ;  /* 0x0000000c090c7209 */ /* 0x000fc80007800000 */
[----:B------:R-:W-:-:S04]  /*03a0*/  FMNMX R12, R12, R11, !PT ;  /* 0x0000000b0c0c7209 */ /* 0x000fc80007800000 */
[----:B------:R-:W-:-:S05]  /*03b0*/  FMNMX R13, R12, R13, !PT ;  /* 0x0000000d0c0d7209 */ /* 0x000fca0007800000 */
[----:B------:R-:W-:Y:S01]  /*03c0*/  STG.E [R2.64], R13 ;  /* 0x0000000d02007986 */ /* 0x000fe2000c101904 */
[----:B------:R-:W-:Y:S05]  /*03d0*/  EXIT ;  /* 0x000000000000794d */ /* 0x000fea0003800000 */
.L_x_72:
        /* <DEDUP_REMOVED lines=10> */
.L_x_137:


//--------------------- .text.tvmgen_default_fused_nn_conv2d_add_kernel --------------------------
	.section	.text.tvmgen_default_fused_nn_conv2d_add_kernel,"ax",@progbits
	.sectionflags	@"SHF_BARRIERS=1"
	.sectioninfo	@"SHI_REGISTERS=60"
	.align	128
        .global         tvmgen_default_fused_nn_conv2d_add_kernel
        .type           tvmgen_default_fused_nn_conv2d_add_kernel,@function
        .size           tvmgen_default_fused_nn_conv2d_add_kernel,(.L_x_138 - tvmgen_default_fused_nn_conv2d_add_kernel)
        .other          tvmgen_default_fused_nn_conv2d_add_kernel,@"STO_CUDA_ENTRY STV_DEFAULT"
tvmgen_default_fused_nn_conv2d_add_kernel:
.text.tvmgen_default_fused_nn_conv2d_add_kernel:
        /* <DEDUP_REMOVED lines=32> */
.L_x_74:
        /* <DEDUP_REMOVED lines=65> */
.L_x_73:
        /* <DEDUP_REMOVED lines=11> */
[----:B-1----:R-:W-:-:S03]  /*06c0*/  FFMA R30, R12, R48, R49 ;  /* 0x000000300c1e7223 */ /* 0x002fc60000000031 */
[----:B------:R-:W-:Y:S01]  /*06d0*/  LDS R49, [R26+0x150] ;  /* 0x000150001a317984 */ /* 0x000fe20000000800 */
        /* <DEDUP_REMOVED lines=11> */
[----:B------:R-:W-:Y:S01]  /*0790*/  FFMA R4, R4, R54, R43 ;  /* 0x0000003604047223 */ /* 0x000fe2000000002b */
[----:B------:R-:W-:Y:S04]  /*07a0*/  LDS R51, [R26+0x380] ;  /* 0x000380001a337984 */ /* 0x000fe80000000800 */
[----:B------:R-:W-:Y:S01]  /*07b0*/  LDS R53, [R26+0x460] ;  /* 0x000460001a357984 */ /* 0x000fe20000000800 */
[----:B0-----:R-:W-:Y:S01]  /*07c0*/  FFMA R48, R8, R48, R25 ;  /* 0x0000003008307223 */ /* 0x001fe20000000019 */
[----:B------:R-:W-:-:S02]  /*07d0*/  FFMA R32, R32, R8, R29 ;  /* 0x0000000820207223 */ /* 0x000fc4000000001d */
[----:B------:R-:W0:Y:S01]  /*07e0*/  LDS R25, [R26] ;  /* 0x000000001a197984 */ /* 0x000e220000000800 */
[C---:B------:R-:W-:Y:S01]  /*07f0*/  FFMA R40, R8.reuse, R40, R27 ;  /* 0x0000002808287223 */ /* 0x040fe2000000001b */
[----:B------:R-:W-:Y:S02]  /*0800*/  FFMA R8, R8, R54, R31 ;  /* 0x0000003608087223 */ /* 0x000fe4000000001f */
        /* <DEDUP_REMOVED lines=145> */
[----:B------:R-:W-:Y:S02]  /*1120*/  MOV R11, 0x4 ;  /* 0x00000004000b7802 */ /* 0x000fe40000000f00 */
[----:B0-----:R-:W-:-:S05]  /*1130*/  LEA R4, R7, R21, 0x6 ;  /* 0x0000001507047211 */ /* 0x001fca00078e30ff */
[----:B------:R-:W-:-:S05]  /*1140*/  IMAD.WIDE R4, R4, R11, c[0x0][0x178] ;  /* 0x00005e0004047625 */ /* 0x000fca00078e020b */
[----:B------:R-:W2:Y:S04]  /*1150*/  LDG.E.CONSTANT R6, [R4.64+0x40] ;  /* 0x0000400404067981 */ /* 0x000ea8000c1e9900 */
[----:B------:R-:W3:Y:S04]  /*1160*/  LDG.E.CONSTANT R8, [R4.64+0x80] ;  /* 0x0000800404087981 */ /* 0x000ee8000c1e9900 */
[----:B------:R-:W4:Y:S04]  /*1170*/  LDG.E.CONSTANT R10, [R4.64+0xc0] ;  /* 0x0000c004040a7981 */ /* 0x000f28000c1e9900 */
[----:B------:R-:W5:Y:S01]  /*1180*/  LDG.E.CONSTANT R12, [R4.64] ;  /* 0x00000004040c7981 */ /* 0x000f62000c1e9900 */
        /* <DEDUP_REMOVED lines=10> */
[--C-:B------:R-:W-:Y:S01]  /*1230*/  FADD R33, R33, R8.reuse ;  /* 0x0000000821217221 */ /* 0x100fe20000000000 */
[--C-:B------:R-:W-:Y:S01]  /*1240*/  FADD R9, R9, R8.reuse ;  /* 0x0000000809097221 */ /* 0x100fe20000000000 */
[----:B------:R-:W-:Y:S01]  /*1250*/  FADD R43, R43, R8 ;  /* 0x000000082b2b7221 */ /* 0x000fe20000000000 */
[--C-:B----4-:R-:W-:Y:S01]  /*1260*/  FADD R29, R29, R10.reuse ;  /* 0x0000000a1d1d7221 */ /* 0x110fe20000000000 */
[--C-:B------:R-:W-:Y:S01]  /*1270*/  FADD R27, R27, R10.reuse ;  /* 0x0000000a1b1b7221 */ /* 0x100fe20000000000 */
[--C-:B------:R-:W-:Y:S01]  /*1280*/  FADD R25, R25, R10.reuse ;  /* 0x0000000a19197221 */ /* 0x100fe20000000000 */
[----:B------:R-:W-:Y:S01]  /*1290*/  FADD R31, R31, R10 ;  /* 0x0000000a1f1f7221 */ /* 0x000fe20000000000 */
[--C-:B-----5:R-:W-:Y:S01]  /*12a0*/  FADD R53, R53, R12.reuse ;  /* 0x0000000c35357221 */ /* 0x120fe20000000000 */
[--C-:B------:R-:W-:Y:S01]  /*12b0*/  FADD R51, R51, R12.reuse ;  /* 0x0000000c33337221 */ /* 0x100fe20000000000 */
        /* <DEDUP_REMOVED lines=14> */
[----:B------:R-:W-:Y:S04]  /*13a0*/  STG.E [R2.64], R53 ;  /* 0x0000003502007986 */ /* 0x000fe8000c101904 */
[----:B------:R-:W-:Y:S04]  /*13b0*/  STG.E [R2.64+0xe0], R51 ;  /* 0x0000e03302007986 */ /* 0x000fe8000c101904 */
[----:B------:R-:W-:Y:S04]  /*13c0*/  STG.E [R2.64+0x1c0], R49 ;  /* 0x0001c03102007986 */ /* 0x000fe8000c101904 */
[----:B------:R-:W-:Y:S01]  /*13d0*/  STG.E [R2.64+0x2a0], R47 ;  /* 0x0002a02f02007986 */ /* 0x000fe2000c101904 */
[----:B------:R-:W-:Y:S05]  /*13e0*/  EXIT ;  /* 0x000000000000794d */ /* 0x000fea0003800000 */
.L_x_75:
        /* <DEDUP_REMOVED lines=9> */
.L_x_138:


//--------------------- .text.tvmgen_default_fused_nn_conv2d_add_3_kernel --------------------------
	.section	.text.tvmgen_default_fused_nn_conv2d_add_3_kernel,"ax",@progbits
	.sectionflags	@"SHF_BARRIERS=1"
	.sectioninfo	@"SHI_REGISTERS=40"
	.align	128
        .global         tvmgen_default_fused_nn_conv2d_add_3_kernel
        .type           tvmgen_default_fused_nn_conv2d_add_3_kernel,@function
        .size           tvmgen_default_fused_nn_conv2d_add_3_kernel,(.L_x_139 - tvmgen_default_fused_nn_conv2d_add_3_kernel)
        .other          tvmgen_default_fused_nn_conv2d_add_3_kernel,@"STO_CUDA_ENTRY STV_DEFAULT"
tvmgen_default_fused_nn_conv2d_add_3_kernel:
.text.tvmgen_default_fused_nn_conv2d_add_3_kernel:
[----:B------:R-:W-:Y:S02]  /*0000*/  MOV R1, c[0x0][0x28] ;  /* 0x00000a0000017a02 */ /* 0x000fe40000000f00 */
[----:B------:R-:W0:Y:S01]  /*0010*/  S2R R35, SR_TID.X ;  /* 0x0000000000237919 */ /* 0x000e220000002100 */
[----:B------:R-:W-:Y:S01]  /*0020*/  CS2R R16, SRZ ;  /* 0x0000000000107805 */ /* 0x000fe2000001ff00 */
[----:B------:R-:W-:Y:S01]  /*0030*/  MOV R20, RZ ;  /* 0x000000ff00147202 */ /* 0x000fe20000000f00 */
[----:B------:R-:W-:Y:S01]  /*0040*/  IMAD.MOV.U32 R31, RZ, RZ, RZ ;  /* 0x000000ffff1f7224 */ /* 0x000fe200078e00ff */
[----:B------:R-:W1:Y:S01]  /*0050*/  S2R R32, SR_TID.Z ;  /* 0x0000000000207919 */ /* 0x000e620000002300 */
[----:B------:R-:W-:-:S03]  /*0060*/  ULDC.64 UR4, c[0x0][0x118] ;  /* 0x0000460000047ab9 */ /* 0x000fc60000000a00 */
[----:B------:R-:W2:Y:S04]  /*0070*/  S2R R37, SR_CTAID.Z ;  /* 0x0000000000257919 */ /* 0x000ea80000002700 */
[----:B------:R-:W3:Y:S01]  /*0080*/  S2R R14, SR_CTAID.Y ;  /* 0x00000000000e7919 */ /* 0x000ee20000002600 */
[C---:B0-----:R-:W-:Y:S01]  /*0090*/  IMAD R2, R35.reuse, 0x280, RZ ;  /* 0x0000028023027824 */ /* 0x041fe200078e02ff */
[C---:B------:R-:W-:Y:S01]  /*00a0*/  ISETP.GE.AND P0, PT, R35.reuse, 0x6, PT ;  /* 0x000000062300780c */ /* 0x040fe20003f06270 */
[C---:B------:R-:W-:Y:S01]  /*00b0*/  IMAD R9, R35.reuse, 0x5, RZ ;  /* 0x0000000523097824 */ /* 0x040fe200078e02ff */
[----:B-1----:R-:W-:Y:S02]  /*00c0*/  LEA.HI.SX32 R4, R35, R32, 0x1e ;  /* 0x0000002023047211 */ /* 0x002fe400078ff2ff */
[----:B------:R-:W-:-:S02]  /*00d0*/  LOP3.LUT R3, R2, 0xfffffc00, RZ, 0xc0, !PT ;  /* 0xfffffc0002037812 */ /* 0x000fc400078ec0ff */
[----:B--2---:R-:W-:Y:S02]  /*00e0*/  LEA R0, R37, R32, 0x5 ;  /* 0x0000002025007211 */ /* 0x004fe400078e28ff */
[C---:B------:R-:W-:Y:S02]  /*00f0*/  LOP3.LUT R2, R9.reuse, 0x7, RZ, 0xc0, !PT ;  /* 0x0000000709027812 */ /* 0x040fe400078ec0ff */
[C---:B------:R-:W-:Y:S01]  /*0100*/  IADD3 R7, R9.reuse, 0x2, RZ ;  /* 0x0000000209077810 */ /* 0x040fe20007ffe0ff */
[----:B------:R-:W-:Y:S01]  /*0110*/  IMAD.SHL.U32 R0, R0, 0x1000, RZ ;  /* 0x0000100000007824 */ /* 0x000fe200078e00ff */
[C---:B------:R-:W-:Y:S02]  /*0120*/  IADD3 R11, R9.reuse, 0x3, RZ ;  /* 0x00000003090b7810 */ /* 0x040fe40007ffe0ff */
[----:B------:R-:W-:Y:S02]  /*0130*/  IADD3 R13, R9, 0x4, RZ ;  /* 0x00000004090d7810 */ /* 0x000fe40007ffe0ff */
[----:B------:R-:W-:-:S02]  /*0140*/  IADD3 R29, R2, R0, R3 ;  /* 0x00000000021d7210 */ /* 0x000fc40007ffe003 */
[----:B------:R-:W-:Y:S02]  /*0150*/  LEA R36, R32, R35, 0x2 ;  /* 0x0000002320247211 */ /* 0x000fe400078e10ff */
[----:B------:R-:W-:Y:S02]  /*0160*/  IADD3 R3, R9, 0x1, RZ ;  /* 0x0000000109037810 */ /* 0x000fe40007ffe0ff */
[-C--:B------:R-:W-:Y:S01]  /*0170*/  LEA.HI.SX32 R5, R7, R32.reuse, 0x1b ;  /* 0x0000002007057211 */ /* 0x080fe200078fdaff */
[----:B------:R-:W-:Y:S01]  /*0180*/  IMAD.HI R2, R36, 0x4ec4ec4f, RZ ;  /* 0x4ec4ec4f24027827 */ /* 0x000fe200078e02ff */
[-C--:B------:R-:W-:Y:S02]  /*0190*/  LEA.HI.SX32 R8, R11, R32.reuse, 0x1b ;  /* 0x000000200b087211 */ /* 0x080fe400078fdaff */
[----:B------:R-:W-:Y:S02]  /*01a0*/  ISETP.GE.AND P1, PT, R4, 0x1a, PT ;  /* 0x0000001a0400780c */ /* 0x000fe40003f26270 */
[----:B------:R-:W-:-:S02]  /*01b0*/  LEA.HI.SX32 R10, R13, R32, 0x1b ;  /* 0x000000200d0a7211 */ /* 0x000fc400078fdaff */
[----:B------:R-:W-:Y:S02]  /*01c0*/  SHF.L.U32 R4, R3, 0x7, RZ ;  /* 0x0000000703047819 */ /* 0x000fe400000006ff */
[----:B------:R-:W-:Y:S02]  /*01d0*/  ISETP.LT.AND P2, PT, R5, 0x20, !P0 ;  /* 0x000000200500780c */ /* 0x000fe40004741270 */
[----:B------:R-:W-:Y:S01]  /*01e0*/  ISETP.LT.AND P3, PT, R8, 0x20, !P0 ;  /* 0x000000200800780c */ /* 0x000fe20004761270 */
[----:B------:R-:W-:Y:S01]  /*01f0*/  IMAD.SHL.U32 R8, R11, 0x80, RZ ;  /* 0x000000800b087824 */ /* 0x000fe200078e00ff */
[----:B------:R-:W-:Y:S02]  /*0200*/  ISETP.LT.AND P0, PT, R10, 0x20, !P0 ;  /* 0x000000200a00780c */ /* 0x000fe40004701270 */
[----:B------:R-:W-:Y:S02]  /*0210*/  LOP3.LUT R6, R3, 0x7, RZ, 0xc0, !PT ;  /* 0x0000000703067812 */ /* 0x000fe400078ec0ff */
[----:B------:R-:W-:-:S02]  /*0220*/  LOP3.LUT R5, R4, 0xfffffc00, RZ, 0xc0, !PT ;  /* 0xfffffc0004057812 */ /* 0x000fc400078ec0ff */
[----:B------:R-:W-:Y:S02]  /*0230*/  SHF.L.U32 R10, R13, 0x7, RZ ;  /* 0x000000070d0a7819 */ /* 0x000fe400000006ff */
[----:B------:R-:W-:Y:S02]  /*0240*/  SHF.R.U32.HI R3, RZ, 0x1f, R2 ;  /* 0x0000001fff037819 */ /* 0x000fe40000011602 */
[----:B------:R-:W-:Y:S02]  /*0250*/  SHF.L.U32 R4, R7, 0x7, RZ ;  /* 0x0000000707047819 */ /* 0x000fe400000006ff */
[----:B------:R-:W-:Y:S02]  /*0260*/  LOP3.LUT R12, R13, 0x7, RZ, 0xc0, !PT ;  /* 0x000000070d0c7812 */ /* 0x000fe400078ec0ff */
[----:B------:R-:W-:Y:S02]  /*0270*/  IADD3 R5, R6, R0, R5 ;  /* 0x0000000006057210 */ /* 0x000fe40007ffe005 */
[----:B------:R-:W-:-:S02]  /*0280*/  LOP3.LUT R13, R10, 0xfffffc00, RZ, 0xc0, !PT ;  /* 0xfffffc000a0d7812 */ /* 0x000fc400078ec0ff */
[----:B------:R-:W-:Y:S02]  /*0290*/  LOP3.LUT R6, R7, 0x7, RZ, 0xc0, !PT ;  /* 0x0000000707067812 */ /* 0x000fe400078ec0ff */
[----:B------:R-:W-:Y:S02]  /*02a0*/  LOP3.LUT R10, R11, 0x7, RZ, 0xc0, !PT ;  /* 0x000000070b0a7812 */ /* 0x000fe400078ec0ff */
[----:B------:R-:W-:Y:S01]  /*02b0*/  LEA.HI.SX32 R3, R2, R3, 0x1e ;  /* 0x0000000302037211 */ /* 0x000fe200078ff2ff */
[----:B------:R-:W-:Y:S01]  /*02c0*/  IMAD.MOV.U32 R2, RZ, RZ, 0x4 ;  /* 0x00000004ff027424 */ /* 0x000fe200078e00ff */
[----:B------:R-:W-:Y:S02]  /*02d0*/  LOP3.LUT R7, R4, 0xfffffc00, RZ, 0xc0, !PT ;  /* 0xfffffc0004077812 */ /* 0x000fe400078ec0ff */
[----:B------:R-:W-:Y:S01]  /*02e0*/  LOP3.LUT R11, R8, 0xfffffc00, RZ, 0xc0, !PT ;  /* 0xfffffc00080b7812 */ /* 0x000fe200078ec0ff */
[----:B------:R-:W-:Y:S01]  /*02f0*/  IMAD.WIDE R28, R29, R2, c[0x0][0x170] ;  /* 0x00005c001d1c7625 */ /* 0x000fe200078e0202 */
[----:B------:R-:W-:-:S02]  /*0300*/  IADD3 R13, R12, R0, R13 ;  /* 0x000000000c0d7210 */ /* 0x000fc40007ffe00d */
[----:B------:R-:W-:Y:S01]  /*0310*/  IADD3 R27, R6, R0, R7 ;  /* 0x00000000061b7210 */ /* 0x000fe20007ffe007 */
[----:B------:R-:W-:Y:S01]  /*0320*/  IMAD.WIDE R4, R5, R2, c[0x0][0x170] ;  /* 0x00005c0005047625 */ /* 0x000fe200078e0202 */
[----:B------:R-:W-:Y:S02]  /*0330*/  IADD3 R11, R10, R0, R11 ;  /* 0x000000000a0b7210 */ /* 0x000fe40007ffe00b */
[----:B------:R-:W-:Y:S01]  /*0340*/  MOV R30, R28 ;  /* 0x0000001c001e7202 */ /* 0x000fe20000000f00 */
[----:B------:R-:W-:Y:S01]  /*0350*/  IMAD R0, R3, -0xd, R36 ;  /* 0xfffffff303007824 */ /* 0x000fe200078e0224 */
[----:B------:R-:W-:Y:S01]  /*0360*/  MOV R28, R4 ;  /* 0x00000004001c7202 */ /* 0x000fe20000000f00 */
[-C--:B------:R-:W-:Y:S01]  /*0370*/  IMAD.WIDE R6, R13, R2.reuse, c[0x0][0x170] ;  /* 0x00005c000d067625 */ /* 0x080fe200078e0202 */
[----:B------:R-:W-:Y:S02]  /*0380*/  ISETP.LT.AND P1, PT, R35, 0x4, !P1 ;  /* 0x000000042300780c */ /* 0x000fe40004f21270 */
[----:B------:R-:W-:Y:S01]  /*0390*/  MOV R4, RZ ;  /* 0x000000ff00047202 */ /* 0x000fe20000000f00 */
[----:B------:R-:W-:Y:S01]  /*03a0*/  IMAD R3, R3, 0xc4, R0 ;  /* 0x000000c403037824 */ /* 0x000fe200078e0200 */
[----:B------:R-:W-:Y:S01]  /*03b0*/  MOV R0, R7 ;  /* 0x0000000700007202 */ /* 0x000fe20000000f00 */
[----:B------:R-:W-:-:S04]  /*03c0*/  IMAD.WIDE R24, R11, R2, c[0x0][0x170] ;  /* 0x00005c000b187625 */ /* 0x000fc800078e0202 */
[----:B------:R-:W-:-:S04]  /*03d0*/  IMAD.WIDE R26, R27, R2, c[0x0][0x170] ;  /* 0x00005c001b1a7625 */ /* 0x000fc800078e0202 */
[----:B---3--:R-:W-:Y:S02]  /*03e0*/  IMAD R3, R14, 0x1c, R3 ;  /* 0x0000001c0e037824 */ /* 0x008fe400078e0203 */
[----:B------:R-:W-:Y:S01]  /*03f0*/  IMAD.MOV.U32 R7, RZ, RZ, R25 ;  /* 0x000000ffff077224 */ /* 0x000fe200078e0019 */
[----:B------:R-:W-:Y:S01]  /*0400*/  MOV R25, R27 ;  /* 0x0000001b00197202 */ /* 0x000fe20000000f00 */
[----:B------:R-:W-:Y:S01]  /*0410*/  IMAD.MOV.U32 R27, RZ, RZ, R5 ;  /* 0x000000ffff1b7224 */ /* 0x000fe200078e0005 */
[C---:B------:R-:W-:Y:S01]  /*0420*/  LEA R5, R32.reuse, R9, 0x5 ;  /* 0x0000000920057211 */ /* 0x040fe200078e28ff */
[----:B------:R-:W-:Y:S01]  /*0430*/  IMAD.WIDE R2, R3, R2, c[0x0][0x168] ;  /* 0x00005a0003027625 */ /* 0x000fe200078e0202 */
[----:B------:R-:W-:-:S03]  /*0440*/  SHF.L.U32 R32, R32, 0x5, RZ ;  /* 0x0000000520207819 */ /* 0x000fc600000006ff */
.L_x_76:
[----:B------:R-:W-:Y:S01]  /*0450*/  IMAD.MOV.U32 R8, RZ, RZ, R30 ;  /* 0x000000ffff087224 */ /* 0x000fe200078e001e */
[----:B------:R-:W-:Y:S01]  /*0460*/  MOV R9, R29 ;  /* 0x0000001d00097202 */ /* 0x000fe20000000f00 */
[----:B------:R-:W-:Y:S01]  /*0470*/  IMAD.MOV.U32 R11, RZ, RZ, R27 ;  /* 0x000000ffff0b7224 */ /* 0x000fe200078e001b */
[----:B------:R-:W-:Y:S01]  /*0480*/  MOV R10, R28 ;  /* 0x0000001c000a7202 */ /* 0x000fe20000000f00 */
[----:B------:R0:W2:Y:S04]  /*0490*/  @P1 LDG.E.CONSTANT R19, [R2.64] ;  /* 0x0000000402131981 */ /* 0x0000a8000c1e9900 */
[----:B------:R1:W3:Y:S04]  /*04a0*/  LDG.E.CONSTANT R18, [R8.64] ;  /* 0x0000000408127981 */ /* 0x0002e8000c1e9900 */
[----:B------:R-:W4:Y:S04]  /*04b0*/  LDG.E.CONSTANT R22, [R10.64] ;  /* 0x000000040a167981 */ /* 0x000f28000c1e9900 */
[----:B------:R-:W-:Y:S01]  /*04c0*/  BAR.SYNC.DEFER_BLOCKING 0x0 ;  /* 0x0000000000007b1d */ /* 0x000fe20000010000 */
[----:B-1----:R-:W-:-:S02]  /*04d0*/  @P2 MOV R8, R26 ;  /* 0x0000001a00082202 */ /* 0x002fc40000000f00 */
[----:B------:R-:W-:-:S05]  /*04e0*/  @P2 MOV R9, R25 ;  /* 0x0000001900092202 */ /* 0x000fca0000000f00 */
[----:B------:R1:W5:Y:S02]  /*04f0*/  @P2 LDG.E.CONSTANT R21, [R8.64] ;  /* 0x0000000408152981 */ /* 0x000364000c1e9900 */
[----:B-1----:R-:W-:Y:S01]  /*0500*/  @P3 IMAD.MOV.U32 R8, RZ, RZ, R24 ;  /* 0x000000ffff083224 */ /* 0x002fe200078e0018 */
[----:B------:R-:W-:-:S05]  /*0510*/  @P3 MOV R9, R7 ;  /* 0x0000000700093202 */ /* 0x000fca0000000f00 */
[----:B------:R1:W5:Y:S02]  /*0520*/  @P3 LDG.E.CONSTANT R23, [R8.64] ;  /* 0x0000000408173981 */ /* 0x000364000c1e9900 */
[----:B-1----:R-:W-:Y:S01]  /*0530*/  @P0 MOV R8, R6 ;  /* 0x0000000600080202 */ /* 0x002fe20000000f00 */
[----:B------:R-:W-:-:S05]  /*0540*/  @P0 IMAD.MOV.U32 R9, RZ, RZ, R0 ;  /* 0x000000ffff090224 */ /* 0x000fca00078e0000 */
[----:B------:R-:W5:Y:S01]  /*0550*/  @P0 LDG.E.CONSTANT R14, [R8.64] ;  /* 0x00000004080e0981 */ /* 0x000f62000c1e9900 */
[----:B------:R-:W-:Y:S02]  /*0560*/  IADD3 R30, P6, R30, 0x20, RZ ;  /* 0x000000201e1e7810 */ /* 0x000fe40007fde0ff */
[----:B------:R-:W-:Y:S02]  /*0570*/  IADD3 R4, R4, 0x1, RZ ;  /* 0x0000000104047810 */ /* 0x000fe40007ffe0ff */
[----:B------:R-:W-:Y:S02]  /*0580*/  IADD3.X R29, RZ, R29, RZ, P6, !PT ;  /* 0x0000001dff1d7210 */ /* 0x000fe400037fe4ff */
[----:B0-----:R-:W-:Y:S02]  /*0590*/  IADD3 R2, P5, R2, 0x1880, RZ ;  /* 0x0000188002027810 */ /* 0x001fe40007fbe0ff */
[----:B------:R-:W-:Y:S02]  /*05a0*/  ISETP.NE.AND P6, PT, R4, 0x80, PT ;  /* 0x000000800400780c */ /* 0x000fe40003fc5270 */
[----:B------:R-:W-:-:S02]  /*05b0*/  IADD3.X R3, RZ, R3, RZ, P5, !PT ;  /* 0x00000003ff037210 */ /* 0x000fc40002ffe4ff */
[----:B------:R-:W-:Y:S02]  /*05c0*/  IADD3 R28, P4, R28, 0x20, RZ ;  /* 0x000000201c1c7810 */ /* 0x000fe40007f9e0ff */
[----:B------:R-:W-:-:S03]  /*05d0*/  IADD3 R26, P5, R26, 0x20, RZ ;  /* 0x000000201a1a7810 */ /* 0x000fc60007fbe0ff */
[----:B------:R-:W-:Y:S01]  /*05e0*/  IMAD.X R27, RZ, RZ, R27, P4 ;  /* 0x000000ffff1b7224 */ /* 0x000fe200020e061b */
[----:B------:R-:W-:Y:S02]  /*05f0*/  IADD3.X R25, RZ, R25, RZ, P5, !PT ;  /* 0x00000019ff197210 */ /* 0x000fe40002ffe4ff */
[----:B------:R-:W-:Y:S02]  /*0600*/  IADD3 R6, P5, R6, 0x20, RZ ;  /* 0x0000002006067810 */ /* 0x000fe40007fbe0ff */
[----:B------:R-:W-:-:S03]  /*0610*/  IADD3 R24, P4, R24, 0x20, RZ ;  /* 0x0000002018187810 */ /* 0x000fc60007f9e0ff */
[----:B------:R-:W-:Y:S01]  /*0620*/  IMAD.X R0, RZ, RZ, R0, P5 ;  /* 0x000000ffff007224 */ /* 0x000fe200028e0600 */
[----:B------:R-:W-:Y:S01]  /*0630*/  IADD3.X R7, RZ, R7, RZ, P4, !PT ;  /* 0x00000007ff077210 */ /* 0x000fe200027fe4ff */
[----:B--2---:R-:W-:Y:S04]  /*0640*/  @P1 STS [R36.X4], R19 ;  /* 0x0000001324001388 */ /* 0x004fe80000004800 */
[----:B---3--:R-:W-:Y:S04]  /*0650*/  STS [R5.X4+0x1a0], R18 ;  /* 0x0001a01205007388 */ /* 0x008fe80000004800 */
[----:B----4-:R-:W-:Y:S04]  /*0660*/  STS [R5.X4+0x1a4], R22 ;  /* 0x0001a41605007388 */ /* 0x010fe80000004800 */
[----:B-----5:R-:W-:Y:S04]  /*0670*/  @P2 STS [R5.X4+0x1a8], R21 ;  /* 0x0001a81505002388 */ /* 0x020fe80000004800 */
[----:B------:R-:W-:Y:S04]  /*0680*/  @P3 STS [R5.X4+0x1ac], R23 ;  /* 0x0001ac1705003388 */ /* 0x000fe80000004800 */
[----:B------:R-:W-:Y:S04]  /*0690*/  @P0 STS [R5.X4+0x1b0], R14 ;  /* 0x0001b00e05000388 */ /* 0x000fe80000004800 */
[----:B------:R-:W-:Y:S06]  /*06a0*/  BAR.SYNC.DEFER_BLOCKING 0x0 ;  /* 0x0000000000007b1d */ /* 0x000fec0000010000 */
[----:B------:R-:W-:Y:S04]  /*06b0*/  LDS R33, [R35.X8] ;  /* 0x0000000023217984 */ /* 0x000fe80000008800 */
[----:B------:R-:W0:Y:S04]  /*06c0*/  LDS.128 R8, [R32+0x1a0] ;  /* 0x0001a00020087984 */ /* 0x000e280000000c00 */
[----:B------:R-:W1:Y:S04]  /*06d0*/  LDS.128 R12, [R32+0x5a0] ;  /* 0x0005a000200c7984 */ /* 0x000e680000000c00 */
[----:B------:R-:W2:Y:S01]  /*06e0*/  LDS R34, [R35.X8+0x34] ;  /* 0x0000340023227984 */ /* 0x000ea20000008800 */
[----:B0-----:R-:W-:Y:S01]  /*06f0*/  FFMA R19, R8, R33, R16 ;  /* 0x0000002108137223 */ /* 0x001fe20000000010 */
[----:B-1----:R-:W-:-:S03]  /*0700*/  FFMA R8, R33, R12, R17 ;  /* 0x0000000c21087223 */ /* 0x002fc60000000011 */
[C---:B--2---:R-:W-:Y:S01]  /*0710*/  FFMA R12, R34.reuse, R9, R19 ;  /* 0x00000009220c7223 */ /* 0x044fe20000000013 */
[----:B------:R-:W-:Y:S01]  /*0720*/  FFMA R21, R34, R13, R8 ;  /* 0x0000000d22157223 */ /* 0x000fe20000000008 */
[----:B------:R-:W0:Y:S04]  /*0730*/  LDS.128 R16, [R32+0x9a0] ;  /* 0x0009a00020107984 */ /* 0x000e280000000c00 */
[----:B------:R-:W1:Y:S01]  /*0740*/  LDS R9, [R35.X8+0x68] ;  /* 0x0000680023097984 */ /* 0x000e620000008800 */
[----:B0-----:R-:W-:Y:S01]  /*0750*/  FFMA R13, R33, R16, R20 ;  /* 0x00000010210d7223 */ /* 0x001fe20000000014 */
[----:B-1----:R-:W-:-:S03]  /*0760*/  FFMA R14, R9, R14, R21 ;  /* 0x0000000e090e7223 */ /* 0x002fc60000000015 */
[C---:B------:R-:W-:Y:S01]  /*0770*/  FFMA R8, R34.reuse, R17, R13 ;  /* 0x0000001122087223 */ /* 0x040fe2000000000d */
[----:B------:R-:W0:Y:S01]  /*0780*/  LDS.128 R20, [R32+0xda0] ;  /* 0x000da00020147984 */ /* 0x000e220000000c00 */
[C---:B------:R-:W-:Y:S02]  /*0790*/  FFMA R10, R9.reuse, R10, R12 ;  /* 0x0000000a090a7223 */ /* 0x040fe4000000000c */
[----:B------:R-:W-:Y:S01]  /*07a0*/  FFMA R8, R9, R18, R8 ;  /* 0x0000001209087223 */ /* 0x000fe20000000008 */
[----:B0-----:R-:W-:Y:S02]  /*07b0*/  FFMA R33, R33, R20, R31 ;  /* 0x0000001421217223 */ /* 0x001fe4000000001f */
[----:B------:R-:W0:Y:S02]  /*07c0*/  LDS R31, [R35.X8+0x9c] ;  /* 0x00009c00231f7984 */ /* 0x000e240000008800 */
[----:B------:R-:W-:Y:S02]  /*07d0*/  FFMA R21, R34, R21, R33 ;  /* 0x0000001522157223 */ /* 0x000fe40000000021 */
[----:B------:R-:W-:Y:S02]  /*07e0*/  LDS R33, [R35.X8+0xd0] ;  /* 0x0000d00023217984 */ /* 0x000fe40000008800 */
[----:B------:R-:W-:-:S02]  /*07f0*/  FFMA R22, R9, R22, R21 ;  /* 0x0000001609167223 */ /* 0x000fc40000000015 */
[----:B------:R-:W-:Y:S01]  /*0800*/  LDS R34, [R35.X8+0x104] ;  /* 0x0001040023227984 */ /* 0x000fe20000008800 */
[C---:B0-----:R-:W-:Y:S01]  /*0810*/  FFMA R17, R31.reuse, R11, R10 ;  /* 0x0000000b1f117223 */ /* 0x041fe2000000000a */
[C---:B------:R-:W-:Y:S01]  /*0820*/  FFMA R20, R31.reuse, R19, R8 ;  /* 0x000000131f147223 */ /* 0x040fe20000000008 */
[C---:B------:R-:W-:Y:S01]  /*0830*/  FFMA R16, R31.reuse, R15, R14 ;  /* 0x0000000f1f107223 */ /* 0x040fe2000000000e */
[----:B------:R-:W0:Y:S01]  /*0840*/  LDS.128 R8, [R32+0x1b0] ;  /* 0x0001b00020087984 */ /* 0x000e220000000c00 */
[----:B------:R-:W-:-:S03]  /*0850*/  FFMA R31, R31, R23, R22 ;  /* 0x000000171f1f7223 */ /* 0x000fc60000000016 */
[----:B------:R-:W1:Y:S01]  /*0860*/  LDS.128 R12, [R32+0x5b0] ;  /* 0x0005b000200c7984 */ /* 0x000e620000000c00 */
[----:B0-----:R-:W-:Y:S01]  /*0870*/  FFMA R17, R8, R33, R17 ;  /* 0x0000002108117223 */ /* 0x001fe20000000011 */
[----:B-1----:R-:W-:-:S03]  /*0880*/  FFMA R12, R33, R12, R16 ;  /* 0x0000000c210c7223 */ /* 0x002fc60000000010 */
[C---:B------:R-:W-:Y:S02]  /*0890*/  FFMA R8, R34.reuse, R9, R17 ;  /* 0x0000000922087223 */ /* 0x040fe40000000011 */
[----:B------:R-:W0:Y:S01]  /*08a0*/  LDS R9, [R35.X8+0x138] ;  /* 0x0001380023097984 */ /* 0x000e220000008800 */
[----:B------:R-:W-:-:S03]  /*08b0*/  FFMA R21, R34, R13, R12 ;  /* 0x0000000d22157223 */ /* 0x000fc6000000000c */
[----:B------:R-:W1:Y:S01]  /*08c0*/  LDS.128 R16, [R32+0x9b0] ;  /* 0x0009b00020107984 */ /* 0x000e620000000c00 */
[C---:B0-----:R-:W-:Y:S01]  /*08d0*/  FFMA R14, R9.reuse, R14, R21 ;  /* 0x0000000e090e7223 */ /* 0x041fe20000000015 */
[----:B------:R-:W-:Y:S01]  /*08e0*/  FFMA R10, R9, R10, R8 ;  /* 0x0000000a090a7223 */ /* 0x000fe20000000008 */
[----:B-1----:R-:W-:Y:S02]  /*08f0*/  FFMA R13, R33, R16, R20 ;  /* 0x00000010210d7223 */ /* 0x002fe40000000014 */
[----:B------:R-:W0:Y:S02]  /*0900*/  LDS.128 R20, [R32+0xdb0] ;  /* 0x000db00020147984 */ /* 0x000e240000000c00 */
[----:B------:R-:W-:-:S04]  /*0910*/  FFMA R8, R34, R17, R13 ;  /* 0x0000001122087223 */ /* 0x000fc8000000000d */
[----:B------:R-:W-:Y:S01]  /*0920*/  FFMA R8, R9, R18, R8 ;  /* 0x0000001209087223 */ /* 0x000fe20000000008 */
[----:B0-----:R-:W-:Y:S02]  /*0930*/  FFMA R33, R33, R20, R31 ;  /* 0x0000001421217223 */ /* 0x001fe4000000001f */
[----:B------:R-:W0:Y:S02]  /*0940*/  LDS R31, [R35.X8+0x16c] ;  /* 0x00016c00231f7984 */ /* 0x000e240000008800 */
[----:B------:R-:W-:-:S04]  /*0950*/  FFMA R21, R34, R21, R33 ;  /* 0x0000001522157223 */ /* 0x000fc80000000021 */
[----:B------:R-:W-:Y:S01]  /*0960*/  FFMA R22, R9, R22, R21 ;  /* 0x0000001609167223 */ /* 0x000fe20000000015 */
[C---:B0-----:R-:W-:Y:S01]  /*0970*/  FFMA R16, R31.reuse, R11, R10 ;  /* 0x0000000b1f107223 */ /* 0x041fe2000000000a */
[C---:B------:R-:W-:Y:S01]  /*0980*/  FFMA R17, R31.reuse, R15, R14 ;  /* 0x0000000f1f117223 */ /* 0x040fe2000000000e */
[C---:B------:R-:W-:Y:S01]  /*0990*/  FFMA R20, R31.reuse, R19, R8 ;  /* 0x000000131f147223 */ /* 0x040fe20000000008 */
[----:B------:R-:W-:Y:S01]  /*09a0*/  FFMA R31, R31, R23, R22 ;  /* 0x000000171f1f7223 */ /* 0x000fe20000000016 */
[----:B------:R-:W-:Y:S05]  /*09b0*/  @P6 BRA `(.L_x_76) ;  /* 0xfffffa9000006947 */ /* 0x000fea000383ffff */
[----:B------:R-:W0:Y:S01]  /*09c0*/  S2R R0, SR_TID.Z ;  /* 0x0000000000007919 */ /* 0x000e220000002300 */
[----:B------:R-:W-:Y:S02]  /*09d0*/  MOV R11, 0x4 ;  /* 0x00000004000b7802 */ /* 0x000fe40000000f00 */
[----:B0-----:R-:W-:-:S05]  /*09e0*/  LEA R2, R37, R0, 0x7 ;  /* 0x0000000025027211 */ /* 0x001fca00078e38ff */
[----:B------:R-:W-:-:S05]  /*09f0*/  IMAD.WIDE R2, R2, R11, c[0x0][0x178] ;  /* 0x00005e0002027625 */ /* 0x000fca00078e020b */
[----:B------:R-:W2:Y:S04]  /*0a00*/  LDG.E.CONSTANT R5, [R2.64] ;  /* 0x0000000402057981 */ /* 0x000ea8000c1e9900 */
[----:B------:R-:W3:Y:S04]  /*0a10*/  LDG.E.CONSTANT R6, [R2.64+0x80] ;  /* 0x0000800402067981 */ /* 0x000ee8000c1e9900 */
[----:B------:R-:W4:Y:S04]  /*0a20*/  LDG.E.CONSTANT R9, [R2.64+0x100] ;  /* 0x0001000402097981 */ /* 0x000f28000c1e9900 */
[----:B------:R-:W5:Y:S04]  /*0a30*/  LDG.E.CONSTANT R8, [R2.64+0x180] ;  /* 0x0001800402087981 */ /* 0x000f68000c1e9900 */
[----:B------:R-:W0:Y:S01]  /*0a40*/  S2R R12, SR_CTAID.Y ;  /* 0x00000000000c7919 */ /* 0x000e220000002600 */
[----:B------:R-:W-:-:S04]  /*0a50*/  IMAD R0, R0, 0x31, R35 ;  /* 0x0000003100007824 */ /* 0x000fc800078e0223 */
[----:B------:R-:W-:-:S04]  /*0a60*/  IMAD R0, R37, 0x1880, R0 ;  /* 0x0000188025007824 */ /* 0x000fc800078e0200 */
[----:B0-----:R-:W-:Y:S01]  /*0a70*/  IMAD R0, R12, 0x7, R0 ;  /* 0x000000070c007824 */ /* 0x001fe200078e0200 */
[----:B--2---:R-:W-:-:S03]  /*0a80*/  FADD R7, R16, R5 ;  /* 0x0000000510077221 */ /* 0x004fc60000000000 */
[----:B------:R-:W-:Y:S01]  /*0a90*/  IMAD.WIDE R4, R0, R11, c[0x0][0x160] ;  /* 0x0000580000047625 */ /* 0x000fe200078e020b */
[----:B---3--:R-:W-:Y:S01]  /*0aa0*/  FADD R17, R17, R6 ;  /* 0x0000000611117221 */ /* 0x008fe20000000000 */
[----:B----4-:R-:W-:Y:S01]  /*0ab0*/  FADD R9, R20, R9 ;  /* 0x0000000914097221 */ /* 0x010fe20000000000 */
[----:B-----5:R-:W-:Y:S02]  /*0ac0*/  FADD R31, R31, R8 ;  /* 0x000000081f1f7221 */ /* 0x020fe40000000000 */
[----:B------:R-:W-:Y:S04]  /*0ad0*/  STG.E [R4.64], R7 ;  /* 0x0000000704007986 */ /* 0x000fe8000c101904 */
[----:B------:R-:W-:Y:S04]  /*0ae0*/  STG.E [R4.64+0x1880], R17 ;  /* 0x0018801104007986 */ /* 0x000fe8000c101904 */
[----:B------:R-:W-:Y:S04]  /*0af0*/  STG.E [R4.64+0x3100], R9 ;  /* 0x0031000904007986 */ /* 0x000fe8000c101904 */
[----:B------:R-:W-:Y:S01]  /*0b00*/  STG.E [R4.64+0x4980], R31 ;  /* 0x0049801f04007986 */ /* 0x000fe2000c101904 */
[----:B------:R-:W-:Y:S05]  /*0b10*/  EXIT ;  /* 0x000000000000794d */ /* 0x000fea0003800000 */
.L_x_77:
        /* <DEDUP_REMOVED lines=14> */
.L_x_139:


//--------------------- .text.tvmgen_default_fused_nn_conv2d_add_1_kernel --------------------------
	.section	.text.tvmgen_default_fused_nn_conv2d_add_1_kernel,"ax",@progbits
	.sectionflags	@"SHF_BARRIERS=1"
	.sectioninfo	@"SHI_REGISTERS=71"
	.align	128
        .global         tvmgen_default_fused_nn_conv2d_add_1_kernel
        .type           tvmgen_default_fused_nn_conv2d_add_1_kernel,@function
        .size           tvmgen_default_fused_nn_conv2d_add_1_kernel,(.L_x_140 - tvmgen_default_fused_nn_conv2d_add_1_kernel)
        .other          tvmgen_default_fused_nn_conv2d_add_1_kernel,@"STO_CUDA_ENTRY STV_DEFAULT"
tvmgen_default_fused_nn_conv2d_add_1_kernel:
.text.tvmgen_default_fused_nn_conv2d_add_1_kernel:
[----:B------:R-:W-:Y:S02]  /*0000*/  MOV R1, c[0x0][0x28] ;  /* 0x00000a0000017a02 */ /* 0x000fe40000000f00 */
[----:B------:R-:W0:Y:S01]  /*0010*/  S2R R7, SR_TID.X ;  /* 0x0000000000077919 */ /* 0x000e220000002100 */
[----:B------:R-:W-:Y:S01]  /*0020*/  CS2R R40, SRZ ;  /* 0x0000000000287805 */ /* 0x000fe2000001ff00 */
[----:B------:R-:W-:Y:S01]  /*0030*/  CS2R R38, SRZ ;  /* 0x0000000000267805 */ /* 0x000fe2000001ff00 */
[----:B------:R-:W-:Y:S01]  /*0040*/  CS2R R28, SRZ ;  /* 0x00000000001c7805 */ /* 0x000fe2000001ff00 */
[----:B------:R-:W1:Y:S01]  /*0050*/  S2R R6, SR_TID.Z ;  /* 0x0000000000067919 */ /* 0x000e620000002300 */
[----:B------:R-:W-:Y:S01]  /*0060*/  CS2R R30, SRZ ;  /* 0x00000000001e7805 */ /* 0x000fe2000001ff00 */
[----:B------:R-:W-:Y:S01]  /*0070*/  CS2R R32, SRZ ;  /* 0x0000000000207805 */ /* 0x000fe2000001ff00 */
[----:B------:R-:W-:Y:S01]  /*0080*/  CS2R R34, SRZ ;  /* 0x0000000000227805 */ /* 0x000fe2000001ff00 */
[----:B------:R-:W-:Y:S01]  /*0090*/  CS2R R42, SRZ ;  /* 0x00000000002a7805 */ /* 0x000fe2000001ff00 */
[----:B------:R-:W-:Y:S01]  /*00a0*/  CS2R R36, SRZ ;  /* 0x0000000000247805 */ /* 0x000fe2000001ff00 */
[----:B------:R-:W-:-:S02]  /*00b0*/  MOV R45, RZ ;  /* 0x000000ff002d7202 */ /* 0x000fc40000000f00 */
[----:B------:R-:W-:Y:S02]  /*00c0*/  MOV R47, RZ ;  /* 0x000000ff002f7202 */ /* 0x000fe40000000f00 */
[----:B------:R-:W-:Y:S02]  /*00d0*/  MOV R49, RZ ;  /* 0x000000ff00317202 */ /* 0x000fe40000000f00 */
[----:B------:R-:W-:Y:S02]  /*00e0*/  MOV R51, RZ ;  /* 0x000000ff00337202 */ /* 0x000fe40000000f00 */
[----:B------:R-:W-:Y:S02]  /*00f0*/  MOV R53, RZ ;  /* 0x000000ff00357202 */ /* 0x000fe40000000f00 */
[----:B------:R-:W-:Y:S02]  /*0100*/  MOV R55, RZ ;  /* 0x000000ff00377202 */ /* 0x000fe40000000f00 */
[----:B------:R-:W-:-:S02]  /*0110*/  MOV R57, RZ ;  /* 0x000000ff00397202 */ /* 0x000fc40000000f00 */
[C---:B0-----:R-:W-:Y:S02]  /*0120*/  SHF.L.U32 R3, R7.reuse, 0x2, RZ ;  /* 0x0000000207037819 */ /* 0x041fe400000006ff */
[C---:B------:R-:W-:Y:S02]  /*0130*/  SHF.L.U32 R9, R7.reuse, 0x1, RZ ;  /* 0x0000000107097819 */ /* 0x040fe400000006ff */
[----:B------:R-:W-:Y:S01]  /*0140*/  ISETP.GT.AND P0, PT, R7, 0x3, PT ;  /* 0x000000030700780c */ /* 0x000fe20003f04270 */
[C---:B-1----:R-:W-:Y:S01]  /*0150*/  IMAD R3, R6.reuse, 0xe, R3 ;  /* 0x0000000e06037824 */ /* 0x042fe200078e0203 */
[----:B------:R-:W-:Y:S01]  /*0160*/  MOV R59, RZ ;  /* 0x000000ff003b7202 */ /* 0x000fe20000000f00 */
[----:B------:R-:W-:Y:S01]  /*0170*/  IMAD R9, R6, 0x7, R9 ;  /* 0x0000000706097824 */ /* 0x000fe200078e0209 */
[----:B------:R-:W-:Y:S02]  /*0180*/  MOV R61, RZ ;  /* 0x000000ff003d7202 */ /* 0x000fe40000000f00 */
[----:B------:R-:W-:-:S02]  /*0190*/  IADD3 R2, R3, 0x2, RZ ;  /* 0x0000000203027810 */ /* 0x000fc40007ffe0ff */
[C---:B------:R-:W-:Y:S02]  /*01a0*/  IADD3 R5, R3.reuse, 0x3, RZ ;  /* 0x0000000303057810 */ /* 0x040fe40007ffe0ff */
[C---:B------:R-:W-:Y:S01]  /*01b0*/  IADD3 R0, R3.reuse, 0x1, RZ ;  /* 0x0000000103007810 */ /* 0x040fe20007ffe0ff */
[----:B------:R-:W-:Y:S01]  /*01c0*/  IMAD.HI R3, R3, 0x94f2095, RZ ;  /* 0x094f209503037827 */ /* 0x000fe200078e02ff */
[----:B------:R-:W-:-:S03]  /*01d0*/  ISETP.GT.OR P0, PT, R9, 0xdb, P0 ;  /* 0x000000db0900780c */ /* 0x000fc60000704670 */
[----:B------:R-:W-:-:S04]  /*01e0*/  IMAD.HI R2, R2, 0x94f2095, RZ ;  /* 0x094f209502027827 */ /* 0x000fc800078e02ff */
[----:B------:R-:W-:Y:S01]  /*01f0*/  IMAD.HI R8, R5, 0x94f2095, RZ ;  /* 0x094f209505087827 */ /* 0x000fe200078e02ff */
[----:B------:R-:W-:-:S03]  /*0200*/  SHF.R.S32.HI R11, RZ, 0x1, R2 ;  /* 0x00000001ff0b7819 */ /* 0x000fc60000011402 */
[----:B------:R-:W-:Y:S01]  /*0210*/  IMAD.HI R4, R0, 0x94f2095, RZ ;  /* 0x094f209500047827 */ /* 0x000fe200078e02ff */
[----:B------:R-:W-:Y:S02]  /*0220*/  SHF.R.S32.HI R0, RZ, 0x1, R3 ;  /* 0x00000001ff007819 */ /* 0x000fe40000011403 */
[----:B------:R-:W-:Y:S02]  /*0230*/  SHF.R.S32.HI R13, RZ, 0x1, R8 ;  /* 0x00000001ff0d7819 */ /* 0x000fe40000011408 */
[----:B------:R-:W-:Y:S02]  /*0240*/  SHF.R.S32.HI R9, RZ, 0x1, R4 ;  /* 0x00000001ff097819 */ /* 0x000fe40000011404 */
[----:B------:R-:W-:Y:S02]  /*0250*/  LEA.HI R5, R3, R0, RZ, 0x1 ;  /* 0x0000000003057211 */ /* 0x000fe400078f08ff */
[----:B------:R-:W-:Y:S02]  /*0260*/  LEA.HI R3, R2, R11, RZ, 0x1 ;  /* 0x0000000b02037211 */ /* 0x000fe400078f08ff */
[----:B------:R-:W-:Y:S01]  /*0270*/  LEA.HI R2, R8, R13, RZ, 0x1 ;  /* 0x0000000d08027211 */ /* 0x000fe200078f08ff */
[----:B------:R-:W-:Y:S01]  /*0280*/  CS2R R10, SRZ ;  /* 0x00000000000a7805 */ /* 0x000fe2000001ff00 */
[----:B------:R-:W-:-:S02]  /*0290*/  LEA.HI R4, R4, R9, RZ, 0x1 ;  /* 0x0000000904047211 */ /* 0x000fc400078f08ff */
[----:B------:R-:W-:Y:S02]  /*02a0*/  MOV R0, RZ ;  /* 0x000000ff00007202 */ /* 0x000fe40000000f00 */
[----:B------:R-:W-:Y:S02]  /*02b0*/  MOV R8, RZ ;  /* 0x000000ff00087202 */ /* 0x000fe40000000f00 */
.L_x_79:
[C---:B------:R-:W-:Y:S01]  /*02c0*/  SHF.L.U32 R9, R7.reuse, 0x1, RZ ;  /* 0x0000000107097819 */ /* 0x040fe200000006ff */
[----:B------:R-:W0:Y:S04]  /*02d0*/  @!P0 S2R R13, SR_CTAID.Y ;  /* 0x00000000000d8919 */ /* 0x000e280000002600 */
[----:B------:R-:W-:Y:S01]  /*02e0*/  BAR.SYNC.DEFER_BLOCKING 0x0 ;  /* 0x0000000000007b1d */ /* 0x000fe20000010000 */
[----:B------:R-:W-:Y:S01]  /*02f0*/  IMAD R9, R6, 0x7, R9 ;  /* 0x0000000706097824 */ /* 0x000fe200078e0209 */
[C---:B------:R-:W-:Y:S02]  /*0300*/  ISETP.GT.AND P1, PT, R7.reuse, 0x2, PT ;  /* 0x000000020700780c */ /* 0x040fe40003f24270 */
[----:B------:R-:W-:-:S02]  /*0310*/  SHF.L.U32 R17, R7, 0x2, RZ ;  /* 0x0000000207117819 */ /* 0x000fc400000006ff */
[----:B------:R-:W-:Y:S01]  /*0320*/  ISETP.GT.OR P1, PT, R9, 0xda, P1 ;  /* 0x000000da0900780c */ /* 0x000fe20000f24670 */
[----:B------:R-:W-:Y:S01]  /*0330*/  ULDC.64 UR4, c[0x0][0x118] ;  /* 0x0000460000047ab9 */ /* 0x000fe20000000a00 */
[----:B------:R-:W1:Y:S01]  /*0340*/  S2R R9, SR_CTAID.Z ;  /* 0x0000000000097919 */ /* 0x000e620000002700 */
[----:B------:R-:W-:-:S05]  /*0350*/  IMAD R44, R6, 0xe, R17 ;  /* 0x0000000e062c7824 */ /* 0x000fca00078e0211 */
[C---:B------:R-:W-:Y:S02]  /*0360*/  IADD3 R17, R44.reuse, 0x1, RZ ;  /* 0x000000012c117810 */ /* 0x040fe40007ffe0ff */
[C---:B------:R-:W-:Y:S02]  /*0370*/  IADD3 R16, R44.reuse, 0x2, RZ ;  /* 0x000000022c107810 */ /* 0x040fe40007ffe0ff */
[----:B------:R-:W-:Y:S01]  /*0380*/  IADD3 R21, R44, 0x3, RZ ;  /* 0x000000032c157810 */ /* 0x000fe20007ffe0ff */
[----:B------:R-:W2:Y:S01]  /*0390*/  @!P1 S2R R15, SR_CTAID.Y ;  /* 0x00000000000f9919 */ /* 0x000ea20000002600 */
[----:B0-----:R-:W-:Y:S02]  /*03a0*/  @!P0 IMAD R12, R0, 0xe0, R13 ;  /* 0x000000e0000c8824 */ /* 0x001fe400078e020d */
[----:B------:R-:W-:Y:S02]  /*03b0*/  IMAD R13, R5, -0x37, R44 ;  /* 0xffffffc9050d7824 */ /* 0x000fe400078e022c */
[----:B------:R-:W-:-:S02]  /*03c0*/  @!P0 IMAD R12, R12, 0x70, RZ ;  /* 0x000000700c0c8824 */ /* 0x000fc400078e02ff */
[----:B------:R-:W-:Y:S02]  /*03d0*/  IMAD R19, R4, -0x37, R17 ;  /* 0xffffffc904137824 */ /* 0x000fe400078e0211 */
[----:B------:R-:W-:Y:S02]  /*03e0*/  IMAD R16, R3, -0x37, R16 ;  /* 0xffffffc903107824 */ /* 0x000fe400078e0210 */
[----:B------:R-:W-:Y:S01]  /*03f0*/  IMAD R18, R2, -0x37, R21 ;  /* 0xffffffc902127824 */ /* 0x000fe200078e0215 */
[----:B-1----:R-:W-:-:S04]  /*0400*/  LEA R14, R9, R6, 0x5 ;  /* 0x00000006090e7211 */ /* 0x002fc800078e28ff */
[----:B------:R-:W-:Y:S02]  /*0410*/  LEA R17, R14, R7, 0x2 ;  /* 0x000000070e117211 */ /* 0x000fe400078e10ff */
[-C--:B------:R-:W-:Y:S02]  /*0420*/  @!P0 IADD3 R14, R13, R12.reuse, RZ ;  /* 0x0000000c0d0e8210 */ /* 0x080fe40007ffe0ff */
[----:B------:R-:W-:Y:S01]  /*0430*/  @!P0 IADD3 R13, R19, R12, RZ ;  /* 0x0000000c130d8210 */ /* 0x000fe20007ffe0ff */
[----:B--2---:R-:W-:Y:S02]  /*0440*/  @!P1 IMAD R15, R0, 0xe0, R15 ;  /* 0x000000e0000f9824 */ /* 0x004fe400078e020f */
[----:B------:R-:W-:Y:S02]  /*0450*/  @!P0 IMAD R14, R5, 0xc40, R14 ;  /* 0x00000c40050e8824 */ /* 0x000fe400078e020e */
[----:B------:R-:W-:Y:S02]  /*0460*/  @!P1 IMAD R15, R15, 0x70, RZ ;  /* 0x000000700f0f9824 */ /* 0x000fe400078e02ff */
[----:B------:R-:W-:-:S03]  /*0470*/  @!P0 IMAD R13, R4, 0xc40, R13 ;  /* 0x00000c40040d8824 */ /* 0x000fc600078e020d */
[-C--:B------:R-:W-:Y:S02]  /*0480*/  @!P1 IADD3 R12, R16, R15.reuse, RZ ;  /* 0x0000000f100c9210 */ /* 0x080fe40007ffe0ff */
[----:B------:R-:W-:Y:S02]  /*0490*/  @!P1 IADD3 R15, R18, R15, RZ ;  /* 0x0000000f120f9210 */ /* 0x000fe40007ffe0ff */
[----:B------:R-:W-:Y:S01]  /*04a0*/  LEA R16, R17, R0, 0x5 ;  /* 0x0000000011107211 */ /* 0x000fe200078e28ff */
[----:B------:R-:W-:Y:S01]  /*04b0*/  @!P1 IMAD R12, R3, 0xc40, R12 ;  /* 0x00000c40030c9824 */ /* 0x000fe200078e020c */
[----:B------:R-:W-:Y:S01]  /*04c0*/  MOV R17, 0x4 ;  /* 0x0000000400117802 */ /* 0x000fe20000000f00 */
[----:B------:R-:W-:Y:S01]  /*04d0*/  @!P1 IMAD R15, R2, 0xc40, R15 ;  /* 0x00000c40020f9824 */ /* 0x000fe200078e020f */
[----:B------:R-:W-:-:S03]  /*04e0*/  SHF.L.U32 R16, R16, 0x3, RZ ;  /* 0x0000000310107819 */ /* 0x000fc600000006ff */
[----:B------:R-:W-:-:S04]  /*04f0*/  @!P0 IMAD.WIDE R66, R14, R17, c[0x0][0x168] ;  /* 0x00005a000e428625 */ /* 0x000fc800078e0211 */
[-C--:B------:R-:W-:Y:S01]  /*0500*/  @!P0 IMAD.WIDE R64, R13, R17.reuse, c[0x0][0x168] ;  /* 0x00005a000d408625 */ /* 0x080fe200078e0211 */
[----:B------:R-:W2:Y:S03]  /*0510*/  @!P0 LDG.E.CONSTANT R24, [R66.64] ;  /* 0x0000000442188981 */ /* 0x000ea6000c1e9900 */
[-C--:B------:R-:W-:Y:S01]  /*0520*/  @!P1 IMAD.WIDE R62, R12, R17.reuse, c[0x0][0x168] ;  /* 0x00005a000c3e9625 */ /* 0x080fe200078e0211 */
[----:B------:R-:W2:Y:S03]  /*0530*/  @!P0 LDG.E.CONSTANT R25, [R64.64] ;  /* 0x0000000440198981 */ /* 0x000ea6000c1e9900 */
[-C--:B------:R-:W-:Y:S01]  /*0540*/  @!P1 IMAD.WIDE R14, R15, R17.reuse, c[0x0][0x168] ;  /* 0x00005a000f0e9625 */ /* 0x080fe200078e0211 */
[----:B------:R0:W3:Y:S03]  /*0550*/  @!P1 LDG.E.CONSTANT R26, [R62.64] ;  /* 0x000000043e1a9981 */ /* 0x0000e6000c1e9900 */
[----:B------:R-:W-:Y:S01]  /*0560*/  IMAD.WIDE R12, R16, R17, c[0x0][0x170] ;  /* 0x00005c00100c7625 */ /* 0x000fe200078e0211 */
[----:B------:R-:W3:Y:S04]  /*0570*/  @!P1 LDG.E.CONSTANT R27, [R14.64] ;  /* 0x000000040e1b9981 */ /* 0x000ee8000c1e9900 */
[----:B------:R-:W4:Y:S04]  /*0580*/  LDG.E.CONSTANT R16, [R12.64] ;  /* 0x000000040c107981 */ /* 0x000f28000c1e9900 */
[----:B------:R-:W4:Y:S04]  /*0590*/  LDG.E.CONSTANT R17, [R12.64+0x4] ;  /* 0x000004040c117981 */ /* 0x000f28000c1e9900 */
[----:B------:R-:W4:Y:S04]  /*05a0*/  LDG.E.CONSTANT R18, [R12.64+0x8] ;  /* 0x000008040c127981 */ /* 0x000f28000c1e9900 */
[----:B------:R-:W4:Y:S04]  /*05b0*/  LDG.E.CONSTANT R19, [R12.64+0xc] ;  /* 0x00000c040c137981 */ /* 0x000f28000c1e9900 */
[----:B------:R-:W5:Y:S04]  /*05c0*/  LDG.E.CONSTANT R20, [R12.64+0x10] ;  /* 0x000010040c147981 */ /* 0x000f68000c1e9900 */
[----:B------:R-:W5:Y:S04]  /*05d0*/  LDG.E.CONSTANT R21, [R12.64+0x14] ;  /* 0x000014040c157981 */ /* 0x000f68000c1e9900 */
[----:B------:R-:W5:Y:S04]  /*05e0*/  LDG.E.CONSTANT R22, [R12.64+0x18] ;  /* 0x000018040c167981 */ /* 0x000f68000c1e9900 */
[----:B------:R-:W5:Y:S01]  /*05f0*/  LDG.E.CONSTANT R23, [R12.64+0x1c] ;  /* 0x00001c040c177981 */ /* 0x000f62000c1e9900 */
[----:B------:R-:W-:-:S02]  /*0600*/  SHF.L.U32 R46, R7, 0x3, RZ ;  /* 0x00000003072e7819 */ /* 0x000fc400000006ff */
[----:B0-----:R-:W-:-:S04]  /*0610*/  SHF.L.U32 R63, R6, 0x5, RZ ;  /* 0x00000005063f7819 */ /* 0x001fc800000006ff */
[----:B------:R-:W-:Y:S02]  /*0620*/  IADD3 R63, R46, R63, RZ ;  /* 0x0000003f2e3f7210 */ /* 0x000fe40007ffe0ff */
[----:B------:R-:W-:Y:S01]  /*0630*/  SHF.L.U32 R60, R6, 0x5, RZ ;  /* 0x00000005063c7819 */ /* 0x000fe200000006ff */
[----:B--2---:R-:W-:Y:S04]  /*0640*/  @!P0 STS.64 [R44.X4], R24 ;  /* 0x000000182c008388 */ /* 0x004fe80000004a00 */
[----:B---3--:R-:W-:Y:S04]  /*0650*/  @!P1 STS.64 [R44.X4+0x8], R26 ;  /* 0x0000081a2c009388 */ /* 0x008fe80000004a00 */
[----:B----4-:R-:W-:Y:S04]  /*0660*/  STS.128 [R63.X4+0x6e0], R16 ;  /* 0x0006e0103f007388 */ /* 0x010fe80000004c00 */
[----:B-----5:R-:W-:Y:S04]  /*0670*/  STS.128 [R63.X4+0x6f0], R20 ;  /* 0x0006f0143f007388 */ /* 0x020fe80000004c00 */
[----:B------:R-:W-:Y:S06]  /*0680*/  BAR.SYNC.DEFER_BLOCKING 0x0 ;  /* 0x0000000000007b1d */ /* 0x000fec0000010000 */
[----:B------:R-:W-:Y:S04]  /*0690*/  LDS R52, [R7.X8] ;  /* 0x0000000007347984 */ /* 0x000fe80000008800 */
[----:B------:R-:W0:Y:S04]  /*06a0*/  LDS.128 R12, [R60+0x6e0] ;  /* 0x0006e0003c0c7984 */ /* 0x000e280000000c00 */
[----:B------:R-:W1:Y:S04]  /*06b0*/  LDS R46, [R7.X8+0x20] ;  /* 0x00002000072e7984 */ /* 0x000e680000008800 */
[----:B------:R-:W2:Y:S04]  /*06c0*/  LDS R48, [R7.X8+0x40] ;  /* 0x0000400007307984 */ /* 0x000ea80000008800 */
[----:B------:R-:W3:Y:S04]  /*06d0*/  LDS R54, [R7.X8+0x60] ;  /* 0x0000600007367984 */ /* 0x000ee80000008800 */
[----:B------:R-:W4:Y:S04]  /*06e0*/  LDS R50, [R7.X8+0x80] ;  /* 0x0000800007327984 */ /* 0x000f280000008800 */
[----:B------:R-:W5:Y:S04]  /*06f0*/  LDS R44, [R7.X8+0xa0] ;  /* 0x0000a000072c7984 */ /* 0x000f680000008800 */
[----:B------:R-:W5:Y:S04]  /*0700*/  LDS R56, [R7.X8+0xc0] ;  /* 0x0000c00007387984 */ /* 0x000f680000008800 */
[----:B------:R-:W5:Y:S04]  /*0710*/  LDS.128 R16, [R60+0xae0] ;  /* 0x000ae0003c107984 */ /* 0x000f680000000c00 */
[----:B------:R-:W5:Y:S04]  /*0720*/  LDS.128 R20, [R60+0xee0] ;  /* 0x000ee0003c147984 */ /* 0x000f680000000c00 */
[----:B------:R1:W5:Y:S01]  /*0730*/  LDS.128 R24, [R60+0x12e0] ;  /* 0x0012e0003c187984 */ /* 0x0003620000000c00 */
[----:B0-----:R-:W-:-:S03]  /*0740*/  FFMA R40, R12, R52, R40 ;  /* 0x000000340c287223 */ /* 0x001fc60000000028 */
[----:B------:R-:W-:Y:S01]  /*0750*/  LDS R63, [R7.X8+0x19c] ;  /* 0x00019c00073f7984 */ /* 0x000fe20000008800 */
[C---:B-1----:R-:W-:Y:S01]  /*0760*/  FFMA R38, R12.reuse, R46, R38 ;  /* 0x0000002e0c267223 */ /* 0x042fe20000000026 */
[C---:B--2---:R-:W-:Y:S01]  /*0770*/  FFMA R28, R12.reuse, R48, R28 ;  /* 0x000000300c1c7223 */ /* 0x044fe2000000001c */
[C---:B---3--:R-:W-:Y:S01]  /*0780*/  FFMA R30, R12.reuse, R54, R30 ;  /* 0x000000360c1e7223 */ /* 0x048fe2000000001e */
[C---:B----4-:R-:W-:Y:S01]  /*0790*/  FFMA R32, R12.reuse, R50, R32 ;  /* 0x000000320c207223 */ /* 0x050fe20000000020 */
[C---:B-----5:R-:W-:Y:S01]  /*07a0*/  FFMA R34, R12.reuse, R44, R34 ;  /* 0x0000002c0c227223 */ /* 0x060fe20000000022 */
[----:B------:R-:W-:Y:S01]  /*07b0*/  FFMA R12, R12, R56, R42 ;  /* 0x000000380c0c7223 */ /* 0x000fe2000000002a */
[C---:B------:R-:W-:Y:S01]  /*07c0*/  FFMA R64, R16.reuse, R46, R29 ;  /* 0x0000002e10407223 */ /* 0x040fe2000000001d */
[----:B------:R-:W-:Y:S01]  /*07d0*/  FFMA R42, R16, R56, R31 ;  /* 0x00000038102a7223 */ /* 0x000fe2000000001f */
[----:B------:R-:W-:Y:S01]  /*07e0*/  FFMA R65, R52, R16, R11 ;  /* 0x0000001034417223 */ /* 0x000fe2000000000b */
[----:B------:R-:W0:Y:S01]  /*07f0*/  LDS R31, [R7.X8+0x11c] ;  /* 0x00011c00071f7984 */ /* 0x000e220000008800 */
[C---:B------:R-:W-:Y:S01]  /*0800*/  FFMA R68, R20.reuse, R48, R45 ;  /* 0x0000003014447223 */ /* 0x040fe2000000002d */
[C---:B------:R-:W-:Y:S01]  /*0810*/  FFMA R29, R20.reuse, R50, R49 ;  /* 0x00000032141d7223 */ /* 0x040fe20000000031 */
[----:B------:R-:W-:Y:S01]  /*0820*/  FFMA R60, R20, R56, R10 ;  /* 0x00000038143c7223 */ /* 0x000fe2000000000a */
[----:B------:R-:W1:Y:S01]  /*0830*/  LDS R45, [R7.X8+0xdc] ;  /* 0x0000dc00072d7984 */ /* 0x000e620000008800 */
[C---:B------:R-:W-:Y:S01]  /*0840*/  FFMA R33, R16.reuse, R48, R33 ;  /* 0x0000003010217223 */ /* 0x040fe20000000021 */
[----:B------:R-:W-:-:S02]  /*0850*/  FFMA R11, R16, R54, R35 ;  /* 0x00000036100b7223 */ /* 0x000fc40000000023 */
[----:B------:R-:W2:Y:S01]  /*0860*/  LDS R49, [R7.X8+0xfc] ;  /* 0x0000fc0007317984 */ /* 0x000ea20000008800 */
[C---:B------:R-:W-:Y:S01]  /*0870*/  FFMA R37, R16.reuse, R50, R37 ;  /* 0x0000003210257223 */ /* 0x040fe20000000025 */
[----:B------:R-:W-:Y:S02]  /*0880*/  FFMA R58, R16, R44, R39 ;  /* 0x0000002c103a7223 */ /* 0x000fe40000000027 */
[----:B------:R-:W3:Y:S01]  /*0890*/  LDS R10, [R7.X8+0x13c] ;  /* 0x00013c00070a7984 */ /* 0x000ee20000008800 */
[----:B------:R-:W-:Y:S01]  /*08a0*/  FFMA R35, R52, R20, R41 ;  /* 0x0000001434237223 */ /* 0x000fe20000000029 */
[C---:B------:R-:W-:Y:S01]  /*08b0*/  FFMA R43, R20.reuse, R46, R43 ;  /* 0x0000002e142b7223 */ /* 0x040fe2000000002b */
[C---:B------:R-:W-:Y:S01]  /*08c0*/  FFMA R47, R20.reuse, R54, R47 ;  /* 0x00000036142f7223 */ /* 0x040fe2000000002f */
[----:B------:R-:W-:Y:S01]  /*08d0*/  FFMA R16, R20, R44, R51 ;  /* 0x0000002c14107223 */ /* 0x000fe20000000033 */
[----:B------:R-:W-:Y:S01]  /*08e0*/  FFMA R53, R52, R24, R53 ;  /* 0x0000001834357223 */ /* 0x000fe20000000035 */
[----:B------:R-:W4:Y:S01]  /*08f0*/  LDS R20, [R7.X8+0x15c] ;  /* 0x00015c0007147984 */ /* 0x000f220000008800 */
[C---:B------:R-:W-:Y:S01]  /*0900*/  FFMA R39, R24.reuse, R54, R59 ;  /* 0x0000003618277223 */ /* 0x040fe2000000003b */
[C---:B------:R-:W-:Y:S01]  /*0910*/  FFMA R46, R24.reuse, R46, R55 ;  /* 0x0000002e182e7223 */ /* 0x040fe20000000037 */
[C---:B------:R-:W-:Y:S01]  /*0920*/  FFMA R62, R24.reuse, R56, R36 ;  /* 0x00000038183e7223 */ /* 0x040fe20000000024 */
[C---:B------:R-:W-:Y:S01]  /*0930*/  FFMA R48, R24.reuse, R48, R57 ;  /* 0x0000003018307223 */ /* 0x040fe20000000039 */
[C---:B------:R-:W-:Y:S01]  /*0940*/  FFMA R59, R24.reuse, R50, R61 ;  /* 0x00000032183b7223 */ /* 0x040fe2000000003d */
[----:B------:R-:W-:Y:S01]  /*0950*/  FFMA R66, R24, R44, R8 ;  /* 0x0000002c18427223 */ /* 0x000fe20000000008 */
[----:B------:R-:W5:Y:S04]  /*0960*/  LDS R41, [R7.X8+0x17c] ;  /* 0x00017c0007297984 */ /* 0x000f680000008800 */
[----:B------:R-:W5:Y:S01]  /*0970*/  LDS R50, [R7.X8+0x218] ;  /* 0x0002180007327984 */ /* 0x000f620000008800 */
[-C--:B0-----:R-:W-:Y:S01]  /*0980*/  FFMA R8, R31, R13.reuse, R28 ;  /* 0x0000000d1f087223 */ /* 0x081fe2000000001c */
[C---:B-1----:R-:W-:Y:S01]  /*0990*/  FFMA R56, R45.reuse, R13, R40 ;  /* 0x0000000d2d387223 */ /* 0x042fe20000000028 */
[C---:B------:R-:W-:Y:S01]  /*09a0*/  FFMA R40, R45.reuse, R25, R53 ;  /* 0x000000192d287223 */ /* 0x040fe20000000035 */
[----:B------:R-:W-:Y:S01]  /*09b0*/  FFMA R55, R45, R21, R35 ;  /* 0x000000152d377223 */ /* 0x000fe20000000023 */
[----:B------:R-:W0:Y:S01]  /*09c0*/  LDS R53, [R7.X8+0x1d8] ;  /* 0x0001d80007357984 */ /* 0x000e220000008800 */
[C---:B--2---:R-:W-:Y:S01]  /*09d0*/  FFMA R24, R49.reuse, R13, R38 ;  /* 0x0000000d31187223 */ /* 0x044fe20000000026 */
[C---:B------:R-:W-:Y:S01]  /*09e0*/  FFMA R57, R49.reuse, R17, R64 ;  /* 0x0000001131397223 */ /* 0x040fe20000000040 */
[C---:B------:R-:W-:Y:S01]  /*09f0*/  FFMA R51, R49.reuse, R21, R43 ;  /* 0x0000001531337223 */ /* 0x040fe2000000002b */
[----:B------:R-:W1:Y:S01]  /*0a00*/  LDS R38, [R7.X8+0x1b8] ;  /* 0x0001b80007267984 */ /* 0x000e620000008800 */
[CC--:B---3--:R-:W-:Y:S01]  /*0a10*/  FFMA R28, R10.reuse, R25.reuse, R39 ;  /* 0x000000190a1c7223 */ /* 0x0c8fe20000000027 */
[----:B------:R-:W-:Y:S01]  /*0a20*/  FFMA R49, R49, R25, R46 ;  /* 0x0000001931317223 */ /* 0x000fe2000000002e */
[C---:B------:R-:W-:Y:S01]  /*0a30*/  FFMA R36, R10.reuse, R13, R30 ;  /* 0x0000000d0a247223 */ /* 0x040fe2000000001e */
[----:B------:R-:W2:Y:S01]  /*0a40*/  LDS R39, [R7.X8+0x238] ;  /* 0x0002380007277984 */ /* 0x000ea20000008800 */
[C---:B------:R-:W-:Y:S01]  /*0a50*/  FFMA R46, R10.reuse, R17, R11 ;  /* 0x000000110a2e7223 */ /* 0x040fe2000000000b */
[----:B------:R-:W-:Y:S01]  /*0a60*/  FFMA R30, R10, R21, R47 ;  /* 0x000000150a1e7223 */ /* 0x000fe2000000002f */
[C---:B----4-:R-:W-:Y:S01]  /*0a70*/  FFMA R10, R20.reuse, R13, R32 ;  /* 0x0000000d140a7223 */ /* 0x050fe20000000020 */
[----:B------:R-:W3:Y:S01]  /*0a80*/  LDS R35, [R7.X8+0x1f8] ;  /* 0x0001f80007237984 */ /* 0x000ee20000008800 */
[C---:B------:R-:W-:Y:S01]  /*0a90*/  FFMA R54, R31.reuse, R17, R33 ;  /* 0x000000111f367223 */ /* 0x040fe20000000021 */
[C---:B------:R-:W-:Y:S01]  /*0aa0*/  FFMA R44, R31.reuse, R21, R68 ;  /* 0x000000151f2c7223 */ /* 0x040fe20000000044 */
[----:B------:R-:W-:Y:S01]  /*0ab0*/  FFMA R48, R31, R25, R48 ;  /* 0x000000191f307223 */ /* 0x000fe20000000030 */
[C---:B------:R-:W-:Y:S01]  /*0ac0*/  FFMA R32, R20.reuse, R21, R29 ;  /* 0x0000001514207223 */ /* 0x040fe2000000001d */
[----:B------:R-:W4:Y:S04]  /*0ad0*/  LDS R31, [R7.X8+0x258] ;  /* 0x00025800071f7984 */ /* 0x000f280000008800 */
[----:B------:R-:W4:Y:S01]  /*0ae0*/  LDS R29, [R7.X8+0x278] ;  /* 0x00027800071d7984 */ /* 0x000f220000008800 */
[----:B------:R-:W-:Y:S01]  /*0af0*/  FFMA R52, R45, R17, R65 ;  /* 0x000000112d347223 */ /* 0x000fe20000000041 */
[C---:B------:R-:W-:Y:S01]  /*0b00*/  FFMA R59, R20.reuse, R25, R59 ;  /* 0x00000019143b7223 */ /* 0x040fe2000000003b */
[----:B------:R-:W-:Y:S01]  /*0b10*/  FFMA R61, R20, R17, R37 ;  /* 0x00000011143d7223 */ /* 0x000fe20000000025 */
[-C--:B------:R-:W-:Y:S01]  /*0b20*/  FFMA R33, R63, R21.reuse, R60 ;  /* 0x000000153f217223 */ /* 0x080fe2000000003c */
[C---:B-----5:R-:W-:Y:S01]  /*0b30*/  FFMA R43, R41.reuse, R21, R16 ;  /* 0x00000015292b7223 */ /* 0x060fe20000000010 */
[C---:B------:R-:W-:Y:S01]  /*0b40*/  FFMA R20, R41.reuse, R13, R34 ;  /* 0x0000000d29147223 */ /* 0x040fe20000000022 */
[----:B------:R-:W-:Y:S01]  /*0b50*/  FFMA R47, R41, R17, R58 ;  /* 0x00000011292f7223 */ /* 0x000fe2000000003a */
[----:B------:R-:W-:Y:S01]  /*0b60*/  FFMA R16, R63, R13, R12 ;  /* 0x0000000d3f107223 */ /* 0x000fe2000000000c */
[----:B------:R-:W-:Y:S01]  /*0b70*/  FFMA R41, R41, R25, R66 ;  /* 0x0000001929297223 */ /* 0x000fe20000000042 */
[C---:B------:R-:W-:Y:S01]  /*0b80*/  FFMA R45, R63.reuse, R17, R42 ;  /* 0x000000113f2d7223 */ /* 0x040fe2000000002a */
[----:B------:R-:W-:Y:S01]  /*0b90*/  FFMA R37, R63, R25, R62 ;  /* 0x000000193f257223 */ /* 0x000fe2000000003e */
[----:B------:R-:W5:Y:S01]  /*0ba0*/  LDS R12, [R7.X8+0x334] ;  /* 0x00033400070c7984 */ /* 0x000f620000008800 */
[C---:B------:R-:W-:Y:S01]  /*0bb0*/  FFMA R42, R50.reuse, R14, R36 ;  /* 0x0000000e322a7223 */ /* 0x040fe20000000024 */
[----:B------:R-:W-:-:S02]  /*0bc0*/  FFMA R46, R50, R18, R46 ;  /* 0x00000012322e7223 */ /* 0x000fc4000000002e */
[----:B------:R-:W-:Y:S01]  /*0bd0*/  LDS R34, [R7.X8+0x294] ;  /* 0x0002940007227984 */ /* 0x000fe20000008800 */
[C---:B0-----:R-:W-:Y:S01]  /*0be0*/  FFMA R24, R53.reuse, R14, R24 ;  /* 0x0000000e35187223 */ /* 0x041fe20000000018 */
[C---:B------:R-:W-:Y:S01]  /*0bf0*/  FFMA R57, R53.reuse, R18, R57 ;  /* 0x0000001235397223 */ /* 0x040fe20000000039 */
[C---:B------:R-:W-:Y:S01]  /*0c00*/  FFMA R51, R53.reuse, R22, R51 ;  /* 0x0000001635337223 */ /* 0x040fe20000000033 */
[----:B------:R-:W-:Y:S01]  /*0c10*/  FFMA R53, R53, R26, R49 ;  /* 0x0000001a35357223 */ /* 0x000fe20000000031 */
[C---:B-1----:R-:W-:Y:S01]  /*0c20*/  FFMA R60, R38.reuse, R18, R52 ;  /* 0x00000012263c7223 */ /* 0x042fe20000000034 */
[----:B------:R-:W-:Y:S01]  /*0c30*/  FFMA R11, R38, R14, R56 ;  /* 0x0000000e260b7223 */ /* 0x000fe20000000038 */
[----:B------:R-:W0:Y:S01]  /*0c40*/  LDS R49, [R7.X8+0x2b4] ;  /* 0x0002b40007317984 */ /* 0x000e220000008800 */
[C---:B--2---:R-:W-:Y:S01]  /*0c50*/  FFMA R52, R39.reuse, R26, R59 ;  /* 0x0000001a27347223 */ /* 0x044fe2000000003b */
[C---:B------:R-:W-:Y:S01]  /*0c60*/  FFMA R10, R39.reuse, R14, R10 ;  /* 0x0000000e270a7223 */ /* 0x040fe2000000000a */
[C---:B------:R-:W-:Y:S01]  /*0c70*/  FFMA R61, R39.reuse, R18, R61 ;  /* 0x00000012273d7223 */ /* 0x040fe2000000003d */
[----:B------:R-:W-:Y:S01]  /*0c80*/  FFMA R32, R39, R22, R32 ;  /* 0x0000001627207223 */ /* 0x000fe20000000020 */
[C---:B---3--:R-:W-:Y:S01]  /*0c90*/  FFMA R8, R35.reuse, R14, R8 ;  /* 0x0000000e23087223 */ /* 0x048fe20000000008 */
[C---:B------:R-:W-:Y:S01]  /*0ca0*/  FFMA R54, R35.reuse, R18, R54 ;  /* 0x0000001223367223 */ /* 0x040fe20000000036 */
[C---:B------:R-:W-:Y:S01]  /*0cb0*/  FFMA R44, R35.reuse, R22, R44 ;  /* 0x00000016232c7223 */ /* 0x040fe2000000002c */
[-C--:B------:R-:W-:Y:S01]  /*0cc0*/  FFMA R48, R35, R26.reuse, R48 ;  /* 0x0000001a23307223 */ /* 0x080fe20000000030 */
[----:B------:R-:W-:Y:S01]  /*0cd0*/  SHF.L.U32 R59, R6, 0x5, RZ ;  /* 0x00000005063b7819 */ /* 0x000fe200000006ff */
[----:B------:R-:W1:Y:S01]  /*0ce0*/  LDS R35, [R7.X8+0x2d4] ;  /* 0x0002d40007237984 */ /* 0x000e620000008800 */
[C---:B------:R-:W-:Y:S01]  /*0cf0*/  FFMA R25, R38.reuse, R26, R40 ;  /* 0x0000001a26197223 */ /* 0x040fe20000000028 */
[----:B------:R-:W-:-:S02]  /*0d00*/  FFMA R55, R38, R22, R55 ;  /* 0x0000001626377223 */ /* 0x000fc40000000037 */
[----:B------:R-:W2:Y:S01]  /*0d10*/  LDS R21, [R7.X8+0x2f4] ;  /* 0x0002f40007157984 */ /* 0x000ea20000008800 */
[C---:B------:R-:W-:Y:S01]  /*0d20*/  FFMA R58, R50.reuse, R22, R30 ;  /* 0x00000016323a7223 */ /* 0x040fe2000000001e */
[C---:B----4-:R-:W-:Y:S02]  /*0d30*/  FFMA R17, R31.reuse, R14, R20 ;  /* 0x0000000e1f117223 */ /* 0x050fe40000000014 */
[----:B------:R-:W3:Y:S01]  /*0d40*/  LDS R39, [R7.X8+0x314] ;  /* 0x0003140007277984 */ /* 0x000ee20000008800 */
[----:B------:R-:W-:Y:S01]  /*0d50*/  FFMA R40, R31, R22, R43 ;  /* 0x000000161f287223 */ /* 0x000fe2000000002b */
[----:B------:R-:W-:Y:S02]  /*0d60*/  FFMA R13, R29, R14, R16 ;  /* 0x0000000e1d0d7223 */ /* 0x000fe40000000010 */
[----:B------:R-:W4:Y:S01]  /*0d70*/  LDS R56, [R7.X8+0x354] ;  /* 0x0003540007387984 */ /* 0x000f220000008800 */
[----:B------:R-:W-:Y:S01]  /*0d80*/  FFMA R50, R50, R26, R28 ;  /* 0x0000001a32327223 */ /* 0x000fe2000000001c */
[C---:B------:R-:W-:Y:S01]  /*0d90*/  FFMA R38, R31.reuse, R18, R47 ;  /* 0x000000121f267223 */ /* 0x040fe2000000002f */
[----:B------:R-:W-:Y:S01]  /*0da0*/  FFMA R20, R31, R26, R41 ;  /* 0x0000001a1f147223 */ /* 0x000fe20000000029 */
[C---:B------:R-:W-:Y:S01]  /*0db0*/  FFMA R36, R29.reuse, R18, R45 ;  /* 0x000000121d247223 */ /* 0x040fe2000000002d */
[C---:B------:R-:W-:Y:S01]  /*0dc0*/  FFMA R22, R29.reuse, R22, R33 ;  /* 0x000000161d167223 */ /* 0x040fe20000000021 */
[----:B------:R-:W-:Y:S01]  /*0dd0*/  FFMA R16, R29, R26, R37 ;  /* 0x0000001a1d107223 */ /* 0x000fe20000000025 */
[----:B------:R-:W-:Y:S04]  /*0de0*/  LDS R47, [R7.X8+0x370] ;  /* 0x00037000072f7984 */ /* 0x000fe80000008800 */
[----:B------:R-:W4:Y:S04]  /*0df0*/  LDS.128 R28, [R59+0x6f0] ;  /* 0x0006f0003b1c7984 */ /* 0x000f280000000c00 */
[----:B------:R-:W4:Y:S01]  /*0e00*/  LDS R33, [R7.X8+0x430] ;  /* 0x0004300007217984 */ /* 0x000f220000008800 */
[----:B-----5:R-:W-:Y:S01]  /*0e10*/  FFMA R26, R12, R27, R20 ;  /* 0x0000001b0c1a7223 */ /* 0x020fe20000000014 */
[C---:B0-----:R-:W-:Y:S01]  /*0e20*/  FFMA R24, R49.reuse, R15, R24 ;  /* 0x0000000f31187223 */ /* 0x041fe20000000018 */
[C---:B------:R-:W-:Y:S01]  /*0e30*/  FFMA R57, R49.reuse, R19, R57 ;  /* 0x0000001331397223 */ /* 0x040fe20000000039 */
[C---:B------:R-:W-:Y:S01]  /*0e40*/  FFMA R51, R49.reuse, R23, R51 ;  /* 0x0000001731337223 */ /* 0x040fe20000000033 */
[C---:B------:R-:W-:Y:S01]  /*0e50*/  FFMA R11, R34.reuse, R15, R11 ;  /* 0x0000000f220b7223 */ /* 0x040fe2000000000b */
[C---:B------:R-:W-:Y:S01]  /*0e60*/  FFMA R60, R34.reuse, R19, R60 ;  /* 0x00000013223c7223 */ /* 0x040fe2000000003c */
[----:B------:R-:W-:Y:S01]  /*0e70*/  FFMA R55, R34, R23, R55 ;  /* 0x0000001722377223 */ /* 0x000fe20000000037 */
[----:B------:R-:W-:Y:S01]  /*0e80*/  FFMA R49, R49, R27, R53 ;  /* 0x0000001b31317223 */ /* 0x000fe20000000035 */
[C---:B------:R-:W-:Y:S01]  /*0e90*/  FFMA R62, R12.reuse, R15, R17 ;  /* 0x0000000f0c3e7223 */ /* 0x040fe20000000011 */
[C---:B------:R-:W-:Y:S01]  /*0ea0*/  FFMA R38, R12.reuse, R19, R38 ;  /* 0x000000130c267223 */ /* 0x040fe20000000026 */
[----:B------:R-:W-:Y:S01]  /*0eb0*/  FFMA R40, R12, R23, R40 ;  /* 0x000000170c287223 */ /* 0x000fe20000000028 */
[----:B------:R-:W-:Y:S01]  /*0ec0*/  FFMA R34, R34, R27, R25 ;  /* 0x0000001b22227223 */ /* 0x000fe20000000019 */
[C---:B-1----:R-:W-:Y:S01]  /*0ed0*/  FFMA R8, R35.reuse, R15, R8 ;  /* 0x0000000f23087223 */ /* 0x042fe20000000008 */
[----:B------:R-:W-:Y:S01]  /*0ee0*/  LDS R41, [R7.X8+0x390] ;  /* 0x0003900007297984 */ /* 0x000fe20000008800 */
[----:B------:R-:W-:Y:S01]  /*0ef0*/  FFMA R54, R35, R19, R54 ;  /* 0x0000001323367223 */ /* 0x000fe20000000036 */
[----:B--2---:R-:W-:-:S02]  /*0f00*/  FFMA R42, R21, R15, R42 ;  /* 0x0000000f152a7223 */ /* 0x004fc4000000002a */
[----:B------:R-:W-:Y:S01]  /*0f10*/  LDS R43, [R7.X8+0x3b0] ;  /* 0x0003b000072b7984 */ /* 0x000fe20000008800 */
[----:B------:R-:W-:Y:S01]  /*0f20*/  FFMA R46, R21, R19, R46 ;  /* 0x00000013152e7223 */ /* 0x000fe2000000002e */
[C---:B---3--:R-:W-:Y:S02]  /*0f30*/  FFMA R10, R39.reuse, R15, R10 ;  /* 0x0000000f270a7223 */ /* 0x048fe4000000000a */
[----:B------:R-:W-:Y:S01]  /*0f40*/  LDS R45, [R7.X8+0x3d0] ;  /* 0x0003d000072d7984 */ /* 0x000fe20000008800 */
[C---:B------:R-:W-:Y:S01]  /*0f50*/  FFMA R61, R39.reuse, R19, R61 ;  /* 0x00000013273d7223 */ /* 0x040fe2000000003d */
[C---:B----4-:R-:W-:Y:S01]  /*0f60*/  FFMA R20, R56.reuse, R15, R13 ;  /* 0x0000000f38147223 */ /* 0x050fe2000000000d */
[C---:B------:R-:W-:Y:S01]  /*0f70*/  FFMA R36, R56.reuse, R19, R36 ;  /* 0x0000001338247223 */ /* 0x040fe20000000024 */
[----:B------:R-:W0:Y:S01]  /*0f80*/  LDS.128 R12, [R59+0xaf0] ;  /* 0x000af0003b0c7984 */ /* 0x000e220000000c00 */
[CC--:B------:R-:W-:Y:S01]  /*0f90*/  FFMA R53, R56.reuse, R23.reuse, R22 ;  /* 0x0000001738357223 */ /* 0x0c0fe20000000016 */
[C---:B------:R-:W-:Y:S01]  /*0fa0*/  FFMA R32, R39.reuse, R23, R32 ;  /* 0x0000001727207223 */ /* 0x040fe20000000020 */
[-C--:B------:R-:W-:Y:S01]  /*0fb0*/  FFMA R56, R56, R27.reuse, R16 ;  /* 0x0000001b38387223 */ /* 0x080fe20000000010 */
[----:B------:R-:W1:Y:S01]  /*0fc0*/  LDS R37, [R7.X8+0x3f0] ;  /* 0x0003f00007257984 */ /* 0x000e620000008800 */
[----:B------:R-:W-:-:S03]  /*0fd0*/  FFMA R39, R39, R27, R52 ;  /* 0x0000001b27277223 */ /* 0x000fc60000000034 */
[----:B------:R-:W2:Y:S01]  /*0fe0*/  LDS R25, [R7.X8+0x410] ;  /* 0x0004100007197984 */ /* 0x000ea20000008800 */
[C---:B------:R-:W-:Y:S01]  /*0ff0*/  FFMA R52, R28.reuse, R47, R11 ;  /* 0x0000002f1c347223 */ /* 0x040fe2000000000b */
[-C--:B------:R-:W-:Y:S02]  /*1000*/  FFMA R44, R35, R23.reuse, R44 ;  /* 0x00000017232c7223 */ /* 0x080fe4000000002c */
[----:B------:R-:W3:Y:S01]  /*1010*/  LDS.128 R16, [R59+0xef0] ;  /* 0x000ef0003b107984 */ /* 0x000ee20000000c00 */
[C---:B------:R-:W-:Y:S01]  /*1020*/  FFMA R58, R21.reuse, R23, R58 ;  /* 0x00000017153a7223 */ /* 0x040fe2000000003a */
[----:B------:R-:W-:Y:S01]  /*1030*/  FFMA R50, R21, R27, R50 ;  /* 0x0000001b15327223 */ /* 0x000fe20000000032 */
[----:B------:R-:W-:Y:S01]  /*1040*/  FFMA R11, R28, R33, R20 ;  /* 0x000000211c0b7223 */ /* 0x000fe20000000014 */
[----:B------:R-:W-:Y:S04]  /*1050*/  LDS R66, [R7.X8+0x4cc] ;  /* 0x0004cc0007427984 */ /* 0x000fe80000008800 */
[----:B------:R-:W4:Y:S01]  /*1060*/  LDS.128 R20, [R59+0x12f0] ;  /* 0x0012f0003b147984 */ /* 0x000f220000000c00 */
[----:B------:R-:W-:-:S03]  /*1070*/  FFMA R48, R35, R27, R48 ;  /* 0x0000001b23307223 */ /* 0x000fc60000000030 */
[----:B------:R-:W5:Y:S01]  /*1080*/  LDS R27, [R7.X8+0x46c] ;  /* 0x00046c00071b7984 */ /* 0x000f620000008800 */
[----:B0-----:R-:W-:Y:S01]  /*1090*/  FFMA R64, R47, R12, R60 ;  /* 0x0000000c2f407223 */ /* 0x001fe2000000003c */
[C---:B------:R-:W-:Y:S01]  /*10a0*/  FFMA R60, R12.reuse, R41, R57 ;  /* 0x000000290c3c7223 */ /* 0x040fe20000000039 */
[C---:B------:R-:W-:Y:S01]  /*10b0*/  FFMA R54, R12.reuse, R43, R54 ;  /* 0x0000002b0c367223 */ /* 0x040fe20000000036 */
[C---:B------:R-:W-:Y:S01]  /*10c0*/  FFMA R46, R12.reuse, R45, R46 ;  /* 0x0000002d0c2e7223 */ /* 0x040fe2000000002e */
[C---:B-1----:R-:W-:Y:S01]  /*10d0*/  FFMA R61, R12.reuse, R37, R61 ;  /* 0x000000250c3d7223 */ /* 0x042fe2000000003d */
[C---:B------:R-:W-:Y:S01]  /*10e0*/  FFMA R36, R12.reuse, R33, R36 ;  /* 0x000000210c247223 */ /* 0x040fe20000000024 */
[----:B--2---:R-:W-:Y:S01]  /*10f0*/  FFMA R38, R12, R25, R38 ;  /* 0x000000190c267223 */ /* 0x004fe20000000026 */
[C---:B---3--:R-:W-:Y:S01]  /*1100*/  FFMA R12, R16.reuse, R43, R44 ;  /* 0x0000002b100c7223 */ /* 0x048fe2000000002c */
[----:B------:R-:W-:Y:S02]  /*1110*/  FFMA R44, R16, R45, R58 ;  /* 0x0000002d102c7223 */ /* 0x000fe4000000003a */
[----:B------:R-:W0:Y:S01]  /*1120*/  LDS R58, [R7.X8+0x44c] ;  /* 0x00044c00073a7984 */ /* 0x000e220000008800 */
[----:B----4-:R-:W-:-:S03]  /*1130*/  FFMA R63, R20, R41, R49 ;  /* 0x00000029143f7223 */ /* 0x010fc60000000031 */
[----:B------:R-:W1:Y:S01]  /*1140*/  LDS R49, [R7.X8+0x48c] ;  /* 0x00048c0007317984 */ /* 0x000e620000008800 */
[C---:B------:R-:W-:Y:S01]  /*1150*/  FFMA R59, R16.reuse, R37, R32 ;  /* 0x00000025103b7223 */ /* 0x040fe20000000020 */
[----:B------:R-:W-:Y:S01]  /*1160*/  FFMA R32, R16, R33, R53 ;  /* 0x0000002110207223 */ /* 0x000fe20000000035 */
[-C--:B------:R-:W-:Y:S01]  /*1170*/  FFMA R8, R28, R43.reuse, R8 ;  /* 0x0000002b1c087223 */ /* 0x080fe20000000008 */
[C---:B------:R-:W-:Y:S01]  /*1180*/  FFMA R55, R47.reuse, R16, R55 ;  /* 0x000000102f377223 */ /* 0x040fe20000000037 */
[----:B------:R-:W-:Y:S01]  /*1190*/  FFMA R53, R47, R20, R34 ;  /* 0x000000142f357223 */ /* 0x000fe20000000022 */
[----:B------:R-:W-:Y:S01]  /*11a0*/  FFMA R57, R20, R43, R48 ;  /* 0x0000002b14397223 */ /* 0x000fe20000000030 */
[-C--:B------:R-:W-:Y:S01]  /*11b0*/  FFMA R24, R28, R41.reuse, R24 ;  /* 0x000000291c187223 */ /* 0x080fe20000000018 */
[----:B------:R-:W-:Y:S01]  /*11c0*/  FFMA R51, R16, R41, R51 ;  /* 0x0000002910337223 */ /* 0x000fe20000000033 */
[----:B------:R-:W2:Y:S01]  /*11d0*/  LDS R43, [R7.X8+0x4ac] ;  /* 0x0004ac00072b7984 */ /* 0x000ea20000008800 */
[C---:B------:R-:W-:Y:S01]  /*11e0*/  FFMA R42, R28.reuse, R45, R42 ;  /* 0x0000002d1c2a7223 */ /* 0x040fe2000000002a */
[C---:B------:R-:W-:Y:S01]  /*11f0*/  FFMA R10, R28.reuse, R37, R10 ;  /* 0x000000251c0a7223 */ /* 0x040fe2000000000a */
[----:B------:R-:W-:Y:S01]  /*1200*/  FFMA R35, R28, R25, R62 ;  /* 0x000000191c237223 */ /* 0x000fe2000000003e */
[----:B------:R-:W3:Y:S01]  /*1210*/  LDS R48, [R7.X8+0x4ec] ;  /* 0x0004ec0007307984 */ /* 0x000ee20000008800 */
[----:B------:R-:W-:Y:S01]  /*1220*/  FFMA R34, R20, R33, R56 ;  /* 0x0000002114227223 */ /* 0x000fe20000000038 */
[----:B------:R-:W-:Y:S01]  /*1230*/  FFMA R40, R16, R25, R40 ;  /* 0x0000001910287223 */ /* 0x000fe20000000028 */
[C---:B------:R-:W-:Y:S01]  /*1240*/  FFMA R16, R20.reuse, R45, R50 ;  /* 0x0000002d14107223 */ /* 0x040fe20000000032 */
[----:B------:R-:W4:Y:S01]  /*1250*/  LDS R28, [R7.X8+0x50c] ;  /* 0x00050c00071c7984 */ /* 0x000f220000008800 */
[C---:B------:R-:W-:Y:S01]  /*1260*/  FFMA R68, R20.reuse, R37, R39 ;  /* 0x0000002514447223 */ /* 0x040fe20000000027 */
[----:B------:R-:W-:Y:S01]  /*1270*/  FFMA R62, R20, R25, R26 ;  /* 0x00000019143e7223 */ /* 0x000fe2000000001a */
[C---:B-----5:R-:W-:Y:S01]  /*1280*/  FFMA R24, R27.reuse, R29, R24 ;  /* 0x0000001d1b187223 */ /* 0x060fe20000000018 */
[C---:B------:R-:W-:Y:S01]  /*1290*/  FFMA R60, R27.reuse, R13, R60 ;  /* 0x0000000d1b3c7223 */ /* 0x040fe2000000003c */
[C---:B------:R-:W-:Y:S01]  /*12a0*/  FFMA R56, R27.reuse, R21, R63 ;  /* 0x000000151b387223 */ /* 0x040fe2000000003f */
[----:B------:R-:W5:Y:S04]  /*12b0*/  LDS R20, [R7.X8+0x548] ;  /* 0x0005480007147984 */ /* 0x000f680000008800 */
[----:B------:R-:W-:Y:S04]  /*12c0*/  LDS R26, [R7.X8+0x528] ;  /* 0x00052800071a7984 */ /* 0x000fe80000008800 */
[----:B------:R-:W-:Y:S01]  /*12d0*/  LDS R37, [R7.X8+0x5c8] ;  /* 0x0005c80007257984 */ /* 0x000fe20000008800 */
[C---:B0-----:R-:W-:Y:S01]  /*12e0*/  FFMA R47, R58.reuse, R29, R52 ;  /* 0x0000001d3a2f7223 */ /* 0x041fe20000000034 */
[C---:B------:R-:W-:Y:S01]  /*12f0*/  FFMA R33, R58.reuse, R13, R64 ;  /* 0x0000000d3a217223 */ /* 0x040fe20000000040 */
[C---:B------:R-:W-:Y:S01]  /*1300*/  FFMA R41, R58.reuse, R17, R55 ;  /* 0x000000113a297223 */ /* 0x040fe20000000037 */
[----:B------:R-:W-:Y:S01]  /*1310*/  FFMA R53, R58, R21, R53 ;  /* 0x000000153a357223 */ /* 0x000fe20000000035 */
[----:B------:R-:W-:Y:S01]  /*1320*/  FFMA R58, R27, R17, R51 ;  /* 0x000000111b3a7223 */ /* 0x000fe20000000033 */
[----:B-1----:R-:W-:-:S02]  /*1330*/  FFMA R27, R49, R29, R8 ;  /* 0x0000001d311b7223 */ /* 0x002fc40000000008 */
[----:B------:R-:W0:Y:S01]  /*1340*/  LDS R8, [R7.X8+0x568] ;  /* 0x0005680007087984 */ /* 0x000e220000008800 */
[C---:B------:R-:W-:Y:S01]  /*1350*/  FFMA R54, R49.reuse, R13, R54 ;  /* 0x0000000d31367223 */ /* 0x040fe20000000036 */
[C---:B------:R-:W-:Y:S01]  /*1360*/  FFMA R52, R49.reuse, R17, R12 ;  /* 0x0000001131347223 */ /* 0x040fe2000000000c */
[----:B------:R-:W-:Y:S01]  /*1370*/  FFMA R50, R49, R21, R57 ;  /* 0x0000001531327223 */ /* 0x000fe20000000039 */
[-C--:B------:R-:W-:Y:S01]  /*1380*/  FFMA R12, R66, R29.reuse, R10 ;  /* 0x0000001d420c7223 */ /* 0x080fe2000000000a */
[----:B------:R-:W-:Y:S01]  /*1390*/  LDS R57, [R7.X8+0x5a8] ;  /* 0x0005a80007397984 */ /* 0x000fe20000008800 */
[C---:B--2---:R-:W-:Y:S01]  /*13a0*/  FFMA R25, R43.reuse, R29, R42 ;  /* 0x0000001d2b197223 */ /* 0x044fe2000000002a */
[C---:B------:R-:W-:Y:S02]  /*13b0*/  FFMA R42, R43.reuse, R21, R16 ;  /* 0x000000152b2a7223 */ /* 0x040fe40000000010 */
[----:B------:R-:W1:Y:S01]  /*13c0*/  LDS R16, [R7.X8+0x588] ;  /* 0x0005880007107984 */ /* 0x000e620000008800 */
[C---:B---3--:R-:W-:Y:S01]  /*13d0*/  FFMA R49, R48.reuse, R17, R40 ;  /* 0x0000001130317223 */ /* 0x048fe20000000028 */
[C---:B------:R-:W-:Y:S01]  /*13e0*/  FFMA R46, R43.reuse, R13, R46 ;  /* 0x0000000d2b2e7223 */ /* 0x040fe2000000002e */
[----:B------:R-:W-:Y:S01]  /*13f0*/  FFMA R44, R43, R17, R44 ;  /* 0x000000112b2c7223 */ /* 0x000fe2000000002c */
[-C--:B------:R-:W-:Y:S01]  /*1400*/  FFMA R10, R48, R29.reuse, R35 ;  /* 0x0000001d300a7223 */ /* 0x080fe20000000023 */
[----:B----4-:R-:W-:Y:S01]  /*1410*/  FFMA R40, R28, R29, R11 ;  /* 0x0000001d1c287223 */ /* 0x010fe2000000000b */
[-C--:B------:R-:W-:Y:S01]  /*1420*/  FFMA R51, R48, R13.reuse, R38 ;  /* 0x0000000d30337223 */ /* 0x080fe20000000026 */
[----:B------:R-:W2:Y:S01]  /*1430*/  LDS R11, [R7.X8+0x5e8] ;  /* 0x0005e800070b7984 */ /* 0x000ea20000008800 */
[C---:B------:R-:W-:Y:S01]  /*1440*/  FFMA R39, R28.reuse, R13, R36 ;  /* 0x0000000d1c277223 */ /* 0x040fe20000000024 */
[C---:B------:R-:W-:Y:S01]  /*1450*/  FFMA R43, R28.reuse, R17, R32 ;  /* 0x000000111c2b7223 */ /* 0x040fe20000000020 */
[-C--:B------:R-:W-:Y:S01]  /*1460*/  FFMA R45, R28, R21.reuse, R34 ;  /* 0x000000151c2d7223 */ /* 0x080fe20000000022 */
[----:B------:R-:W3:Y:S01]  /*1470*/  LDS R38, [R7.X8+0x604] ;  /* 0x0006040007267984 */ /* 0x000ee20000008800 */
[C---:B-----5:R-:W-:Y:S01]  /*1480*/  FFMA R29, R20.reuse, R30, R24 ;  /* 0x0000001e141d7223 */ /* 0x060fe20000000018 */
[C---:B------:R-:W-:Y:S01]  /*1490*/  FFMA R60, R20.reuse, R14, R60 ;  /* 0x0000000e143c7223 */ /* 0x040fe2000000003c */
[C---:B------:R-:W-:Y:S01]  /*14a0*/  FFMA R58, R20.reuse, R18, R58 ;  /* 0x00000012143a7223 */ /* 0x040fe2000000003a */
[----:B------:R-:W-:Y:S01]  /*14b0*/  FFMA R56, R20, R22, R56 ;  /* 0x0000001614387223 */ /* 0x000fe20000000038 */
[----:B------:R-:W4:Y:S01]  /*14c0*/  LDS R28, [R7.X8+0x624] ;  /* 0x00062400071c7984 */ /* 0x000f220000008800 */
[----:B------:R-:W-:-:S03]  /*14d0*/  FFMA R35, R48, R21, R62 ;  /* 0x0000001530237223 */ /* 0x000fc6000000003e */
[----:B------:R-:W5:Y:S04]  /*14e0*/  LDS R20, [R7.X8+0x684] ;  /* 0x0006840007147984 */ /* 0x000f680000008800 */
[----:B------:R-:W3:Y:S04]  /*14f0*/  LDS R32, [R7.X8+0x664] ;  /* 0x0006640007207984 */ /* 0x000ee80000008800 */
[----:B------:R-:W-:Y:S01]  /*1500*/  LDS R48, [R7.X8+0x644] ;  /* 0x0006440007307984 */ /* 0x000fe20000008800 */
[C---:B0-----:R-:W-:Y:S01]  /*1510*/  FFMA R27, R8.reuse, R30, R27 ;  /* 0x0000001e081b7223 */ /* 0x041fe2000000001b */
[C---:B------:R-:W-:Y:S01]  /*1520*/  FFMA R54, R8.reuse, R14, R54 ;  /* 0x0000000e08367223 */ /* 0x040fe20000000036 */
[C---:B------:R-:W-:Y:S01]  /*1530*/  FFMA R52, R8.reuse, R18, R52 ;  /* 0x0000001208347223 */ /* 0x040fe20000000034 */
[----:B------:R-:W-:Y:S01]  /*1540*/  FFMA R50, R8, R22, R50 ;  /* 0x0000001608327223 */ /* 0x000fe20000000032 */
[----:B------:R-:W-:Y:S04]  /*1550*/  LDS R36, [R7.X8+0x6c4] ;  /* 0x0006c40007247984 */ /* 0x000fe80000008800 */
[----:B------:R-:W0:Y:S01]  /*1560*/  LDS R8, [R7.X8+0x6a4] ;  /* 0x0006a40007087984 */ /* 0x000e220000008800 */
[----:B------:R-:W-:Y:S01]  /*1570*/  IADD3 R0, R0, 0x1, RZ ;  /* 0x0000000100007810 */ /* 0x000fe20007ffe0ff */
[----:B------:R-:W-:-:S03]  /*1580*/  FFMA R61, R66, R13, R61 ;  /* 0x0000000d423d7223 */ /* 0x000fc6000000003d */
[----:B------:R-:W-:Y:S01]  /*1590*/  ISETP.GE.U32.AND P1, PT, R0, 0x20, PT ;  /* 0x000000200000780c */ /* 0x000fe20003f26070 */
        /* <DEDUP_REMOVED lines=26> */
[----:B----4-:R-:W-:Y:S01]  /*1740*/  FFMA R38, R28, R31, R29 ;  /* 0x0000001f1c267223 */ /* 0x010fe2000000001d */
[-C--:B-----5:R-:W-:Y:S01]  /*1750*/  FFMA R37, R20, R15.reuse, R34 ;  /* 0x0000000f14257223 */ /* 0x0a0fe20000000022 */
        /* <DEDUP_REMOVED lines=9> */
[----:B------:R-:W-:Y:S01]  /*17f0*/  FFMA R51, R8, R19, R12 ;  /* 0x0000001308337223 */ /* 0x000fe2000000000c */
[-C--:B------:R-:W-:Y:S01]  /*1800*/  FFMA R28, R48, R31.reuse, R27 ;  /* 0x0000001f301c7223 */ /* 0x080fe2000000001b */
[----:B------:R-:W-:Y:S01]  /*1810*/  FFMA R32, R20, R31, R21 ;  /* 0x0000001f14207223 */ /* 0x000fe20000000015 */
[----:B------:R-:W-:Y:S01]  /*1820*/  FFMA R8, R8, R23, R10 ;  /* 0x0000001708087223 */ /* 0x000fe2000000000a */
[C---:B------:R-:W-:Y:S01]  /*1830*/  FFMA R42, R36.reuse, R31, R13 ;  /* 0x0000001f242a7223 */ /* 0x040fe2000000000d */
[C---:B------:R-:W-:Y:S01]  /*1840*/  FFMA R31, R36.reuse, R15, R14 ;  /* 0x0000000f241f7223 */ /* 0x040fe2000000000e */
[----:B------:R-:W-:Y:S01]  /*1850*/  FFMA R10, R36, R19, R18 ;  /* 0x00000013240a7223 */ /* 0x000fe20000000012 */
[C---:B------:R-:W-:Y:S01]  /*1860*/  FFMA R33, R48.reuse, R15, R54 ;  /* 0x0000000f30217223 */ /* 0x040fe20000000036 */
[C---:B------:R-:W-:Y:S01]  /*1870*/  FFMA R45, R48.reuse, R19, R52 ;  /* 0x00000013302d7223 */ /* 0x040fe20000000034 */
[----:B------:R-:W-:Y:S01]  /*1880*/  FFMA R57, R48, R23, R50 ;  /* 0x0000001730397223 */ /* 0x000fe20000000032 */
[C---:B------:R-:W-:Y:S01]  /*1890*/  FFMA R49, R20.reuse, R19, R26 ;  /* 0x0000001314317223 */ /* 0x040fe2000000001a */
[-C--:B------:R-:W-:Y:S01]  /*18a0*/  FFMA R61, R20, R23.reuse, R24 ;  /* 0x00000017143d7223 */ /* 0x080fe20000000018 */
[----:B------:R-:W-:Y:S01]  /*18b0*/  FFMA R36, R36, R23, R22 ;  /* 0x0000001724247223 */ /* 0x000fe20000000016 */
[----:B------:R-:W-:Y:S01]  /*18c0*/  @P1 CALL.REL.NOINC `(.L_x_78) ;  /* 0x0000001000001944 */ /* 0x000fe20003c00000 */
[----:B------:R-:W-:Y:S05]  /*18d0*/  BRA `(.L_x_79) ;  /* 0xffffe9e000007947 */ /* 0x000fea000383ffff */
.L_x_78:
[----:B------:R-:W-:Y:S01]  /*18e0*/  LEA R2, R9, R6, 0x7 ;  /* 0x0000000609027211 */ /* 0x000fe200078e38ff */
[----:B------:R-:W-:Y:S01]  /*18f0*/  ULDC.64 UR4, c[0x0][0x118] ;  /* 0x0000460000047ab9 */ /* 0x000fe20000000a00 */
[----:B------:R-:W-:-:S05]  /*1900*/  MOV R15, 0x4 ;  /* 0x00000004000f7802 */ /* 0x000fca0000000f00 */
[----:B------:R-:W-:-:S05]  /*1910*/  IMAD.WIDE R2, R2, R15, c[0x0][0x178] ;  /* 0x00005e0002027625 */ /* 0x000fca00078e020f */
[----:B------:R-:W2:Y:S04]  /*1920*/  LDG.E.CONSTANT R13, [R2.64] ;  /* 0x00000004020d7981 */ /* 0x000ea8000c1e9900 */
[----:B------:R0:W3:Y:S04]  /*1930*/  LDG.E.CONSTANT R14, [R2.64+0x80] ;  /* 0x00008004020e7981 */ /* 0x0000e8000c1e9900 */
[----:B------:R0:W4:Y:S04]  /*1940*/  LDG.E.CONSTANT R12, [R2.64+0x100] ;  /* 0x00010004020c7981 */ /* 0x000128000c1e9900 */
[----:B------:R0:W5:Y:S01]  /*1950*/  LDG.E.CONSTANT R0, [R2.64+0x180] ;  /* 0x0001800402007981 */ /* 0x000162000c1e9900 */
[----:B------:R-:W-:-:S03]  /*1960*/  IMAD R6, R6, 0x310, R7 ;  /* 0x0000031006067824 */ /* 0x000fc600078e0207 */
[----:B------:R-:W1:Y:S01]  /*1970*/  S2R R5, SR_CTAID.Y ;  /* 0x0000000000057919 */ /* 0x000e620000002600 */
[----:B------:R-:W-:-:S04]  /*1980*/  IMAD R6, R9, 0x18800, R6 ;  /* 0x0001880009067824 */ /* 0x000fc800078e0206 */
[----:B-1----:R-:W-:-:S04]  /*1990*/  IMAD R4, R5, 0x1c, R6 ;  /* 0x0000001c05047824 */ /* 0x002fc800078e0206 */
[----:B------:R-:W-:Y:S01]  /*19a0*/  IMAD.WIDE R4, R4, R15, c[0x0][0x160] ;  /* 0x0000580004047625 */ /* 0x000fe200078e020f */
[--C-:B--2---:R-:W-:Y:S01]  /*19b0*/  FADD R7, R40, R13.reuse ;  /* 0x0000000d28077221 */ /* 0x104fe20000000000 */
[--C-:B------:R-:W-:Y:S01]  /*19c0*/  FADD R9, R38, R13.reuse ;  /* 0x0000000d26097221 */ /* 0x100fe20000000000 */
[--C-:B0-----:R-:W-:Y:S01]  /*19d0*/  FADD R3, R34, R13.reuse ;  /* 0x0000000d22037221 */ /* 0x101fe20000000000 */
[--C-:B------:R-:W-:Y:S01]  /*19e0*/  FADD R15, R28, R13.reuse ;  /* 0x0000000d1c0f7221 */ /* 0x100fe20000000000 */
[--C-:B------:R-:W-:Y:S01]  /*19f0*/  FADD R17, R30, R13.reuse ;  /* 0x0000000d1e117221 */ /* 0x100fe20000000000 */
[--C-:B------:R-:W-:Y:S01]  /*1a00*/  FADD R19, R32, R13.reuse ;  /* 0x0000000d20137221 */ /* 0x100fe20000000000 */
[----:B------:R0:W-:Y:S01]  /*1a10*/  STG.E [R4.64], R7 ;  /* 0x0000000704007986 */ /* 0x0001e2000c101904 */
[----:B------:R-:W-:Y:S01]  /*1a20*/  FADD R13, R42, R13 ;  /* 0x0000000d2a0d7221 */ /* 0x000fe20000000000 */
[--C-:B---3--:R-:W-:Y:S01]  /*1a30*/  FADD R11, R11, R14.reuse ;  /* 0x0000000e0b0b7221 */ /* 0x108fe20000000000 */
[--C-:B------:R-:W-:Y:S01]  /*1a40*/  FADD R29, R29, R14.reuse ;  /* 0x0000000e1d1d7221 */ /* 0x100fe20000000000 */
[----:B------:R-:W-:Y:S01]  /*1a50*/  STG.E [R4.64+0x10], R9 ;  /* 0x0000100904007986 */ /* 0x000fe2000c101904 */
[--C-:B------:R-:W-:Y:S01]  /*1a60*/  FADD R33, R33, R14.reuse ;  /* 0x0000000e21217221 */ /* 0x100fe20000000000 */
[--C-:B------:R-:W-:Y:S01]  /*1a70*/  FADD R35, R35, R14.reuse ;  /* 0x0000000e23237221 */ /* 0x100fe20000000000 */
[--C-:B------:R-:W-:Y:S01]  /*1a80*/  FADD R37, R37, R14.reuse ;  /* 0x0000000e25257221 */ /* 0x100fe20000000000 */
[----:B------:R1:W-:Y:S01]  /*1a90*/  STG.E [R4.64+0x50], R3 ;  /* 0x0000500304007986 */ /* 0x0003e2000c101904 */
[--C-:B------:R-:W-:Y:S01]  /*1aa0*/  FADD R39, R39, R14.reuse ;  /* 0x0000000e27277221 */ /* 0x100fe20000000000 */
[----:B------:R-:W-:Y:S01]  /*1ab0*/  FADD R31, R31, R14 ;  /* 0x0000000e1f1f7221 */ /* 0x000fe20000000000 */
[--C-:B----4-:R-:W-:Y:S01]  /*1ac0*/  FADD R41, R41, R12.reuse ;  /* 0x0000000c29297221 */ /* 0x110fe20000000000 */
[--C-:B------:R-:W-:Y:S01]  /*1ad0*/  FADD R43, R43, R12.reuse ;  /* 0x0000000c2b2b7221 */ /* 0x100fe20000000000 */
[--C-:B------:R-:W-:Y:S01]  /*1ae0*/  FADD R45, R45, R12.reuse ;  /* 0x0000000c2d2d7221 */ /* 0x100fe20000000000 */
[--C-:B------:R-:W-:Y:S01]  /*1af0*/  FADD R47, R47, R12.reuse ;  /* 0x0000000c2f2f7221 */ /* 0x100fe20000000000 */
[--C-:B------:R-:W-:Y:S01]  /*1b00*/  FADD R49, R49, R12.reuse ;  /* 0x0000000c31317221 */ /* 0x100fe20000000000 */
[--C-:B------:R-:W-:Y:S01]  /*1b10*/  FADD R51, R51, R12.reuse ;  /* 0x0000000c33337221 */ /* 0x100fe20000000000 */
[----:B0-----:R-:W-:Y:S01]  /*1b20*/  FADD R7, R10, R12 ;  /* 0x0000000c0a077221 */ /* 0x001fe20000000000 */
[--C-:B-----5:R-:W-:Y:S01]  /*1b30*/  FADD R53, R53, R0.reuse ;  /* 0x0000000035357221 */ /* 0x120fe20000000000 */
[--C-:B------:R-:W-:Y:S01]  /*1b40*/  FADD R55, R55, R0.reuse ;  /* 0x0000000037377221 */ /* 0x100fe20000000000 */
[--C-:B------:R-:W-:Y:S01]  /*1b50*/  FADD R57, R57, R0.reuse ;  /* 0x0000000039397221 */ /* 0x100fe20000000000 */
[--C-:B------:R-:W-:Y:S01]  /*1b60*/  FADD R59, R59, R0.reuse ;  /* 0x000000003b3b7221 */ /* 0x100fe20000000000 */
[--C-:B------:R-:W-:Y:S01]  /*1b70*/  FADD R61, R61, R0.reuse ;  /* 0x000000003d3d7221 */ /* 0x100fe20000000000 */
[--C-:B-1----:R-:W-:Y:S01]  /*1b80*/  FADD R3, R8, R0.reuse ;  /* 0x0000000008037221 */ /* 0x102fe20000000000 */
        /* <DEDUP_REMOVED lines=27> */
.L_x_80:
        /* <DEDUP_REMOVED lines=12> */
.L_x_140:


//--------------------- .text.tvmgen_default_fused_nn_conv2d_add_nn_relu_kernel --------------------------
	.section	.text.tvmgen_default_fused_nn_conv2d_add_nn_relu_kernel,"ax",@progbits
	.sectionflags	@"SHF_BARRIERS=1"
	.sectioninfo	@"SHI_REGISTERS=93"
	.align	128
        .global         tvmgen_default_fused_nn_conv2d_add_nn_relu_kernel
        .type           tvmgen_default_fused_nn_conv2d_add_nn_relu_kernel,@function
        .size           tvmgen_default_fused_nn_conv2d_add_nn_relu_kernel,(.L_x_141 - tvmgen_default_fused_nn_conv2d_add_nn_relu_kernel)
        .other          tvmgen_default_fused_nn_conv2d_add_nn_relu_kernel,@"STO_CUDA_ENTRY STV_DEFAULT"
tvmgen_default_fused_nn_conv2d_add_nn_relu_kernel:
.text.tvmgen_default_fused_nn_conv2d_add_nn_relu_kernel:
        /* <DEDUP_REMOVED lines=9> */
[----:B------:R-:W-:Y:S01]  /*0090*/  CS2R R62, SRZ ;  /* 0x00000000003e7805 */ /* 0x000fe2000001ff00 */
[----:B------:R-:W-:Y:S01]  /*00a0*/  MOV R10, RZ ;  /* 0x000000ff000a7202 */ /* 0x000fe20000000f00 */
[----:B------:R-:W-:Y:S01]  /*00b0*/  CS2R R60, SRZ ;  /* 0x00000000003c7805 */ /* 0x000fe2000001ff00 */
[----:B------:R-:W-:Y:S01]  /*00c0*/  MOV R74, 0x38 ;  /* 0x00000038004a7802 */ /* 0x000fe20000000f00 */
        /* <DEDUP_REMOVED lines=12> */
[C---:B0-----:R-:W-:Y:S01]  /*0190*/  IMAD.HI R0, R3.reuse, -0x6db6db6d, R2 ;  /* 0x9249249303007827 */ /* 0x041fe200078e0202 */
[----:B------:R-:W-:Y:S01]  /*01a0*/  SHF.L.U32 R5, R3, 0x2, RZ ;  /* 0x0000000203057819 */ /* 0x000fe200000006ff */
[----:B------:R-:W-:Y:S01]  /*01b0*/  CS2R R36, SRZ ;  /* 0x0000000000247805 */ /* 0x000fe2000001ff00 */
[----:B------:R-:W-:Y:S01]  /*01c0*/  CS2R R34, SRZ ;  /* 0x0000000000227805 */ /* 0x000fe2000001ff00 */
[----:B------:R-:W-:Y:S01]  /*01d0*/  CS2R R32, SRZ ;  /* 0x0000000000207805 */ /* 0x000fe2000001ff00 */
[----:B------:R-:W-:Y:S01]  /*01e0*/  SHF.R.U32.HI R11, RZ, 0x1f, R0 ;  /* 0x0000001fff0b7819 */ /* 0x000fe20000011600 */
[C---:B------:R-:W-:Y:S01]  /*01f0*/  IMAD.HI R71, R5.reuse, -0x6db6db6d, R4 ;  /* 0x9249249305477827 */ /* 0x040fe200078e0204 */
[C---:B------:R-:W-:Y:S01]  /*0200*/  IADD3 R7, R5.reuse, 0x1, RZ ;  /* 0x0000000105077810 */ /* 0x040fe20007ffe0ff */
[----:B------:R-:W-:Y:S01]  /*0210*/  CS2R R30, SRZ ;  /* 0x00000000001e7805 */ /* 0x000fe2000001ff00 */
[----:B------:R-:W-:Y:S01]  /*0220*/  LEA.HI.SX32 R0, R0, R11, 0x1d ;  /* 0x0000000b00007211 */ /* 0x000fe200078feaff */
[----:B------:R-:W-:Y:S01]  /*0230*/  CS2R R28, SRZ ;  /* 0x00000000001c7805 */ /* 0x000fe2000001ff00 */
[----:B------:R-:W-:Y:S01]  /*0240*/  IADD3 R9, R5, 0x2, RZ ;  /* 0x0000000205097810 */ /* 0x000fe20007ffe0ff */
[----:B------:R-:W-:Y:S01]  /*0250*/  IMAD.HI R73, R7, -0x6db6db6d, R6 ;  /* 0x9249249307497827 */ /* 0x000fe200078e0206 */
[----:B------:R-:W-:Y:S01]  /*0260*/  IADD3 R11, R5, 0x3, RZ ;  /* 0x00000003050b7810 */ /* 0x000fe20007ffe0ff */
[----:B------:R-:W-:Y:S01]  /*0270*/  CS2R R26, SRZ ;  /* 0x00000000001a7805 */ /* 0x000fe2000001ff00 */
[----:B------:R-:W-:Y:S01]  /*0280*/  SHF.R.U32.HI R4, RZ, 0x1f, R71 ;  /* 0x0000001fff047819 */ /* 0x000fe20000011647 */
[----:B------:R-:W-:Y:S01]  /*0290*/  IMAD.HI R75, R9, -0x6db6db6d, R8 ;  /* 0x92492493094b7827 */ /* 0x000fe200078e0208 */
[----:B-1----:R-:W-:Y:S01]  /*02a0*/  IADD3 R0, R0, R69, RZ ;  /* 0x0000004500007210 */ /* 0x002fe20007ffe0ff */
[----:B------:R-:W-:Y:S01]  /*02b0*/  CS2R R24, SRZ ;  /* 0x0000000000187805 */ /* 0x000fe2000001ff00 */
[----:B------:R-:W-:Y:S01]  /*02c0*/  LEA.HI.SX32 R71, R71, R4, 0x1e ;  /* 0x0000000447477211 */ /* 0x000fe200078ff2ff */
[----:B------:R-:W-:Y:S01]  /*02d0*/  IMAD.HI R77, R11, -0x6db6db6d, R10 ;  /* 0x924924930b4d7827 */ /* 0x000fe200078e020a */
[----:B------:R-:W-:Y:S01]  /*02e0*/  SHF.R.U32.HI R4, RZ, 0x1f, R73 ;  /* 0x0000001fff047819 */ /* 0x000fe20000011649 */
[----:B------:R-:W-:Y:S01]  /*02f0*/  CS2R R22, SRZ ;  /* 0x0000000000167805 */ /* 0x000fe2000001ff00 */
[----:B------:R-:W-:Y:S01]  /*0300*/  SHF.R.U32.HI R6, RZ, 0x1f, R75 ;  /* 0x0000001fff067819 */ /* 0x000fe2000001164b */
[----:B------:R-:W-:Y:S01]  /*0310*/  CS2R R20, SRZ ;  /* 0x0000000000147805 */ /* 0x000fe2000001ff00 */
[----:B------:R-:W-:Y:S01]  /*0320*/  SHF.R.U32.HI R8, RZ, 0x1f, R77 ;  /* 0x0000001fff087819 */ /* 0x000fe2000001164d */
[----:B------:R-:W-:Y:S01]  /*0330*/  CS2R R18, SRZ ;  /* 0x0000000000127805 */ /* 0x000fe2000001ff00 */
[----:B------:R-:W-:Y:S01]  /*0340*/  LEA.HI.SX32 R73, R73, R4, 0x1e ;  /* 0x0000000449497211 */ /* 0x000fe200078ff2ff */
[----:B------:R-:W-:Y:S01]  /*0350*/  CS2R R16, SRZ ;  /* 0x0000000000107805 */ /* 0x000fe2000001ff00 */
[----:B------:R-:W-:Y:S01]  /*0360*/  LEA.HI.SX32 R75, R75, R6, 0x1e ;  /* 0x000000064b4b7211 */ /* 0x000fe200078ff2ff */
[----:B------:R-:W-:Y:S01]  /*0370*/  CS2R R14, SRZ ;  /* 0x00000000000e7805 */ /* 0x000fe2000001ff00 */
[----:B------:R-:W-:Y:S01]  /*0380*/  LEA.HI.SX32 R77, R77, R8, 0x1e ;  /* 0x000000084d4d7211 */ /* 0x000fe200078ff2ff */
[----:B------:R-:W-:Y:S01]  /*0390*/  IMAD R74, R69, R74, 0x394 ;  /* 0x00000394454a7424 */ /* 0x000fe200078e024a */
[----:B------:R-:W-:Y:S01]  /*03a0*/  ISETP.GE.AND P0, PT, R0, 0x8, PT ;  /* 0x000000080000780c */ /* 0x000fe20003f06270 */
[----:B------:R-:W-:Y:S01]  /*03b0*/  IMAD R76, R71, -0x7, R5 ;  /* 0xfffffff9474c7824 */ /* 0x000fe200078e0205 */
[----:B------:R-:W-:Y:S01]  /*03c0*/  MOV R0, RZ ;  /* 0x000000ff00007202 */ /* 0x000fe20000000f00 */
[----:B------:R-:W-:Y:S01]  /*03d0*/  IMAD R78, R73, -0x7, R7 ;  /* 0xfffffff9494e7824 */ /* 0x000fe200078e0207 */
[----:B------:R-:W-:Y:S01]  /*03e0*/  ISETP.LT.AND P0, PT, R3, 0xe, !P0 ;  /* 0x0000000e0300780c */ /* 0x000fe20004701270 */
[----:B------:R-:W-:Y:S01]  /*03f0*/  IMAD R79, R75, -0x7, R9 ;  /* 0xfffffff94b4f7824 */ /* 0x000fe200078e0209 */
[----:B------:R-:W-:Y:S01]  /*0400*/  MOV R68, RZ ;  /* 0x000000ff00447202 */ /* 0x000fe20000000f00 */
[----:B------:R-:W-:Y:S01]  /*0410*/  IMAD R80, R77, -0x7, R11 ;  /* 0xfffffff94d507824 */ /* 0x000fe200078e020b */
[----:B------:R-:W-:-:S02]  /*0420*/  ULDC.64 UR6, c[0x0][0x118] ;  /* 0x0000460000067ab9 */ /* 0x000fc40000000a00 */
.L_x_94:
[----:B------:R-:W-:-:S07]  /*0430*/  MOV R81, RZ ;  /* 0x000000ff00517202 */ /* 0x000fce0000000f00 */
.L_x_93:
[----:B------:R-:W0:Y:S01]  /*0440*/  S2R R70, SR_CTAID.Y ;  /* 0x0000000000467919 */ /* 0x000e220000002600 */
[----:B------:R-:W-:Y:S03]  /*0450*/  BSSY B0, `(.L_x_81) ;  /* 0x0000030000007945 */ /* 0x000fe60003800000 */
[----:B------:R-:W-:Y:S01]  /*0460*/  BAR.SYNC.DEFER_BLOCKING 0x0 ;  /* 0x0000000000007b1d */ /* 0x000fe20000010000 */
[----:B0-----:R-:W-:-:S04]  /*0470*/  LEA R4, R70, R81, 0x1 ;  /* 0x0000005146047211 */ /* 0x001fc800078e08ff */
[----:B------:R-:W-:-:S04]  /*0480*/  IADD3 R4, R4, -0x3, RZ ;  /* 0xfffffffd04047810 */ /* 0x000fc80007ffe0ff */
[----:B------:R-:W-:-:S13]  /*0490*/  ISETP.GE.U32.AND P1, PT, R4, 0xe0, PT ;  /* 0x000000e00400780c */ /* 0x000fda0003f26070 */
[----:B------:R-:W-:Y:S05]  /*04a0*/  @!P1 BRA `(.L_x_82) ;  /* 0x000000a000009947 */ /* 0x000fea0003800000 */
[C---:B------:R-:W-:Y:S02]  /*04b0*/  SHF.L.U32 R4, R3.reuse, 0x1, RZ ;  /* 0x0000000103047819 */ /* 0x040fe400000006ff */
[----:B------:R-:W-:-:S03]  /*04c0*/  ISETP.GT.AND P1, PT, R3, 0xe, PT ;  /* 0x0000000e0300780c */ /* 0x000fc60003f24270 */
[----:B------:R-:W-:-:S05]  /*04d0*/  IMAD R4, R69, 0x1d, R4 ;  /* 0x0000001d45047824 */ /* 0x000fca00078e0204 */
[----:B------:R-:W-:-:S13]  /*04e0*/  ISETP.GT.OR P1, PT, R4, 0xe4, P1 ;  /* 0x000000e40400780c */ /* 0x000fda0000f24670 */
[----:B------:R0:W-:Y:S01]  /*04f0*/  @!P1 STS [R4.X4], RZ ;  /* 0x000000ff04009388 */ /* 0x0001e20000004800 */
[----:B------:R-:W-:-:S04]  /*0500*/  ISETP.GT.AND P1, PT, R3, 0xd, PT ;  /* 0x0000000d0300780c */ /* 0x000fc80003f24270 */
[----:B------:R-:W-:-:S13]  /*0510*/  ISETP.GT.OR P1, PT, R4, 0xe3, P1 ;  /* 0x000000e30400780c */ /* 0x000fda0000f24670 */
[----:B------:R-:W-:Y:S05]  /*0520*/  @P1 BRA `(.L_x_83) ;  /* 0x0000022000001947 */ /* 0x000fea0003800000 */
[----:B0-----:R0:W-:Y:S01]  /*0530*/  STS [R4.X4+0x4], RZ ;  /* 0x000004ff04007388 */ /* 0x0011e20000004800 */
[----:B------:R-:W-:Y:S05]  /*0540*/  BRA `(.L_x_83) ;  /* 0x0000020000007947 */ /* 0x000fea0003800000 */
.L_x_82:
[C---:B------:R-:W-:Y:S01]  /*0550*/  SHF.L.U32 R4, R3.reuse, 0x1, RZ ;  /* 0x0000000103047819 */ /* 0x040fe200000006ff */
[----:B------:R-:W-:Y:S01]  /*0560*/  BSSY B1, `(.L_x_84) ;  /* 0x0000013000017945 */ /* 0x000fe20003800000 */
[----:B------:R-:W-:-:S03]  /*0570*/  ISETP.GT.AND P1, PT, R3, 0xe, PT ;  /* 0x0000000e0300780c */ /* 0x000fc60003f24270 */
[----:B------:R-:W-:-:S04]  /*0580*/  IMAD R7, R69, 0x1d, R4 ;  /* 0x0000001d45077824 */ /* 0x000fc800078e0204 */
[----:B------:R-:W-:Y:S01]  /*0590*/  IMAD R4, R70, 0x1c0, R7 ;  /* 0x000001c046047824 */ /* 0x000fe200078e0207 */
[----:B------:R-:W-:-:S04]  /*05a0*/  ISETP.GT.OR P1, PT, R7, 0xe4, P1 ;  /* 0x000000e40700780c */ /* 0x000fc80000f24670 */
[----:B------:R-:W-:-:S05]  /*05b0*/  IADD3 R5, R4, -0x2a3, RZ ;  /* 0xfffffd5d04057810 */ /* 0x000fca0007ffe0ff */
[----:B------:R-:W-:Y:S01]  /*05c0*/  IMAD R4, R72, 0xc400, R5 ;  /* 0x0000c40048047824 */ /* 0x000fe200078e0205 */
[----:B------:R-:W-:-:S03]  /*05d0*/  MOV R5, 0x4 ;  /* 0x0000000400057802 */ /* 0x000fc60000000f00 */
[----:B------:R-:W-:-:S04]  /*05e0*/  IMAD R4, R81, 0xe0, R4 ;  /* 0x000000e051047824 */ /* 0x000fc800078e0204 */
[----:B------:R-:W-:Y:S01]  /*05f0*/  IMAD.WIDE R4, R4, R5, c[0x0][0x168] ;  /* 0x00005a0004047625 */ /* 0x000fe200078e0205 */
[----:B------:R-:W-:Y:S05]  /*0600*/  @P1 BRA `(.L_x_85) ;  /* 0x0000008000001947 */ /* 0x000fea0003800000 */
[----:B------:R-:W-:Y:S01]  /*0610*/  IADD3 R6, R7, -0x3, RZ ;  /* 0xfffffffd07067810 */ /* 0x000fe20007ffe0ff */
[----:B------:R-:W-:Y:S03]  /*0620*/  BSSY B2, `(.L_x_86) ;  /* 0x0000005000027945 */ /* 0x000fe60003800000 */
[----:B------:R-:W-:Y:S02]  /*0630*/  ISETP.GT.U32.AND P1, PT, R6, 0xdf, PT ;  /* 0x000000df0600780c */ /* 0x000fe40003f24070 */
[----:B------:R-:W-:-:S11]  /*0640*/  MOV R6, RZ ;  /* 0x000000ff00067202 */ /* 0x000fd60000000f00 */
[----:B------:R-:W-:Y:S05]  /*0650*/  @P1 BRA `(.L_x_87) ;  /* 0x0000001000001947 */ /* 0x000fea0003800000 */
[----:B------:R0:W5:Y:S02]  /*0660*/  LDG.E.CONSTANT R6, [R4.64] ;  /* 0x0000000604067981 */ /* 0x000164000c1e9900 */
.L_x_87:
[----:B------:R-:W-:Y:S05]  /*0670*/  BSYNC B2 ;  /* 0x0000000000027941 */ /* 0x000fea0003800000 */
.L_x_86:
[----:B-----5:R1:W-:Y:S02]  /*0680*/  STS [R7.X4], R6 ;  /* 0x0000000607007388 */ /* 0x0203e40000004800 */
.L_x_85:
[----:B------:R-:W-:Y:S05]  /*0690*/  BSYNC B1 ;  /* 0x0000000000017941 */ /* 0x000fea0003800000 */
.L_x_84:
[----:B------:R-:W-:-:S04]  /*06a0*/  ISETP.GT.AND P1, PT, R3, 0xd, PT ;  /* 0x0000000d0300780c */ /* 0x000fc80003f24270 */
[----:B------:R-:W-:-:S13]  /*06b0*/  ISETP.GT.OR P1, PT, R7, 0xe3, P1 ;  /* 0x000000e30700780c */ /* 0x000fda0000f24670 */
[----:B------:R-:W-:Y:S05]  /*06c0*/  @P1 BRA `(.L_x_83) ;  /* 0x0000008000001947 */ /* 0x000fea0003800000 */
[----:B-1----:R-:W-:Y:S01]  /*06d0*/  IADD3 R6, R7, -0x2, RZ ;  /* 0xfffffffe07067810 */ /* 0x002fe20007ffe0ff */
[----:B------:R-:W-:Y:S03]  /*06e0*/  BSSY B1, `(.L_x_88) ;  /* 0x0000005000017945 */ /* 0x000fe60003800000 */
[----:B------:R-:W-:Y:S02]  /*06f0*/  ISETP.GT.U32.AND P1, PT, R6, 0xdf, PT ;  /* 0x000000df0600780c */ /* 0x000fe40003f24070 */
[----:B------:R-:W-:-:S11]  /*0700*/  MOV R6, RZ ;  /* 0x000000ff00067202 */ /* 0x000fd60000000f00 */
[----:B------:R-:W-:Y:S05]  /*0710*/  @P1 BRA `(.L_x_89) ;  /* 0x0000001000001947 */ /* 0x000fea0003800000 */
[----:B------:R1:W5:Y:S02]  /*0720*/  LDG.E.CONSTANT R6, [R4.64+0x4] ;  /* 0x0000040604067981 */ /* 0x000364000c1e9900 */
.L_x_89:
[----:B------:R-:W-:Y:S05]  /*0730*/  BSYNC B1 ;  /* 0x0000000000017941 */ /* 0x000fea0003800000 */
.L_x_88:
[----:B-----5:R2:W-:Y:S02]  /*0740*/  STS [R7.X4+0x4], R6 ;  /* 0x0000040607007388 */ /* 0x0205e40000004800 */
.L_x_83:
[----:B0-----:R-:W-:Y:S05]  /*0750*/  BSYNC B0 ;  /* 0x0000000000007941 */ /* 0x001fea0003800000 */
.L_x_81:
[----:B------:R-:W-:Y:S01]  /*0760*/  BSSY B0, `(.L_x_90) ;  /* 0x000001b000007945 */ /* 0x000fe20003800000 */
[----:B------:R-:W-:Y:S05]  /*0770*/  @!P0 BRA `(.L_x_91) ;  /* 0x0000019000008947 */ /* 0x000fea0003800000 */
[----:B-1----:R-:W-:Y:S01]  /*0780*/  IMAD R4, R69, 0x18, R72 ;  /* 0x0000001845047824 */ /* 0x002fe200078e0248 */
[----:B------:R-:W-:-:S03]  /*0790*/  MOV R9, 0x4 ;  /* 0x0000000400097802 */ /* 0x000fc60000000f00 */
[----:B------:R-:W-:-:S05]  /*07a0*/  IMAD R4, R4, 0x7, R81 ;  /* 0x0000000704047824 */ /* 0x000fca00078e0251 */
[----:B------:R-:W-:-:S04]  /*07b0*/  LEA R5, R4, -R4, 0x3 ;  /* 0x8000000404057211 */ /* 0x000fc800078e18ff */
[-C--:B--2---:R-:W-:Y:S02]  /*07c0*/  IADD3 R6, R78, R5.reuse, RZ ;  /* 0x000000054e067210 */ /* 0x084fe40007ffe0ff */
[-C--:B------:R-:W-:Y:S02]  /*07d0*/  IADD3 R8, R79, R5.reuse, RZ ;  /* 0x000000054f087210 */ /* 0x080fe40007ffe0ff */
[-C--:B------:R-:W-:Y:S01]  /*07e0*/  IADD3 R4, R76, R5.reuse, RZ ;  /* 0x000000054c047210 */ /* 0x080fe20007ffe0ff */
[----:B------:R-:W-:Y:S01]  /*07f0*/  IMAD R10, R73, 0x93, R6 ;  /* 0x00000093490a7824 */ /* 0x000fe200078e0206 */
[----:B------:R-:W-:Y:S01]  /*0800*/  IADD3 R12, R80, R5, RZ ;  /* 0x00000005500c7210 */ /* 0x000fe20007ffe0ff */
[----:B------:R-:W-:Y:S02]  /*0810*/  IMAD R5, R75, 0x93, R8 ;  /* 0x000000934b057824 */ /* 0x000fe400078e0208 */
[----:B------:R-:W-:Y:S02]  /*0820*/  IMAD R6, R71, 0x93, R4 ;  /* 0x0000009347067824 */ /* 0x000fe400078e0204 */
[----:B------:R-:W-:-:S02]  /*0830*/  IMAD R8, R77, 0x93, R12 ;  /* 0x000000934d087824 */ /* 0x000fc400078e020c */
[----:B------:R-:W-:-:S04]  /*0840*/  IMAD.WIDE R10, R10, R9, c[0x0][0x170] ;  /* 0x00005c000a0a7625 */ /* 0x000fc800078e0209 */
[-C--:B------:R-:W-:Y:S01]  /*0850*/  IMAD.WIDE R4, R5, R9.reuse, c[0x0][0x170] ;  /* 0x00005c0005047625 */ /* 0x080fe200078e0209 */
[----:B------:R-:W2:Y:S03]  /*0860*/  LDG.E.CONSTANT R12, [R10.64] ;  /* 0x000000060a0c7981 */ /* 0x000ea6000c1e9900 */
[-C--:B------:R-:W-:Y:S01]  /*0870*/  IMAD.WIDE R6, R6, R9.reuse, c[0x0][0x170] ;  /* 0x00005c0006067625 */ /* 0x080fe200078e0209 */
[----:B------:R-:W2:Y:S03]  /*0880*/  LDG.E.CONSTANT R13, [R4.64] ;  /* 0x00000006040d7981 */ /* 0x000ea6000c1e9900 */
[----:B------:R-:W-:Y:S02]  /*0890*/  IMAD.WIDE R8, R8, R9, c[0x0][0x170] ;  /* 0x00005c0008087625 */ /* 0x000fe400078e0209 */
[----:B------:R-:W3:Y:S04]  /*08a0*/  LDG.E.CONSTANT R6, [R6.64] ;  /* 0x0000000606067981 */ /* 0x000ee8000c1e9900 */
[----:B------:R-:W4:Y:S01]  /*08b0*/  LDG.E.CONSTANT R8, [R8.64] ;  /* 0x0000000608087981 */ /* 0x000f22000c1e9900 */
[----:B------:R-:W-:-:S05]  /*08c0*/  IMAD R83, R69, 0xe, R3 ;  /* 0x0000000e45537824 */ /* 0x000fca00078e0203 */
[----:B------:R-:W-:-:S05]  /*08d0*/  SHF.L.U32 R83, R83, 0x2, RZ ;  /* 0x0000000253537819 */ /* 0x000fca00000006ff */
[----:B--2---:R0:W-:Y:S04]  /*08e0*/  STS.64 [R83.X4+0x398], R12 ;  /* 0x0003980c53007388 */ /* 0x0041e80000004a00 */
[----:B---3--:R0:W-:Y:S04]  /*08f0*/  STS [R83.X4+0x394], R6 ;  /* 0x0003940653007388 */ /* 0x0081e80000004800 */
[----:B----4-:R0:W-:Y:S02]  /*0900*/  STS [R83.X4+0x3a0], R8 ;  /* 0x0003a00853007388 */ /* 0x0101e40000004800 */
.L_x_91:
[----:B------:R-:W-:Y:S05]  /*0910*/  BSYNC B0 ;  /* 0x0000000000007941 */ /* 0x000fea0003800000 */
.L_x_90:
[----:B------:R-:W-:Y:S01]  /*0920*/  BAR.SYNC.DEFER_BLOCKING 0x0 ;  /* 0x0000000000007b1d */ /* 0x000fe20000010000 */
[----:B-1----:R-:W-:-:S05]  /*0930*/  LEA R4, R3, 0x180, 0x3 ;  /* 0x0000018003047811 */ /* 0x002fca00078e18ff */
[----:B------:R-:W-:Y:S02]  /*0940*/  UMOV UR4, 0x300 ;  /* 0x0000030000047882 */ /* 0x000fe40000000000 */
.L_x_92:
[----:B------:R-:W-:Y:S04]  /*0950*/  LDS R5, [R74+UR4+-0x300] ;  /* 0xfffd00044a057984 */ /* 0x000fe80008000800 */
[----:B--2---:R-:W1:Y:S04]  /*0960*/  LDS R7, [R4+-0x180] ;  /* 0xfffe800004077984 */ /* 0x004e680000000800 */
[----:B0-----:R-:W0:Y:S04]  /*0970*/  LDS R6, [R4+-0x100] ;  /* 0xffff000004067984 */ /* 0x001e280000000800 */
[----:B------:R-:W2:Y:S04]  /*0980*/  LDS R8, [R4+-0x80] ;  /* 0xffff800004087984 */ /* 0x000ea80000000800 */
[----:B------:R-:W3:Y:S04]  /*0990*/  LDS R10, [R4] ;  /* 0x00000000040a7984 */ /* 0x000ee80000000800 */
[----:B------:R-:W4:Y:S04]  /*09a0*/  LDS R12, [R4+0x80] ;  /* 0x00008000040c7984 */ /* 0x000f280000000800 */
[----:B------:R-:W5:Y:S04]  /*09b0*/  LDS R82, [R4+0x100] ;  /* 0x0001000004527984 */ /* 0x000f680000000800 */
[----:B------:R1:W5:Y:S04]  /*09c0*/  LDS R84, [R4+0x180] ;  /* 0x0001800004547984 */ /* 0x0003680000000800 */
[----:B------:R-:W5:Y:S04]  /*09d0*/  LDS R9, [R74+UR4+-0x140] ;  /* 0xfffec0044a097984 */ /* 0x000f680008000800 */
[----:B------:R-:W5:Y:S01]  /*09e0*/  LDS R11, [R74+UR4+0x80] ;  /* 0x000080044a0b7984 */ /* 0x000f620008000800 */
[----:B-1----:R-:W-:-:S03]  /*09f0*/  IADD3 R4, R4, 0x4, RZ ;  /* 0x0000000404047810 */ /* 0x002fc60007ffe0ff */
[----:B------:R-:W1:Y:S04]  /*0a00*/  LDS R13, [R74+UR4+0x240] ;  /* 0x000240044a0d7984 */ /* 0x000e680008000800 */
[----:B------:R-:W1:Y:S01]  /*0a10*/  LDS R83, [R74+UR4+-0x2e4] ;  /* 0xfffd1c044a537984 */ /* 0x000e620008000800 */
[----:B------:R-:W-:-:S03]  /*0a20*/  FFMA R68, R5, R7, R68 ;  /* 0x0000000705447223 */ /* 0x000fc60000000044 */
[----:B------:R-:W1:Y:S01]  /*0a30*/  LDS R86, [R74+UR4+-0x124] ;  /* 0xfffedc044a567984 */ /* 0x000e620008000800 */
[----:B0-----:R-:W-:-:S03]  /*0a40*/  FFMA R14, R5, R6, R14 ;  /* 0x00000006050e7223 */ /* 0x001fc6000000000e */
[----:B------:R-:W0:Y:S01]  /*0a50*/  LDS R88, [R74+UR4+0x9c] ;  /* 0x00009c044a587984 */ /* 0x000e220008000800 */
[----:B--2---:R-:W-:-:S03]  /*0a60*/  FFMA R16, R5, R8, R16 ;  /* 0x0000000805107223 */ /* 0x004fc60000000010 */
[----:B------:R-:W2:Y:S01]  /*0a70*/  LDS R90, [R74+UR4+0x25c] ;  /* 0x00025c044a5a7984 */ /* 0x000ea20008000800 */
[----:B------:R-:W-:Y:S01]  /*0a80*/  UIADD3 UR4, UR4, 0x4, URZ ;  /* 0x0000000404047890 */ /* 0x000fe2000fffe03f */
[C---:B---3--:R-:W-:Y:S01]  /*0a90*/  FFMA R18, R5.reuse, R10, R18 ;  /* 0x0000000a05127223 */ /* 0x048fe20000000012 */
[C---:B----4-:R-:W-:Y:S02]  /*0aa0*/  FFMA R20, R5.reuse, R12, R20 ;  /* 0x0000000c05147223 */ /* 0x050fe40000000014 */
[----:B------:R-:W-:Y:S01]  /*0ab0*/  UISETP.NE.AND UP0, UPT, UR4, 0x31c, UPT ;  /* 0x0000031c0400788c */ /* 0x000fe2000bf05270 */
[----:B-----5:R-:W-:-:S05]  /*0ac0*/  FFMA R22, R5, R82, R22 ;  /* 0x0000005205167223 */ /* 0x020fca0000000016 */
[----:B------:R-:W-:Y:S01]  /*0ad0*/  PLOP3.LUT P1, PT, PT, PT, UP0, 0x80, 0x0 ;  /* 0x000000000000781c */ /* 0x000fe20003f2f008 */
[----:B------:R-:W-:Y:S01]  /*0ae0*/  FFMA R24, R5, R84, R24 ;  /* 0x0000005405187223 */ /* 0x000fe20000000018 */
        /* <DEDUP_REMOVED lines=14> */
[----:B-1----:R-:W-:Y:S01]  /*0bd0*/  FFMA R54, R7, R13, R54 ;  /* 0x0000000d07367223 */ /* 0x002fe20000000036 */
[C---:B------:R-:W-:Y:S01]  /*0be0*/  FFMA R56, R13.reuse, R6, R56 ;  /* 0x000000060d387223 */ /* 0x040fe20000000038 */
[C---:B------:R-:W-:Y:S01]  /*0bf0*/  FFMA R58, R13.reuse, R8, R58 ;  /* 0x000000080d3a7223 */ /* 0x040fe2000000003a */
[C---:B------:R-:W-:Y:S01]  /*0c00*/  FFMA R60, R13.reuse, R10, R60 ;  /* 0x0000000a0d3c7223 */ /* 0x040fe2000000003c */
[C---:B------:R-:W-:Y:S01]  /*0c10*/  FFMA R62, R13.reuse, R12, R62 ;  /* 0x0000000c0d3e7223 */ /* 0x040fe2000000003e */
[C---:B------:R-:W-:Y:S01]  /*0c20*/  FFMA R64, R13.reuse, R82, R64 ;  /* 0x000000520d407223 */ /* 0x040fe20000000040 */
[----:B------:R-:W-:Y:S01]  /*0c30*/  FFMA R66, R13, R84, R66 ;  /* 0x000000540d427223 */ /* 0x000fe20000000042 */
[CC--:B------:R-:W-:Y:S01]  /*0c40*/  FFMA R0, R7.reuse, R83.reuse, R0 ;  /* 0x0000005307007223 */ /* 0x0c0fe20000000000 */
[-C--:B------:R-:W-:Y:S01]  /*0c50*/  FFMA R15, R6, R83.reuse, R15 ;  /* 0x00000053060f7223 */ /* 0x080fe2000000000f */
[-C--:B------:R-:W-:Y:S01]  /*0c60*/  FFMA R17, R8, R83.reuse, R17 ;  /* 0x0000005308117223 */ /* 0x080fe20000000011 */
[-C--:B------:R-:W-:Y:S01]  /*0c70*/  FFMA R19, R10, R83.reuse, R19 ;  /* 0x000000530a137223 */ /* 0x080fe20000000013 */
[-C--:B------:R-:W-:Y:S01]  /*0c80*/  FFMA R21, R12, R83.reuse, R21 ;  /* 0x000000530c157223 */ /* 0x080fe20000000015 */
[-C--:B------:R-:W-:Y:S01]  /*0c90*/  FFMA R23, R82, R83.reuse, R23 ;  /* 0x0000005352177223 */ /* 0x080fe20000000017 */
        /* <DEDUP_REMOVED lines=8> */
[CC--:B0-----:R-:W-:Y:S01]  /*0d20*/  FFMA R41, R7.reuse, R88.reuse, R41 ;  /* 0x0000005807297223 */ /* 0x0c1fe20000000029 */
[-C--:B------:R-:W-:Y:S01]  /*0d30*/  FFMA R43, R6, R88.reuse, R43 ;  /* 0x00000058062b7223 */ /* 0x080fe2000000002b */
[-C--:B------:R-:W-:Y:S01]  /*0d40*/  FFMA R45, R8, R88.reuse, R45 ;  /* 0x00000058082d7223 */ /* 0x080fe2000000002d */
[-C--:B------:R-:W-:Y:S01]  /*0d50*/  FFMA R47, R10, R88.reuse, R47 ;  /* 0x000000580a2f7223 */ /* 0x080fe2000000002f */
[-C--:B------:R-:W-:Y:S01]  /*0d60*/  FFMA R49, R12, R88.reuse, R49 ;  /* 0x000000580c317223 */ /* 0x080fe20000000031 */
[-C--:B------:R-:W-:Y:S01]  /*0d70*/  FFMA R51, R82, R88.reuse, R51 ;  /* 0x0000005852337223 */ /* 0x080fe20000000033 */
[----:B------:R-:W-:Y:S01]  /*0d80*/  FFMA R53, R84, R88, R53 ;  /* 0x0000005854357223 */ /* 0x000fe20000000035 */
[-C--:B--2---:R-:W-:Y:S01]  /*0d90*/  FFMA R55, R7, R90.reuse, R55 ;  /* 0x0000005a07377223 */ /* 0x084fe20000000037 */
[-C--:B------:R-:W-:Y:S01]  /*0da0*/  FFMA R57, R6, R90.reuse, R57 ;  /* 0x0000005a06397223 */ /* 0x080fe20000000039 */
[-C--:B------:R-:W-:Y:S01]  /*0db0*/  FFMA R59, R8, R90.reuse, R59 ;  /* 0x0000005a083b7223 */ /* 0x080fe2000000003b */
[-C--:B------:R-:W-:Y:S01]  /*0dc0*/  FFMA R61, R10, R90.reuse, R61 ;  /* 0x0000005a0a3d7223 */ /* 0x080fe2000000003d */
[-C--:B------:R-:W-:Y:S01]  /*0dd0*/  FFMA R63, R12, R90.reuse, R63 ;  /* 0x0000005a0c3f7223 */ /* 0x080fe2000000003f */
[-C--:B------:R-:W-:Y:S01]  /*0de0*/  FFMA R65, R82, R90.reuse, R65 ;  /* 0x0000005a52417223 */ /* 0x080fe20000000041 */
[----:B------:R-:W-:Y:S01]  /*0df0*/  FFMA R67, R84, R90, R67 ;  /* 0x0000005a54437223 */ /* 0x000fe20000000043 */
[----:B------:R-:W-:Y:S05]  /*0e00*/  @P1 BRA `(.L_x_92) ;  /* 0xfffffb4000001947 */ /* 0x000fea000383ffff */
[----:B------:R-:W-:-:S04]  /*0e10*/  IADD3 R81, R81, 0x1, RZ ;  /* 0x0000000151517810 */ /* 0x000fc80007ffe0ff */
[----:B------:R-:W-:-:S13]  /*0e20*/  ISETP.GE.U32.AND P1, PT, R81, 0x7, PT ;  /* 0x000000075100780c */ /* 0x000fda0003f26070 */
[----:B------:R-:W-:Y:S05]  /*0e30*/  @!P1 BRA `(.L_x_93) ;  /* 0xfffff60000009947 */ /* 0x000fea000383ffff */
[----:B------:R-:W-:-:S04]  /*0e40*/  IADD3 R72, R72, 0x1, RZ ;  /* 0x0000000148487810 */ /* 0x000fc80007ffe0ff */
[----:B------:R-:W-:-:S13]  /*0e50*/  ISETP.GE.U32.AND P1, PT, R72, 0x3, PT ;  /* 0x000000034800780c */ /* 0x000fda0003f26070 */
[----:B------:R-:W-:Y:S05]  /*0e60*/  @!P1 BRA `(.L_x_94) ;  /* 0xfffff5c000009947 */ /* 0x000fea000383ffff */
[----:B------:R-:W-:Y:S02]  /*0e70*/  SHF.L.U32 R4, R69, 0x1, RZ ;  /* 0x0000000145047819 */ /* 0x000fe400000006ff */
[----:B------:R-:W-:-:S05]  /*0e80*/  MOV R2, 0x4 ;  /* 0x0000000400027802 */ /* 0x000fca0000000f00 */
[----:B------:R-:W-:-:S05]  /*0e90*/  IMAD.WIDE R4, R4, R2, c[0x0][0x178] ;  /* 0x00005e0004047625 */ /* 0x000fca00078e0202 */
[----:B------:R-:W2:Y:S04]  /*0ea0*/  LDG.E.CONSTANT R11, [R4.64+0x40] ;  /* 0x00004006040b7981 */ /* 0x000ea8000c1e9900 */
[----:B------:R-:W3:Y:S04]  /*0eb0*/  LDG.E.CONSTANT R9, [R4.64+0x80] ;  /* 0x0000800604097981 */ /* 0x000ee8000c1e9900 */
[----:B------:R0:W4:Y:S04]  /*0ec0*/  LDG.E.CONSTANT R7, [R4.64+0xc0] ;  /* 0x0000c00604077981 */ /* 0x000128000c1e9900 */
[----:B------:R0:W5:Y:S04]  /*0ed0*/  LDG.E.CONSTANT R13, [R4.64] ;  /* 0x00000006040d7981 */ /* 0x000168000c1e9900 */
[----:B------:R0:W5:Y:S04]  /*0ee0*/  LDG.E.CONSTANT R10, [R4.64+0x4] ;  /* 0x00000406040a7981 */ /* 0x000168000c1e9900 */
[----:B------:R0:W5:Y:S04]  /*0ef0*/  LDG.E.CONSTANT R8, [R4.64+0x44] ;  /* 0x0000440604087981 */ /* 0x000168000c1e9900 */
[----:B------:R0:W5:Y:S04]  /*0f00*/  LDG.E.CONSTANT R6, [R4.64+0x84] ;  /* 0x0000840604067981 */ /* 0x000168000c1e9900 */
[----:B------:R0:W5:Y:S01]  /*0f10*/  LDG.E.CONSTANT R12, [R4.64+0xc4] ;  /* 0x0000c406040c7981 */ /* 0x000162000c1e9900 */
[----:B------:R-:W-:-:S04]  /*0f20*/  IMAD R3, R69, 0x6200, R3 ;  /* 0x0000620045037824 */ /* 0x000fc800078e0203 */
[----:B------:R-:W-:-:S04]  /*0f30*/  IMAD R3, R70, 0x70, R3 ;  /* 0x0000007046037824 */ /* 0x000fc800078e0203 */
[----:B------:R-:W-:Y:S01]  /*0f40*/  IMAD.WIDE R2, R3, R2, c[0x0][0x160] ;  /* 0x0000580003027625 */ /* 0x000fe200078e0202 */
[----:B--2---:R-:W-:Y:S01]  /*0f50*/  FADD R26, R26, R11 ;  /* 0x0000000b1a1a7221 */ /* 0x004fe20000000000 */
[----:B---3--:R-:W-:-:S04]  /*0f60*/  FADD R40, R40, R9 ;  /* 0x0000000928287221 */ /* 0x008fc80000000000 */
[----:B0-----:R-:W-:Y:S01]  /*0f70*/  FMNMX R5, RZ, R26, !PT ;  /* 0x0000001aff057209 */ /* 0x001fe20007800000 */
[----:B----4-:R-:W-:-:S04]  /*0f80*/  FADD R54, R54, R7 ;  /* 0x0000000736367221 */ /* 0x010fc80000000000 */
[----:B------:R0:W-:Y:S01]  /*0f90*/  STG.E [R2.64+0xc4000], R5 ;  /* 0x0c40000502007986 */ /* 0x0001e2000c101906 */
[--C-:B-----5:R-:W-:Y:S01]  /*0fa0*/  FADD R68, R68, R13.reuse ;  /* 0x0000000d44447221 */ /* 0x120fe20000000000 */
[--C-:B------:R-:W-:Y:S01]  /*0fb0*/  FADD R14, R14, R13.reuse ;  /* 0x0000000d0e0e7221 */ /* 0x100fe20000000000 */
[----:B------:R-:W-:Y:S01]  /*0fc0*/  FADD R16, R16, R13 ;  /* 0x0000000d10107221 */ /* 0x000fe20000000000 */
[----:B0-----:R-:W-:Y:S01]  /*0fd0*/  FMNMX R5, RZ, R40, !PT ;  /* 0x00000028ff057209 */ /* 0x001fe20007800000 */
[----:B------:R-:W-:-:S04]  /*0fe0*/  FADD R0, R0, R10 ;  /* 0x0000000a00007221 */ /* 0x000fc80000000000 */
[----:B------:R0:W-:Y:S01]  /*0ff0*/  STG.E [R2.64+0x188000], R5 ;  /* 0x1880000502007986 */ /* 0x0001e2000c101906 */
[--C-:B------:R-:W-:Y:S01]  /*1000*/  FADD R18, R18, R13.reuse ;  /* 0x0000000d12127221 */ /* 0x100fe20000000000 */
[--C-:B------:R-:W-:Y:S01]  /*1010*/  FADD R20, R20, R13.reuse ;  /* 0x0000000d14147221 */ /* 0x100fe20000000000 */
[--C-:B------:R-:W-:Y:S01]  /*1020*/  FADD R22, R22, R13.reuse ;  /* 0x0000000d16167221 */ /* 0x100fe20000000000 */
[----:B------:R-:W-:Y:S01]  /*1030*/  FADD R24, R24, R13 ;  /* 0x0000000d18187221 */ /* 0x000fe20000000000 */
[----:B------:R-:W-:Y:S01]  /*1040*/  FMNMX R69, RZ, R68, !PT ;  /* 0x00000044ff457209 */ /* 0x000fe20007800000 */
[--C-:B------:R-:W-:Y:S01]  /*1050*/  FADD R27, R27, R8.reuse ;  /* 0x000000081b1b7221 */ /* 0x100fe20000000000 */
[----:B0-----:R-:W-:Y:S01]  /*1060*/  FMNMX R5, RZ, R54, !PT ;  /* 0x00000036ff057209 */ /* 0x001fe20007800000 */
[--C-:B------:R-:W-:Y:S01]  /*1070*/  FADD R29, R29, R8.reuse ;  /* 0x000000081d1d7221 */ /* 0x100fe20000000000 */
[----:B------:R-:W-:Y:S01]  /*1080*/  FMNMX R71, RZ, R14, !PT ;  /* 0x0000000eff477209 */ /* 0x000fe20007800000 */
[--C-:B------:R-:W-:Y:S01]  /*1090*/  FADD R31, R31, R8.reuse ;  /* 0x000000081f1f7221 */ /* 0x100fe20000000000 */
[----:B------:R-:W-:Y:S01]  /*10a0*/  FMNMX R13, RZ, R16, !PT ;  /* 0x00000010ff0d7209 */ /* 0x000fe20007800000 */
        /* <DEDUP_REMOVED lines=9> */
[----:B0-----:R-:W-:Y:S01]  /*1140*/  FMNMX R5, RZ, R0, !PT ;  /* 0x00000000ff057209 */ /* 0x001fe20007800000 */
[----:B------:R0:W-:Y:S01]  /*1150*/  STG.E [R2.64], R69 ;  /* 0x0000004502007986 */ /* 0x0001e2000c101906 */
[--C-:B------:R-:W-:Y:S01]  /*1160*/  FADD R36, R36, R11.reuse ;  /* 0x0000000b24247221 */ /* 0x100fe20000000000 */
[----:B------:R-:W-:Y:S01]  /*1170*/  FADD R38, R38, R11 ;  /* 0x0000000b26267221 */ /* 0x000fe20000000000 */
[----:B------:R-:W-:Y:S01]  /*1180*/  FMNMX R73, RZ, R18, !PT ;  /* 0x00000012ff497209 */ /* 0x000fe20007800000 */
[----:B------:R1:W-:Y:S01]  /*1190*/  STG.E [R2.64+0x40], R71 ;  /* 0x0000404702007986 */ /* 0x0003e2000c101906 */
[----:B------:R-:W-:Y:S01]  /*11a0*/  FMNMX R11, RZ, R30, !PT ;  /* 0x0000001eff0b7209 */ /* 0x000fe20007800000 */
[--C-:B------:R-:W-:Y:S01]  /*11b0*/  FADD R41, R41, R6.reuse ;  /* 0x0000000629297221 */ /* 0x100fe20000000000 */
[--C-:B------:R-:W-:Y:S01]  /*11c0*/  FADD R43, R43, R6.reuse ;  /* 0x000000062b2b7221 */ /* 0x100fe20000000000 */
[----:B------:R2:W-:Y:S01]  /*11d0*/  STG.E [R2.64+0x80], R13 ;  /* 0x0000800d02007986 */ /* 0x0005e2000c101906 */
[--C-:B------:R-:W-:Y:S01]  /*11e0*/  FADD R45, R45, R6.reuse ;  /* 0x000000062d2d7221 */ /* 0x100fe20000000000 */
[--C-:B------:R-:W-:Y:S01]  /*11f0*/  FADD R47, R47, R6.reuse ;  /* 0x000000062f2f7221 */ /* 0x100fe20000000000 */
[--C-:B------:R-:W-:Y:S01]  /*1200*/  FADD R49, R49, R6.reuse ;  /* 0x0000000631317221 */ /* 0x100fe20000000000 */
[----:B------:R3:W-:Y:S01]  /*1210*/  STG.E [R2.64+0xc400], R5 ;  /* 0x00c4000502007986 */ /* 0x0007e2000c101906 */
[----:B0-----:R-:W-:Y:S01]  /*1220*/  FMNMX R69, RZ, R32, !PT ;  /* 0x00000020ff457209 */ /* 0x001fe20007800000 */
[--C-:B------:R-:W-:Y:S01]  /*1230*/  FADD R51, R51, R6.reuse ;  /* 0x0000000633337221 */ /* 0x100fe20000000000 */
[--C-:B------:R-:W-:Y:S01]  /*1240*/  FADD R42, R42, R9.reuse ;  /* 0x000000092a2a7221 */ /* 0x100fe20000000000 */
[----:B-1----:R-:W-:Y:S01]  /*1250*/  FMNMX R71, RZ, R34, !PT ;  /* 0x00000022ff477209 */ /* 0x002fe20007800000 */
[--C-:B------:R-:W-:Y:S01]  /*1260*/  FADD R44, R44, R9.reuse ;  /* 0x000000092c2c7221 */ /* 0x100fe20000000000 */
[--C-:B------:R-:W-:Y:S01]  /*1270*/  FADD R46, R46, R9.reuse ;  /* 0x000000092e2e7221 */ /* 0x100fe20000000000 */
[--C-:B------:R-:W-:Y:S01]  /*1280*/  FADD R48, R48, R9.reuse ;  /* 0x0000000930307221 */ /* 0x100fe20000000000 */
[----:B--2---:R-:W-:Y:S01]  /*1290*/  FMNMX R13, RZ, R28, !PT ;  /* 0x0000001cff0d7209 */ /* 0x004fe20007800000 */
[----:B------:R-:W-:Y:S01]  /*12a0*/  FADD R50, R50, R9 ;  /* 0x0000000932327221 */ /* 0x000fe20000000000 */
[----:B------:R-:W-:Y:S01]  /*12b0*/  FADD R58, R58, R7 ;  /* 0x000000073a3a7221 */ /* 0x000fe20000000000 */
[----:B------:R-:W-:Y:S01]  /*12c0*/  FADD R6, R53, R6 ;  /* 0x0000000635067221 */ /* 0x000fe20000000000 */
[----:B---3--:R-:W-:Y:S01]  /*12d0*/  FMNMX R5, RZ, R8, !PT ;  /* 0x00000008ff057209 */ /* 0x008fe20007800000 */
[----:B------:R0:W-:Y:S01]  /*12e0*/  STG.E [R2.64+0xc0], R73 ;  /* 0x0000c04902007986 */ /* 0x0001e2000c101906 */
[----:B------:R-:W-:Y:S01]  /*12f0*/  FADD R52, R52, R9 ;  /* 0x0000000934347221 */ /* 0x000fe20000000000 */
[--C-:B------:R-:W-:Y:S01]  /*1300*/  FADD R56, R56, R7.reuse ;  /* 0x0000000738387221 */ /* 0x100fe20000000000 */
[--C-:B------:R-:W-:Y:S01]  /*1310*/  FADD R60, R60, R7.reuse ;  /* 0x000000073c3c7221 */ /* 0x100fe20000000000 */
[----:B------:R1:W-:Y:S01]  /*1320*/  STG.E [R2.64+0xc4040], R13 ;  /* 0x0c40400d02007986 */ /* 0x0003e2000c101906 */
[--C-:B------:R-:W-:Y:S01]  /*1330*/  FADD R62, R62, R7.reuse ;  /* 0x000000073e3e7221 */ /* 0x100fe20000000000 */
[--C-:B------:R-:W-:Y:S01]  /*1340*/  FADD R64, R64, R7.reuse ;  /* 0x0000000740407221 */ /* 0x100fe20000000000 */
[----:B------:R-:W-:Y:S01]  /*1350*/  FADD R66, R66, R7 ;  /* 0x0000000742427221 */ /* 0x000fe20000000000 */
[----:B------:R2:W-:Y:S01]  /*1360*/  STG.E [R2.64+0xc4080], R11 ;  /* 0x0c40800b02007986 */ /* 0x0005e2000c101906 */
[----:B------:R-:W-:Y:S01]  /*1370*/  FMNMX R75, RZ, R20, !PT ;  /* 0x00000014ff4b7209 */ /* 0x000fe20007800000 */
[--C-:B------:R-:W-:Y:S01]  /*1380*/  FADD R15, R15, R10.reuse ;  /* 0x0000000a0f0f7221 */ /* 0x100fe20000000000 */
[----:B------:R-:W-:Y:S01]  /*1390*/  FMNMX R9, RZ, R44, !PT ;  /* 0x0000002cff097209 */ /* 0x000fe20007800000 */
[----:B------:R3:W-:Y:S01]  /*13a0*/  STG.E [R2.64+0xc40c0], R69 ;  /* 0x0c40c04502007986 */ /* 0x0007e2000c101906 */
[----:B0-----:R-:W-:Y:S01]  /*13b0*/  FMNMX R73, RZ, R36, !PT ;  /* 0x00000024ff497209 */ /* 0x001fe20007800000 */
[--C-:B------:R-:W-:Y:S01]  /*13c0*/  FADD R17, R17, R10.reuse ;  /* 0x0000000a11117221 */ /* 0x100fe20000000000 */
[----:B------:R-:W-:Y:S01]  /*13d0*/  FMNMX R7, RZ, R58, !PT ;  /* 0x0000003aff077209 */ /* 0x000fe20007800000 */
[----:B------:R0:W-:Y:S01]  /*13e0*/  STG.E [R2.64+0xc4100], R71 ;  /* 0x0c41004702007986 */ /* 0x0001e2000c101906 */
[----:B-1----:R-:W-:Y:S01]  /*13f0*/  FMNMX R13, RZ, R46, !PT ;  /* 0x0000002eff0d7209 */ /* 0x002fe20007800000 */
[--C-:B------:R-:W-:Y:S01]  /*1400*/  FADD R19, R19, R10.reuse ;  /* 0x0000000a13137221 */ /* 0x100fe20000000000 */
[--C-:B------:R-:W-:Y:S01]  /*1410*/  FADD R21, R21, R10.reuse ;  /* 0x0000000a15157221 */ /* 0x100fe20000000000 */
[----:B------:R1:W-:Y:S01]  /*1420*/  STG.E [R2.64+0xd0580], R5 ;  /* 0x0d05800502007986 */ /* 0x0003e2000c101906 */
[----:B--2---:R-:W-:Y:S01]  /*1430*/  FMNMX R11, RZ, R42, !PT ;  /* 0x0000002aff0b7209 */ /* 0x004fe20007800000 */
[----:B------:R-:W-:Y:S01]  /*1440*/  FADD R23, R23, R10 ;  /* 0x0000000a17177221 */ /* 0x000fe20000000000 */
[--C-:B------:R-:W-:Y:S01]  /*1450*/  FADD R55, R55, R12.reuse ;  /* 0x0000000c37377221 */ /* 0x100fe20000000000 */
[----:B---3--:R-:W-:Y:S01]  /*1460*/  FMNMX R69, RZ, R48, !PT ;  /* 0x00000030ff457209 */ /* 0x008fe20007800000 */
[--C-:B------:R-:W-:Y:S01]  /*1470*/  FADD R57, R57, R12.reuse ;  /* 0x0000000c39397221 */ /* 0x100fe20000000000 */
[--C-:B------:R-:W-:Y:S01]  /*1480*/  FADD R59, R59, R12.reuse ;  /* 0x0000000c3b3b7221 */ /* 0x100fe20000000000 */
[--C-:B------:R-:W-:Y:S01]  /*1490*/  FADD R61, R61, R12.reuse ;  /* 0x0000000c3d3d7221 */ /* 0x100fe20000000000 */
[----:B0-----:R-:W-:Y:S01]  /*14a0*/  FMNMX R71, RZ, R50, !PT ;  /* 0x00000032ff477209 */ /* 0x001fe20007800000 */
[--C-:B------:R-:W-:Y:S01]  /*14b0*/  FADD R63, R63, R12.reuse ;  /* 0x0000000c3f3f7221 */ /* 0x100fe20000000000 */
[----:B------:R-:W-:Y:S01]  /*14c0*/  FADD R65, R65, R12 ;  /* 0x0000000c41417221 */ /* 0x000fe20000000000 */
[----:B------:R-:W-:Y:S01]  /*14d0*/  FADD R10, R25, R10 ;  /* 0x0000000a190a7221 */ /* 0x000fe20000000000 */
[----:B-1----:R-:W-:Y:S01]  /*14e0*/  FMNMX R5, RZ, R6, !PT ;  /* 0x00000006ff057209 */ /* 0x002fe20007800000 */
        /* <DEDUP_REMOVED lines=12> */
[----:B------:R-:W-:Y:S01]  /*15b0*/  FMNMX R23, RZ, R23, !PT ;  /* 0x00000017ff177209 */ /* 0x000fe20007800000 */
[----:B------:R0:W-:Y:S01]  /*15c0*/  STG.E [R2.64+0x1880c0], R13 ;  /* 0x1880c00d02007986 */ /* 0x0001e2000c101906 */
[----:B-1----:R-:W-:Y:S02]  /*15d0*/  FMNMX R73, RZ, R52, !PT ;  /* 0x00000034ff497209 */ /* 0x002fe40007800000 */
[----:B------:R-:W-:Y:S01]  /*15e0*/  FMNMX R27, RZ, R27, !PT ;  /* 0x0000001bff1b7209 */ /* 0x000fe20007800000 */
[----:B------:R1:W-:Y:S01]  /*15f0*/  STG.E [R2.64+0x188100], R69 ;  /* 0x1881004502007986 */ /* 0x0003e2000c101906 */
[----:B--2---:R-:W-:Y:S02]  /*1600*/  FMNMX R11, RZ, R60, !PT ;  /* 0x0000003cff0b7209 */ /* 0x004fe40007800000 */
[----:B------:R-:W-:Y:S01]  /*1610*/  FMNMX R29, RZ, R29, !PT ;  /* 0x0000001dff1d7209 */ /* 0x000fe20007800000 */
[----:B------:R2:W-:Y:S01]  /*1620*/  STG.E [R2.64+0x188140], R71 ;  /* 0x1881404702007986 */ /* 0x0005e2000c101906 */
[----:B---3--:R-:W-:-:S02]  /*1630*/  FMNMX R9, RZ, R56, !PT ;  /* 0x00000038ff097209 */ /* 0x008fc40007800000 */
[----:B------:R-:W-:Y:S01]  /*1640*/  FMNMX R31, RZ, R31, !PT ;  /* 0x0000001fff1f7209 */ /* 0x000fe20007800000 */
[----:B------:R3:W-:Y:S01]  /*1650*/  STG.E [R2.64+0x24c080], R7 ;  /* 0x24c0800702007986 */ /* 0x0007e2000c101906 */
[----:B0-----:R-:W-:Y:S02]  /*1660*/  FMNMX R13, RZ, R62, !PT ;  /* 0x0000003eff0d7209 */ /* 0x001fe40007800000 */
[----:B------:R-:W-:Y:S01]  /*1670*/  FMNMX R33, RZ, R33, !PT ;  /* 0x00000021ff217209 */ /* 0x000fe20007800000 */
[----:B------:R0:W-:Y:S01]  /*1680*/  STG.E [R2.64+0x194580], R5 ;  /* 0x1945800502007986 */ /* 0x0001e2000c101906 */
[----:B-1----:R-:W-:Y:S02]  /*1690*/  FMNMX R69, RZ, R64, !PT ;  /* 0x00000040ff457209 */ /* 0x002fe40007800000 */
[----:B------:R-:W-:Y:S02]  /*16a0*/  FMNMX R35, RZ, R35, !PT ;  /* 0x00000023ff237209 */ /* 0x000fe40007800000 */
[----:B--2---:R-:W-:-:S02]  /*16b0*/  FMNMX R71, RZ, R66, !PT ;  /* 0x00000042ff477209 */ /* 0x004fc40007800000 */
[----:B------:R-:W-:Y:S02]  /*16c0*/  FMNMX R37, RZ, R37, !PT ;  /* 0x00000025ff257209 */ /* 0x000fe40007800000 */
[----:B---3--:R-:W-:Y:S02]  /*16d0*/  FMNMX R7, RZ, R10, !PT ;  /* 0x0000000aff077209 */ /* 0x008fe40007800000 */
[----:B------:R-:W-:Y:S02]  /*16e0*/  FMNMX R41, RZ, R41, !PT ;  /* 0x00000029ff297209 */ /* 0x000fe40007800000 */
[----:B------:R-:W-:Y:S02]  /*16f0*/  FMNMX R43, RZ, R43, !PT ;  /* 0x0000002bff2b7209 */ /* 0x000fe40007800000 */
[----:B------:R-:W-:Y:S02]  /*1700*/  FMNMX R45, RZ, R45, !PT ;  /* 0x0000002dff2d7209 */ /* 0x000fe40007800000 */
        /* <DEDUP_REMOVED lines=45> */
.L_x_95:
        /* <DEDUP_REMOVED lines=10> */
.L_x_141:


//--------------------- .text.tvmgen_default_fused_nn_conv2d_add_nn_relu_11_kernel --------------------------
	.section	.text.tvmgen_default_fused_nn_conv2d_add_nn_relu_11_kernel,"ax",@progbits
	.sectionflags	@"SHF_BARRIERS=1"
	.sectioninfo	@"SHI_REGISTERS=40"
	.align	128
        .global         tvmgen_default_fused_nn_conv2d_add_nn_relu_11_kernel
        .type           tvmgen_default_fused_nn_conv2d_add_nn_relu_11_kernel,@function
        .size           tvmgen_default_fused_nn_conv2d_add_nn_relu_11_kernel,(.L_x_142 - tvmgen_default_fused_nn_conv2d_add_nn_relu_11_kernel)
        .other          tvmgen_default_fused_nn_conv2d_add_nn_relu_11_kernel,@"STO_CUDA_ENTRY STV_DEFAULT"
tvmgen_default_fused_nn_conv2d_add_nn_relu_11_kernel:
.text.tvmgen_default_fused_nn_conv2d_add_nn_relu_11_kernel:
[----:B------:R-:W-:Y:S02]  /*0000*/  MOV R1, c[0x0][0x28] ;  /* 0x00000a0000017a02 */ /* 0x000fe40000000f00 */
[----:B------:R-:W0:Y:S01]  /*0010*/  S2R R4, SR_TID.X ;  /* 0x0000000000047919 */ /* 0x000e220000002100 */
[----:B------:R-:W-:Y:S01]  /*0020*/  MOV R20, RZ ;  /* 0x000000ff00147202 */ /* 0x000fe20000000f00 */
[----:B------:R-:W-:Y:S01]  /*0030*/  ULDC.64 UR4, c[0x0][0x118] ;  /* 0x0000460000047ab9 */ /* 0x000fe20000000a00 */
[----:B------:R-:W-:Y:S01]  /*0040*/  MOV R10, 0x4 ;  /* 0x00000004000a7802 */ /* 0x000fe20000000f00 */
[----:B------:R-:W1:Y:S01]  /*0050*/  S2R R5, SR_TID.Z ;  /* 0x0000000000057919 */ /* 0x000e620000002300 */
[----:B------:R-:W-:Y:S01]  /*0060*/  MOV R17, RZ ;  /* 0x000000ff00117202 */ /* 0x000fe20000000f00 */
[----:B------:R-:W-:Y:S02]  /*0070*/  ULDC.64 UR6, c[0x0][0x170] ;  /* 0x00005c0000067ab9 */ /* 0x000fe40000000a00 */
[----:B------:R-:W2:Y:S04]  /*0080*/  S2R R3, SR_CTAID.Y ;  /* 0x0000000000037919 */ /* 0x000ea80000002600 */
[----:B------:R-:W3:Y:S01]  /*0090*/  S2R R2, SR_CTAID.Z ;  /* 0x0000000000027919 */ /* 0x000ee20000002700 */
[----:B0-----:R-:W-:-:S02]  /*00a0*/  ISETP.GE.AND P0, PT, R4, 0x5, PT ;  /* 0x000000050400780c */ /* 0x001fc40003f06270 */
[----:B-1----:R-:W-:Y:S02]  /*00b0*/  LEA R21, R5, R4, 0x2 ;  /* 0x0000000405157211 */ /* 0x002fe400078e10ff */
[----:B------:R-:W-:-:S03]  /*00c0*/  LEA.HI.SX32 R9, R4, R5, 0x1e ;  /* 0x0000000504097211 */ /* 0x000fc600078ff2ff */
[----:B------:R-:W-:Y:S01]  /*00d0*/  IMAD.HI R0, R21, -0x6db6db6d, R20 ;  /* 0x9249249315007827 */ /* 0x000fe200078e0214 */
[----:B------:R-:W-:Y:S02]  /*00e0*/  LEA R20, R4, R4, 0x1 ;  /* 0x0000000404147211 */ /* 0x000fe400078e08ff */
[----:B------:R-:W-:Y:S02]  /*00f0*/  ISETP.GE.AND P1, PT, R9, 0x1c, PT ;  /* 0x0000001c0900780c */ /* 0x000fe40003f26270 */
[----:B------:R-:W-:Y:S02]  /*0100*/  SHF.R.U32.HI R7, RZ, 0x1f, R0 ;  /* 0x0000001fff077819 */ /* 0x000fe40000011600 */
[----:B------:R-:W-:Y:S02]  /*0110*/  IADD3 R6, R20, 0x2, RZ ;  /* 0x0000000214067810 */ /* 0x000fe40007ffe0ff */
[----:B------:R-:W-:Y:S02]  /*0120*/  LEA.HI.SX32 R0, R0, R7, 0x1e ;  /* 0x0000000700007211 */ /* 0x000fe400078ff2ff */
[----:B------:R-:W-:-:S02]  /*0130*/  LEA.HI.SX32 R11, R20, R5, 0x1c ;  /* 0x00000005140b7211 */ /* 0x000fc400078fe2ff */
[-C--:B---3--:R-:W-:Y:S01]  /*0140*/  LEA R9, R2, R5.reuse, 0x5 ;  /* 0x0000000502097211 */ /* 0x088fe200078e28ff */
[----:B------:R-:W-:Y:S01]  /*0150*/  IMAD R7, R0, -0x7, R21 ;  /* 0xfffffff900077824 */ /* 0x000fe200078e0215 */
[----:B------:R-:W-:Y:S02]  /*0160*/  ISETP.GE.AND P2, PT, R11, 0x20, PT ;  /* 0x000000200b00780c */ /* 0x000fe40003f46270 */
[----:B------:R-:W-:Y:S01]  /*0170*/  ISETP.LT.AND P1, PT, R4, 0x4, !P1 ;  /* 0x000000040400780c */ /* 0x000fe20004f21270 */
[----:B------:R-:W-:Y:S01]  /*0180*/  IMAD R8, R0, 0x31, R7 ;  /* 0x0000003100087824 */ /* 0x000fe200078e0207 */
[----:B------:R-:W-:Y:S02]  /*0190*/  IADD3 R0, R20, 0x1, RZ ;  /* 0x0000000114007810 */ /* 0x000fe40007ffe0ff */
[----:B------:R-:W-:Y:S01]  /*01a0*/  ISETP.LT.AND P2, PT, R4, 0x6, !P2 ;  /* 0x000000060400780c */ /* 0x000fe20005741270 */
[----:B--2---:R-:W-:Y:S01]  /*01b0*/  IMAD R7, R3, 0x7, R8 ;  /* 0x0000000703077824 */ /* 0x004fe200078e0208 */
[----:B------:R-:W-:-:S02]  /*01c0*/  LEA.HI.SX32 R8, R6, R5, 0x1c ;  /* 0x0000000506087211 */ /* 0x000fc400078fe2ff */
[----:B------:R-:W-:Y:S01]  /*01d0*/  LEA.HI.SX32 R0, R0, R5, 0x1c ;  /* 0x0000000500007211 */ /* 0x000fe200078fe2ff */
[----:B------:R-:W-:-:S03]  /*01e0*/  IMAD.WIDE R6, R7, R10, c[0x0][0x168] ;  /* 0x00005a0007067625 */ /* 0x000fc600078e020a */
[----:B------:R-:W-:Y:S02]  /*01f0*/  ISETP.LT.AND P3, PT, R0, 0x20, !P0 ;  /* 0x000000200000780c */ /* 0x000fe40004761270 */
[----:B------:R-:W-:Y:S02]  /*0200*/  MOV R22, R6 ;  /* 0x0000000600167202 */ /* 0x000fe40000000f00 */
[----:B------:R-:W-:Y:S02]  /*0210*/  MOV R23, R7 ;  /* 0x0000000700177202 */ /* 0x000fe40000000f00 */
[----:B------:R-:W-:Y:S02]  /*0220*/  LEA R6, R9, R20, 0xb ;  /* 0x0000001409067211 */ /* 0x000fe400078e58ff */
[----:B------:R-:W-:Y:S02]  /*0230*/  ISETP.LT.AND P0, PT, R8, 0x20, !P0 ;  /* 0x000000200800780c */ /* 0x000fe40004701270 */
[----:B------:R-:W-:-:S02]  /*0240*/  MOV R0, RZ ;  /* 0x000000ff00007202 */ /* 0x000fc40000000f00 */
[C---:B------:R-:W-:Y:S02]  /*0250*/  LEA R7, R5.reuse, 0x1c0, 0x6 ;  /* 0x000001c005077811 */ /* 0x040fe400078e30ff */
[----:B------:R-:W-:Y:S02]  /*0260*/  LEA R20, R5, R20, 0x4 ;  /* 0x0000001405147211 */ /* 0x000fe400078e20ff */
.L_x_96:
[----:B------:R-:W-:Y:S01]  /*0270*/  MOV R12, UR6 ;  /* 0x00000006000c7c02 */ /* 0x000fe20008000f00 */
[----:B------:R0:W2:Y:S01]  /*0280*/  @P1 LDG.E.CONSTANT R14, [R22.64] ;  /* 0x00000004160e1981 */ /* 0x0000a2000c1e9900 */
[----:B------:R-:W-:-:S03]  /*0290*/  MOV R13, UR7 ;  /* 0x00000007000d7c02 */ /* 0x000fc60008000f00 */
[----:B------:R0:W3:Y:S02]  /*02a0*/  @P1 LDG.E.CONSTANT R36, [R22.64+0xc40] ;  /* 0x000c400416241981 */ /* 0x0000e4000c1e9900 */
[----:B------:R-:W-:Y:S02]  /*02b0*/  IMAD.WIDE R12, R6, 0x4, R12 ;  /* 0x00000004060c7825 */ /* 0x000fe400078e020c */
[----:B------:R-:W-:Y:S06]  /*02c0*/  BAR.SYNC.DEFER_BLOCKING 0x0 ;  /* 0x0000000000007b1d */ /* 0x000fec0000010000 */
[----:B------:R-:W4:Y:S04]  /*02d0*/  @P2 LDG.E.CONSTANT R19, [R12.64] ;  /* 0x000000040c132981 */ /* 0x000f28000c1e9900 */
[----:B------:R-:W5:Y:S04]  /*02e0*/  @P3 LDG.E.CONSTANT R27, [R12.64+0x4] ;  /* 0x000004040c1b3981 */ /* 0x000f68000c1e9900 */
[----:B------:R-:W3:Y:S04]  /*02f0*/  @P0 LDG.E.CONSTANT R33, [R12.64+0x8] ;  /* 0x000008040c210981 */ /* 0x000ee8000c1e9900 */
[----:B------:R1:W3:Y:S04]  /*0300*/  @P2 LDG.E.CONSTANT R35, [R12.64+0x40] ;  /* 0x000040040c232981 */ /* 0x0002e8000c1e9900 */
[----:B------:R1:W3:Y:S04]  /*0310*/  @P3 LDG.E.CONSTANT R37, [R12.64+0x44] ;  /* 0x000044040c253981 */ /* 0x0002e8000c1e9900 */
[----:B------:R1:W3:Y:S01]  /*0320*/  @P0 LDG.E.CONSTANT R34, [R12.64+0x48] ;  /* 0x000048040c220981 */ /* 0x0002e2000c1e9900 */
[----:B------:R-:W-:-:S04]  /*0330*/  IADD3 R0, R0, 0x2, RZ ;  /* 0x0000000200007810 */ /* 0x000fc80007ffe0ff */
[----:B------:R-:W-:Y:S01]  /*0340*/  ISETP.NE.AND P4, PT, R0, 0x80, PT ;  /* 0x000000800000780c */ /* 0x000fe20003f85270 */
[----:B------:R-:W-:Y:S01]  /*0350*/  UIADD3 UR6, UP0, UR6, 0x80, URZ ;  /* 0x0000008006067890 */ /* 0x000fe2000ff1e03f */
[----:B0-----:R-:W-:-:S03]  /*0360*/  IADD3 R22, P5, R22, 0x1880, RZ ;  /* 0x0000188016167810 */ /* 0x001fc60007fbe0ff */
[----:B------:R-:W-:Y:S01]  /*0370*/  UIADD3.X UR7, URZ, UR7, URZ, UP0, !UPT ;  /* 0x000000073f077290 */ /* 0x000fe200087fe43f */
[----:B--2---:R-:W-:Y:S04]  /*0380*/  @P1 STS [R21.X4], R14 ;  /* 0x0000000e15001388 */ /* 0x004fe80000004800 */
[----:B----4-:R-:W-:Y:S04]  /*0390*/  @P2 STS [R20.X4+0x1c0], R19 ;  /* 0x0001c01314002388 */ /* 0x010fe80000004800 */
[----:B-----5:R-:W-:Y:S04]  /*03a0*/  @P3 STS [R20.X4+0x1c4], R27 ;  /* 0x0001c41b14003388 */ /* 0x020fe80000004800 */
[----:B---3--:R-:W-:Y:S04]  /*03b0*/  @P0 STS [R20.X4+0x1c8], R33 ;  /* 0x0001c82114000388 */ /* 0x008fe80000004800 */
[----:B------:R-:W-:Y:S06]  /*03c0*/  BAR.SYNC.DEFER_BLOCKING 0x0 ;  /* 0x0000000000007b1d */ /* 0x000fec0000010000 */
[----:B------:R-:W-:Y:S04]  /*03d0*/  LDS R16, [R4.X4] ;  /* 0x0000000004107984 */ /* 0x000fe80000004800 */
[----:B------:R-:W0:Y:S04]  /*03e0*/  LDS.128 R8, [R7] ;  /* 0x0000000007087984 */ /* 0x000e280000000c00 */
[----:B------:R-:W2:Y:S04]  /*03f0*/  LDS R18, [R4.X4+0x1c] ;  /* 0x00001c0004127984 */ /* 0x000ea80000004800 */
[----:B------:R-:W3:Y:S04]  /*0400*/  LDS R25, [R4.X4+0x38] ;  /* 0x0000380004197984 */ /* 0x000ee80000004800 */
[----:B------:R-:W4:Y:S04]  /*0410*/  LDS R30, [R4.X4+0x54] ;  /* 0x00005400041e7984 */ /* 0x000f280000004800 */
[----:B------:R-:W-:Y:S04]  /*0420*/  LDS R31, [R4.X4+0x70] ;  /* 0x00007000041f7984 */ /* 0x000fe80000004800 */
[----:B-1----:R-:W1:Y:S04]  /*0430*/  LDS.128 R12, [R7+0x10] ;  /* 0x00001000070c7984 */ /* 0x002e680000000c00 */
[----:B------:R-:W5:Y:S04]  /*0440*/  LDS R28, [R4.X4+0x8c] ;  /* 0x00008c00041c7984 */ /* 0x000f680000004800 */
[----:B------:R-:W5:Y:S04]  /*0450*/  LDS R29, [R4.X4+0xa8] ;  /* 0x0000a800041d7984 */ /* 0x000f680000004800 */
[----:B------:R-:W5:Y:S04]  /*0460*/  LDS R26, [R4.X4+0xc4] ;  /* 0x0000c400041a7984 */ /* 0x000f680000004800 */
[----:B------:R-:W-:Y:S01]  /*0470*/  LDS R27, [R4.X4+0xe0] ;  /* 0x0000e000041b7984 */ /* 0x000fe20000004800 */
[----:B0-----:R-:W-:-:S03]  /*0480*/  FFMA R8, R8, R16, R17 ;  /* 0x0000001008087223 */ /* 0x001fc60000000011 */
[----:B------:R-:W-:Y:S01]  /*0490*/  LDS R24, [R4.X4+0xfc] ;  /* 0x0000fc0004187984 */ /* 0x000fe20000004800 */
[----:B--2---:R-:W-:-:S03]  /*04a0*/  FFMA R8, R18, R9, R8 ;  /* 0x0000000912087223 */ /* 0x004fc60000000008 */
[----:B------:R-:W-:Y:S01]  /*04b0*/  LDS R32, [R4.X4+0x134] ;  /* 0x0001340004207984 */ /* 0x000fe20000004800 */
[----:B---3--:R-:W-:-:S03]  /*04c0*/  FFMA R25, R25, R10, R8 ;  /* 0x0000000a19197223 */ /* 0x008fc60000000008 */
[----:B------:R-:W0:Y:S01]  /*04d0*/  LDS.128 R16, [R7+0x20] ;  /* 0x0000200007107984 */ /* 0x000e220000000c00 */
[----:B----4-:R-:W-:-:S03]  /*04e0*/  FFMA R11, R30, R11, R25 ;  /* 0x0000000b1e0b7223 */ /* 0x010fc60000000019 */
[----:B------:R-:W-:Y:S04]  /*04f0*/  LDS R33, [R4.X4+0x150] ;  /* 0x0001500004217984 */ /* 0x000fe80000004800 */
[----:B------:R-:W2:Y:S01]  /*0500*/  LDS R25, [R4.X4+0x118] ;  /* 0x0001180004197984 */ /* 0x000ea20000004800 */
[----:B-1----:R-:W-:-:S03]  /*0510*/  FFMA R11, R12, R31, R11 ;  /* 0x0000001f0c0b7223 */ /* 0x002fc6000000000b */
[----:B------:R-:W-:Y:S01]  /*0520*/  LDS R30, [R4.X4+0x1a4] ;  /* 0x0001a400041e7984 */ /* 0x000fe20000004800 */
[----:B-----5:R-:W-:-:S03]  /*0530*/  FFMA R28, R28, R13, R11 ;  /* 0x0000000d1c1c7223 */ /* 0x020fc6000000000b */
[----:B------:R-:W1:Y:S01]  /*0540*/  LDS.128 R8, [R7+0x30] ;  /* 0x0000300007087984 */ /* 0x000e620000000c00 */
[----:B------:R-:W-:-:S03]  /*0550*/  FFMA R29, R29, R14, R28 ;  /* 0x0000000e1d1d7223 */ /* 0x000fc6000000001c */
[----:B------:R-:W3:Y:S01]  /*0560*/  LDS R28, [R4.X4+0x16c] ;  /* 0x00016c00041c7984 */ /* 0x000ee20000004800 */
[----:B------:R-:W-:-:S03]  /*0570*/  FFMA R15, R26, R15, R29 ;  /* 0x0000000f1a0f7223 */ /* 0x000fc6000000001d */
[----:B------:R-:W4:Y:S04]  /*0580*/  LDS R29, [R4.X4+0x188] ;  /* 0x00018800041d7984 */ /* 0x000f280000004800 */
[----:B------:R-:W-:Y:S06]  /*0590*/  BAR.SYNC.DEFER_BLOCKING 0x0 ;  /* 0x0000000000007b1d */ /* 0x000fec0000010000 */
[----:B------:R-:W-:Y:S04]  /*05a0*/  @P1 STS [R21.X4], R36 ;  /* 0x0000002415001388 */ /* 0x000fe80000004800 */
[----:B------:R-:W-:Y:S04]  /*05b0*/  @P2 STS [R20.X4+0x1c0], R35 ;  /* 0x0001c02314002388 */ /* 0x000fe80000004800 */
[----:B------:R-:W-:Y:S04]  /*05c0*/  @P3 STS [R20.X4+0x1c4], R37 ;  /* 0x0001c42514003388 */ /* 0x000fe80000004800 */
[----:B------:R-:W-:Y:S04]  /*05d0*/  @P0 STS [R20.X4+0x1c8], R34 ;  /* 0x0001c82214000388 */ /* 0x000fe80000004800 */
[----:B------:R-:W-:Y:S01]  /*05e0*/  BAR.SYNC.DEFER_BLOCKING 0x0 ;  /* 0x0000000000007b1d */ /* 0x000fe20000010000 */
[----:B0-----:R-:W-:-:S04]  /*05f0*/  FFMA R27, R16, R27, R15 ;  /* 0x0000001b101b7223 */ /* 0x001fc8000000000f */
[----:B------:R-:W-:-:S04]  /*0600*/  FFMA R24, R24, R17, R27 ;  /* 0x0000001118187223 */ /* 0x000fc8000000001b */
[----:B--2---:R-:W-:Y:S01]  /*0610*/  FFMA R25, R25, R18, R24 ;  /* 0x0000001219197223 */ /* 0x004fe20000000018 */
[----:B------:R-:W-:Y:S04]  /*0620*/  LDS R31, [R4.X4] ;  /* 0x00000000041f7984 */ /* 0x000fe80000004800 */
[----:B------:R-:W0:Y:S04]  /*0630*/  LDS.128 R12, [R7] ;  /* 0x00000000070c7984 */ /* 0x000e280000000c00 */
[----:B------:R-:W2:Y:S01]  /*0640*/  LDS R26, [R4.X4+0x1c] ;  /* 0x00001c00041a7984 */ /* 0x000ea20000004800 */
[----:B------:R-:W-:-:S03]  /*0650*/  FFMA R19, R32, R19, R25 ;  /* 0x0000001320137223 */ /* 0x000fc60000000019 */
[----:B------:R-:W5:Y:S01]  /*0660*/  LDS R27, [R4.X4+0x38] ;  /* 0x00003800041b7984 */ /* 0x000f620000004800 */
[----:B-1----:R-:W-:-:S03]  /*0670*/  FFMA R33, R8, R33, R19 ;  /* 0x0000002108217223 */ /* 0x002fc60000000013 */
[----:B------:R-:W1:Y:S04]  /*0680*/  LDS R32, [R4.X4+0x54] ;  /* 0x0000540004207984 */ /* 0x000e680000004800 */
[----:B------:R-:W-:Y:S04]  /*0690*/  LDS R25, [R4.X4+0x70] ;  /* 0x0000700004197984 */ /* 0x000fe80000004800 */
[----:B------:R-:W1:Y:S01]  /*06a0*/  LDS.128 R16, [R7+0x10] ;  /* 0x0000100007107984 */ /* 0x000e620000000c00 */
[----:B---3--:R-:W-:-:S03]  /*06b0*/  FFMA R28, R28, R9, R33 ;  /* 0x000000091c1c7223 */ /* 0x008fc60000000021 */
[----:B------:R-:W3:Y:S01]  /*06c0*/  LDS R24, [R4.X4+0x8c] ;  /* 0x00008c0004187984 */ /* 0x000ee20000004800 */
[----:B----4-:R-:W-:-:S03]  /*06d0*/  FFMA R9, R29, R10, R28 ;  /* 0x0000000a1d097223 */ /* 0x010fc6000000001c */
[----:B------:R-:W4:Y:S01]  /*06e0*/  LDS R29, [R4.X4+0xa8] ;  /* 0x0000a800041d7984 */ /* 0x000f220000004800 */
[----:B------:R-:W-:-:S03]  /*06f0*/  FFMA R9, R30, R11, R9 ;  /* 0x0000000b1e097223 */ /* 0x000fc60000000009 */
[----:B------:R-:W4:Y:S04]  /*0700*/  LDS R28, [R4.X4+0xc4] ;  /* 0x0000c400041c7984 */ /* 0x000f280000004800 */
[----:B------:R-:W-:Y:S01]  /*0710*/  LDS R30, [R4.X4+0xfc] ;  /* 0x0000fc00041e7984 */ /* 0x000fe20000004800 */
[----:B0-----:R-:W-:-:S03]  /*0720*/  FFMA R33, R12, R31, R9 ;  /* 0x0000001f0c217223 */ /* 0x001fc60000000009 */
[----:B------:R-:W-:Y:S04]  /*0730*/  LDS R31, [R4.X4+0xe0] ;  /* 0x0000e000041f7984 */ /* 0x000fe80000004800 */
[----:B------:R-:W0:Y:S01]  /*0740*/  LDS.128 R8, [R7+0x20] ;  /* 0x0000200007087984 */ /* 0x000e220000000c00 */
[----:B--2---:R-:W-:-:S03]  /*0750*/  FFMA R26, R26, R13, R33 ;  /* 0x0000000d1a1a7223 */ /* 0x004fc60000000021 */
[----:B------:R-:W2:Y:S01]  /*0760*/  LDS R33, [R4.X4+0x118] ;  /* 0x0001180004217984 */ /* 0x000ea20000004800 */
[----:B-----5:R-:W-:-:S03]  /*0770*/  FFMA R27, R27, R14, R26 ;  /* 0x0000000e1b1b7223 */ /* 0x020fc6000000001a */
[----:B------:R-:W5:Y:S01]  /*0780*/  LDS R26, [R4.X4+0x134] ;  /* 0x00013400041a7984 */ /* 0x000f620000004800 */
[----:B-1----:R-:W-:-:S03]  /*0790*/  FFMA R35, R32, R15, R27 ;  /* 0x0000000f20237223 */ /* 0x002fc6000000001b */
[----:B------:R-:W-:Y:S04]  /*07a0*/  LDS R27, [R4.X4+0x150] ;  /* 0x00015000041b7984 */ /* 0x000fe80000004800 */
[----:B------:R-:W1:Y:S01]  /*07b0*/  LDS.128 R12, [R7+0x30] ;  /* 0x00003000070c7984 */ /* 0x000e620000000c00 */
[----:B------:R-:W-:-:S03]  /*07c0*/  FFMA R25, R16, R25, R35 ;  /* 0x0000001910197223 */ /* 0x000fc60000000023 */
[----:B------:R-:W1:Y:S01]  /*07d0*/  LDS R16, [R4.X4+0x16c] ;  /* 0x00016c0004107984 */ /* 0x000e620000004800 */
[----:B---3--:R-:W-:-:S03]  /*07e0*/  FFMA R32, R24, R17, R25 ;  /* 0x0000001118207223 */ /* 0x008fc60000000019 */
[----:B------:R-:W3:Y:S04]  /*07f0*/  LDS R17, [R4.X4+0x188] ;  /* 0x0001880004117984 */ /* 0x000ee80000004800 */
[----:B------:R-:W3:Y:S01]  /*0800*/  LDS R24, [R4.X4+0x1a4] ;  /* 0x0001a40004187984 */ /* 0x000ee20000004800 */
[----:B----4-:R-:W-:-:S04]  /*0810*/  FFMA R29, R29, R18, R32 ;  /* 0x000000121d1d7223 */ /* 0x010fc80000000020 */
[----:B------:R-:W-:-:S04]  /*0820*/  FFMA R19, R28, R19, R29 ;  /* 0x000000131c137223 */ /* 0x000fc8000000001d */
[----:B0-----:R-:W-:-:S04]  /*0830*/  FFMA R19, R8, R31, R19 ;  /* 0x0000001f08137223 */ /* 0x001fc80000000013 */
[----:B------:R-:W-:-:S04]  /*0840*/  FFMA R30, R30, R9, R19 ;  /* 0x000000091e1e7223 */ /* 0x000fc80000000013 */
[----:B--2---:R-:W-:-:S04]  /*0850*/  FFMA R33, R33, R10, R30 ;  /* 0x0000000a21217223 */ /* 0x004fc8000000001e */
[----:B-----5:R-:W-:-:S04]  /*0860*/  FFMA R11, R26, R11, R33 ;  /* 0x0000000b1a0b7223 */ /* 0x020fc80000000021 */
[----:B-1----:R-:W-:-:S04]  /*0870*/  FFMA R11, R12, R27, R11 ;  /* 0x0000001b0c0b7223 */ /* 0x002fc8000000000b */
[----:B------:R-:W-:-:S04]  /*0880*/  FFMA R16, R16, R13, R11 ;  /* 0x0000000d10107223 */ /* 0x000fc8000000000b */
[----:B---3--:R-:W-:Y:S01]  /*0890*/  FFMA R17, R17, R14, R16 ;  /* 0x0000000e11117223 */ /* 0x008fe20000000010 */
[----:B------:R-:W-:-:S03]  /*08a0*/  IADD3.X R23, RZ, R23, RZ, P5, !PT ;  /* 0x00000017ff177210 */ /* 0x000fc60002ffe4ff */
[----:B------:R-:W-:Y:S01]  /*08b0*/  FFMA R17, R24, R15, R17 ;  /* 0x0000000f18117223 */ /* 0x000fe20000000011 */
[----:B------:R-:W-:Y:S05]  /*08c0*/  @P4 BRA `(.L_x_96) ;  /* 0xfffff9a000004947 */ /* 0x000fea000383ffff */
[----:B------:R-:W-:Y:S02]  /*08d0*/  LEA R6, R2, R5, 0x5 ;  /* 0x0000000502067211 */ /* 0x000fe400078e28ff */
[----:B------:R-:W-:-:S05]  /*08e0*/  MOV R9, 0x4 ;  /* 0x0000000400097802 */ /* 0x000fca0000000f00 */
[----:B------:R-:W-:-:S06]  /*08f0*/  IMAD.WIDE R6, R6, R9, c[0x0][0x178] ;  /* 0x00005e0006067625 */ /* 0x000fcc00078e0209 */
[----:B------:R-:W2:Y:S01]  /*0900*/  LDG.E.CONSTANT R6, [R6.64] ;  /* 0x0000000406067981 */ /* 0x000ea2000c1e9900 */
[----:B------:R-:W-:-:S04]  /*0910*/  IMAD R5, R5, 0x31, R4 ;  /* 0x0000003105057824 */ /* 0x000fc800078e0204 */
[----:B------:R-:W-:-:S04]  /*0920*/  IMAD R2, R2, 0x620, R5 ;  /* 0x0000062002027824 */ /* 0x000fc800078e0205 */
[----:B------:R-:W-:-:S04]  /*0930*/  IMAD R2, R3, 0x7, R2 ;  /* 0x0000000703027824 */ /* 0x000fc800078e0202 */
[----:B------:R-:W-:Y:S01]  /*0940*/  IMAD.WIDE R2, R2, R9, c[0x0][0x160] ;  /* 0x0000580002027625 */ /* 0x000fe200078e0209 */
[----:B--2---:R-:W-:-:S05]  /*0950*/  FADD R17, R17, R6 ;  /* 0x0000000611117221 */ /* 0x004fca0000000000 */
[----:B------:R-:W-:-:S05]  /*0960*/  FMNMX R17, RZ, R17, !PT ;  /* 0x00000011ff117209 */ /* 0x000fca0007800000 */
[----:B------:R-:W-:Y:S01]  /*0970*/  STG.E [R2.64], R17 ;  /* 0x0000001102007986 */ /* 0x000fe2000c101904 */
[----:B------:R-:W-:Y:S05]  /*0980*/  EXIT ;  /* 0x000000000000794d */ /* 0x000fea0003800000 */
.L_x_97:
        /* <DEDUP_REMOVED lines=15> */
.L_x_142:


//--------------------- .text.tvmgen_default_fused_nn_contrib_conv2d_winograd_without_weight_transform_add_nn_relu_2_kernel --------------------------
	.section	.text.tvmgen_default_fused_nn_contrib_conv2d_winograd_without_weight_transform_add_nn_relu_2_kernel,"ax",@progbits
	.sectioninfo	@"SHI_REGISTERS=38"
	.align	128
        .global         tvmgen_default_fused_nn_contrib_conv2d_winograd_without_weight_transform_add_nn_relu_2_kernel
        .type           tvmgen_default_fused_nn_contrib_conv2d_winograd_without_weight_transform_add_nn_relu_2_kernel,@function
        .size           tvmgen_default_fused_nn_contrib_conv2d_winograd_without_weight_transform_add_nn_relu_2_kernel,(.L_x_143 - tvmgen_default_fused_nn_contrib_conv2d_winograd_without_weight_transform_add_nn_relu_2_kernel)
        .other          tvmgen_default_fused_nn_contrib_conv2d_winograd_without_weight_transform_add_nn_relu_2_kernel,@"STO_CUDA_ENTRY STV_DEFAULT"
tvmgen_default_fused_nn_contrib_conv2d_winograd_without_weight_transform_add_nn_relu_2_kernel:
.text.tvmgen_default_fused_nn_contrib_conv2d_winograd_without_weight_transform_add_nn_relu_2_kernel:
[----:B------:R-:W-:Y:S02]  /*0000*/  MOV R1, c[0x0][0x28] ;  /* 0x00000a0000017a02 */ /* 0x000fe40000000f00 */
[----:B------:R-:W0:Y:S01]  /*0010*/  S2R R7, SR_CTAID.X ;  /* 0x0000000000077919 */ /* 0x000e220000002500 */
[----:B------:R-:W-:Y:S01]  /*0020*/  MOV R2, RZ ;  /* 0x000000ff00027202 */ /* 0x000fe20000000f00 */
[----:B------:R-:W-:Y:S01]  /*0030*/  CS2R R16, SRZ ;  /* 0x0000000000107805 */ /* 0x000fe2000001ff00 */
[----:B------:R-:W-:Y:S01]  /*0040*/  MOV R18, RZ ;  /* 0x000000ff00127202 */ /* 0x000fe20000000f00 */
[----:B------:R-:W0:Y:S01]  /*0050*/  S2R R4, SR_TID.X ;  /* 0x0000000000047919 */ /* 0x000e220000002100 */
[----:B------:R-:W-:Y:S01]  /*0060*/  ULDC.64 UR4, c[0x0][0x118] ;  /* 0x0000460000047ab9 */ /* 0x000fe20000000a00 */
[----:B------:R-:W-:Y:S01]  /*0070*/  MOV R14, RZ ;  /* 0x000000ff000e7202 */ /* 0x000fe20000000f00 */
[----:B0-----:R-:W-:-:S04]  /*0080*/  IMAD R4, R7, 0x1e, R4 ;  /* 0x0000001e07047824 */ /* 0x001fc800078e0204 */
[----:B------:R-:W-:-:S04]  /*0090*/  IMAD.HI R0, R4, 0x5397829d, RZ ;  /* 0x5397829d04007827 */ /* 0x000fc800078e02ff */
[----:B------:R-:W-:Y:S01]  /*00a0*/  IMAD R3, R7, -0x1c, R4 ;  /* 0xffffffe407037824 */ /* 0x000fe200078e0204 */
[----:B------:R-:W-:-:S03]  /*00b0*/  SHF.R.U32.HI R5, RZ, 0x1f, R0 ;  /* 0x0000001fff057819 */ /* 0x000fc60000011600 */
[----:B------:R-:W-:Y:S01]  /*00c0*/  IMAD.HI R6, R3, -0x6db6db6d, R2 ;  /* 0x9249249303067827 */ /* 0x000fe200078e0202 */
[----:B------:R-:W-:-:S03]  /*00d0*/  LEA.HI.SX32 R5, R0, R5, 0x1c ;  /* 0x0000000500057211 */ /* 0x000fc600078fe2ff */
[----:B------:R-:W-:Y:S01]  /*00e0*/  IMAD R2, R7, 0x7e, R3 ;  /* 0x0000007e07027824 */ /* 0x000fe200078e0203 */
[----:B------:R-:W-:Y:S01]  /*00f0*/  SHF.R.U32.HI R7, RZ, 0x1f, R6 ;  /* 0x0000001fff077819 */ /* 0x000fe20000011606 */
[----:B------:R-:W-:Y:S01]  /*0100*/  IMAD R5, R5, -0x31, R4 ;  /* 0xffffffcf05057824 */ /* 0x000fe200078e0204 */
[----:B------:R-:W-:Y:S01]  /*0110*/  MOV R4, RZ ;  /* 0x000000ff00047202 */ /* 0x000fe20000000f00 */
[----:B------:R-:W-:Y:S01]  /*0120*/  IMAD.HI R0, R2, 0x5397829d, RZ ;  /* 0x5397829d02007827 */ /* 0x000fe200078e02ff */
[----:B------:R-:W-:-:S03]  /*0130*/  LEA.HI.SX32 R7, R6, R7, 0x1e ;  /* 0x0000000706077211 */ /* 0x000fc600078ff2ff */
[----:B------:R-:W-:Y:S01]  /*0140*/  IMAD.HI R4, R5, -0x6db6db6d, R4 ;  /* 0x9249249305047827 */ /* 0x000fe200078e0204 */
[----:B------:R-:W-:-:S03]  /*0150*/  SHF.R.U32.HI R9, RZ, 0x1f, R0 ;  /* 0x0000001fff097819 */ /* 0x000fc60000011600 */
[----:B------:R-:W-:Y:S01]  /*0160*/  IMAD R7, R7, -0x7, R3 ;  /* 0xfffffff907077824 */ /* 0x000fe200078e0203 */
[----:B------:R-:W-:Y:S02]  /*0170*/  LEA.HI.SX32 R0, R0, R9, 0x1c ;  /* 0x0000000900007211 */ /* 0x000fe400078fe2ff */
[----:B------:R-:W-:Y:S02]  /*0180*/  SHF.R.U32.HI R3, RZ, 0x1f, R4 ;  /* 0x0000001fff037819 */ /* 0x000fe40000011604 */
[----:B------:R-:W-:Y:S02]  /*0190*/  SHF.L.U32 R7, R7, 0x1, RZ ;  /* 0x0000000107077819 */ /* 0x000fe400000006ff */
[----:B------:R-:W-:Y:S02]  /*01a0*/  LEA.HI.SX32 R3, R4, R3, 0x1e ;  /* 0x0000000304037211 */ /* 0x000fe400078ff2ff */
[----:B------:R-:W-:Y:S01]  /*01b0*/  IADD3 R4, R7, -0x1, RZ ;  /* 0xffffffff07047810 */ /* 0x000fe20007ffe0ff */
[----:B------:R-:W-:Y:S01]  /*01c0*/  IMAD R0, R0, 0xc4, R7 ;  /* 0x000000c400007824 */ /* 0x000fe200078e0207 */
[----:B------:R-:W-:-:S02]  /*01d0*/  SHF.L.U32 R8, R3, 0x1, RZ ;  /* 0x0000000103087819 */ /* 0x000fc400000006ff */
[----:B------:R-:W-:Y:S02]  /*01e0*/  ISETP.GT.U32.AND P3, PT, R7, 0xd, PT ;  /* 0x0000000d0700780c */ /* 0x000fe40003f64070 */
[----:B------:R-:W-:Y:S02]  /*01f0*/  IADD3 R0, R0, -0xf, RZ ;  /* 0xfffffff100007810 */ /* 0x000fe40007ffe0ff */
[----:B------:R-:W-:Y:S02]  /*0200*/  IADD3 R9, R8, -0x1, RZ ;  /* 0xffffffff08097810 */ /* 0x000fe40007ffe0ff */
[----:B------:R-:W-:Y:S01]  /*0210*/  ISETP.GT.U32.AND P2, PT, R4, 0xd, PT ;  /* 0x0000000d0400780c */ /* 0x000fe20003f44070 */
[----:B------:R-:W-:Y:S01]  /*0220*/  IMAD R0, R3, 0x1c, R0 ;  /* 0x0000001c03007824 */ /* 0x000fe200078e0200 */
[----:B------:R-:W-:Y:S02]  /*0230*/  ISETP.GT.U32.OR P5, PT, R9, 0xd, P3 ;  /* 0x0000000d0900780c */ /* 0x000fe40001fa4470 */
[----:B------:R-:W-:-:S02]  /*0240*/  IADD3 R5, R7, 0x1, RZ ;  /* 0x0000000107057810 */ /* 0x000fc40007ffe0ff */
[----:B------:R-:W-:Y:S02]  /*0250*/  MOV R3, 0x4 ;  /* 0x0000000400037802 */ /* 0x000fe40000000f00 */
[----:B------:R-:W-:Y:S02]  /*0260*/  IADD3 R0, R0, 0xf, RZ ;  /* 0x0000000f00007810 */ /* 0x000fe40007ffe0ff */
[----:B------:R-:W-:Y:S02]  /*0270*/  ISETP.GT.U32.OR P1, PT, R8, 0xd, P2 ;  /* 0x0000000d0800780c */ /* 0x000fe40001724470 */
[----:B------:R-:W-:Y:S01]  /*0280*/  ISETP.GT.U32.AND P0, PT, R5, 0xd, PT ;  /* 0x0000000d0500780c */ /* 0x000fe20003f04070 */
[----:B------:R-:W-:Y:S01]  /*0290*/  IMAD.WIDE R4, R0, R3, c[0x0][0x168] ;  /* 0x00005a0000047625 */ /* 0x000fe200078e0203 */
[----:B------:R-:W-:Y:S02]  /*02a0*/  ISETP.GT.U32.OR P6, PT, R8, 0xd, P3 ;  /* 0x0000000d0800780c */ /* 0x000fe40001fc4470 */
[----:B------:R-:W-:-:S02]  /*02b0*/  IADD3 R7, R7, 0x2, RZ ;  /* 0x0000000207077810 */ /* 0x000fc40007ffe0ff */
[----:B------:R-:W2:Y:S01]  /*02c0*/  @!P5 LDG.E.CONSTANT R18, [R4.64+-0x38] ;  /* 0xffffc8040412d981 */ /* 0x000ea2000c1e9900 */
[----:B------:R-:W-:Y:S01]  /*02d0*/  ISETP.GT.U32.OR P5, PT, R8, 0xd, P0 ;  /* 0x0000000d0800780c */ /* 0x000fe200007a4470 */
[----:B------:R-:W-:Y:S01]  /*02e0*/  CS2R R20, SRZ ;  /* 0x0000000000147805 */ /* 0x000fe2000001ff00 */
[----:B------:R-:W-:Y:S02]  /*02f0*/  ISETP.GT.U32.OR P4, PT, R9, 0xd, P0 ;  /* 0x0000000d0900780c */ /* 0x000fe40000784470 */
[----:B------:R-:W3:Y:S01]  /*0300*/  @!P1 LDG.E.CONSTANT R17, [R4.64+-0x4] ;  /* 0xfffffc0404119981 */ /* 0x000ee2000c1e9900 */
[----:B------:R-:W-:-:S03]  /*0310*/  ISETP.GT.U32.AND P1, PT, R7, 0xd, PT ;  /* 0x0000000d0700780c */ /* 0x000fc60003f24070 */
[----:B------:R-:W4:Y:S01]  /*0320*/  @!P6 LDG.E.CONSTANT R16, [R4.64] ;  /* 0x000000040410e981 */ /* 0x000f22000c1e9900 */
[C---:B------:R-:W-:Y:S02]  /*0330*/  ISETP.GT.U32.OR P6, PT, R8.reuse, 0xd, P1 ;  /* 0x0000000d0800780c */ /* 0x040fe40000fc4470 */
[----:B------:R-:W-:Y:S02]  /*0340*/  IADD3 R7, R8, 0x1, RZ ;  /* 0x0000000108077810 */ /* 0x000fe40007ffe0ff */
[----:B------:R-:W5:Y:S02]  /*0350*/  @!P5 LDG.E.CONSTANT R21, [R4.64+0x4] ;  /* 0x000004040415d981 */ /* 0x000f64000c1e9900 */
[----:B------:R-:W-:Y:S01]  /*0360*/  ISETP.GT.U32.OR P5, PT, R7, 0xd, P2 ;  /* 0x0000000d0700780c */ /* 0x000fe200017a4470 */
[----:B------:R-:W-:Y:S01]  /*0370*/  CS2R R12, SRZ ;  /* 0x00000000000c7805 */ /* 0x000fe2000001ff00 */
[----:B------:R0:W2:Y:S01]  /*0380*/  @!P4 LDG.E.CONSTANT R14, [R4.64+-0x34] ;  /* 0xffffcc04040ec981 */ /* 0x0000a2000c1e9900 */
[----:B------:R-:W-:-:S04]  /*0390*/  ISETP.GT.U32.OR P4, PT, R9, 0xd, P2 ;  /* 0x0000000d0900780c */ /* 0x000fc80001784470 */
[----:B------:R-:W0:Y:S01]  /*03a0*/  @!P6 LDG.E.CONSTANT R20, [R4.64+0x8] ;  /* 0x000008040414e981 */ /* 0x000e22000c1e9900 */
[----:B------:R-:W-:Y:S02]  /*03b0*/  ISETP.GT.U32.OR P6, PT, R7, 0xd, P3 ;  /* 0x0000000d0700780c */ /* 0x000fe40001fc4470 */
[----:B------:R-:W-:-:S03]  /*03c0*/  MOV R6, RZ ;  /* 0x000000ff00067202 */ /* 0x000fc60000000f00 */
[----:B------:R0:W2:Y:S01]  /*03d0*/  @!P5 LDG.E.CONSTANT R13, [R4.64+0x34] ;  /* 0x00003404040dd981 */ /* 0x0000a2000c1e9900 */
[----:B------:R-:W-:Y:S02]  /*03e0*/  ISETP.GT.U32.OR P5, PT, R7, 0xd, P0 ;  /* 0x0000000d0700780c */ /* 0x000fe400007a4470 */
[----:B------:R-:W-:Y:S01]  /*03f0*/  MOV R0, RZ ;  /* 0x000000ff00007202 */ /* 0x000fe20000000f00 */
[----:B------:R0:W2:Y:S04]  /*0400*/  @!P4 LDG.E.CONSTANT R15, [R4.64+-0x3c] ;  /* 0xffffc404040fc981 */ /* 0x0000a8000c1e9900 */
[----:B------:R0:W2:Y:S01]  /*0410*/  @!P6 LDG.E.CONSTANT R6, [R4.64+0x38] ;  /* 0x000038040406e981 */ /* 0x0000a2000c1e9900 */
[----:B------:R-:W-:Y:S02]  /*0420*/  ISETP.GT.U32.OR P6, PT, R9, 0xd, P1 ;  /* 0x0000000d0900780c */ /* 0x000fe40000fc4470 */
[----:B------:R-:W-:-:S03]  /*0430*/  IADD3 R9, R8, 0x2, RZ ;  /* 0x0000000208097810 */ /* 0x000fc60007ffe0ff */
[----:B------:R0:W2:Y:S01]  /*0440*/  @!P5 LDG.E.CONSTANT R0, [R4.64+0x3c] ;  /* 0x00003c040400d981 */ /* 0x0000a2000c1e9900 */
[C---:B------:R-:W-:Y:S02]  /*0450*/  ISETP.GT.U32.OR P2, PT, R9.reuse, 0xd, P2 ;  /* 0x0000000d0900780c */ /* 0x040fe40001744470 */
[----:B------:R-:W-:Y:S02]  /*0460*/  ISETP.GT.U32.OR P3, PT, R9, 0xd, P3 ;  /* 0x0000000d0900780c */ /* 0x000fe40001f64470 */
[----:B------:R-:W-:Y:S02]  /*0470*/  ISETP.GT.U32.OR P5, PT, R7, 0xd, P1 ;  /* 0x0000000d0700780c */ /* 0x000fe40000fa4470 */
[----:B------:R-:W-:Y:S02]  /*0480*/  MOV R7, RZ ;  /* 0x000000ff00077202 */ /* 0x000fe40000000f00 */
[C---:B------:R-:W-:Y:S02]  /*0490*/  ISETP.GT.U32.OR P0, PT, R9.reuse, 0xd, P0 ;  /* 0x0000000d0900780c */ /* 0x040fe40000704470 */
[----:B------:R-:W-:Y:S01]  /*04a0*/  ISETP.GT.U32.OR P1, PT, R9, 0xd, P1 ;  /* 0x0000000d0900780c */ /* 0x000fe20000f24470 */
[----:B------:R-:W-:Y:S01]  /*04b0*/  CS2R R10, SRZ ;  /* 0x00000000000a7805 */ /* 0x000fe2000001ff00 */
[----:B------:R0:W2:Y:S01]  /*04c0*/  @!P6 LDG.E.CONSTANT R7, [R4.64+-0x30] ;  /* 0xffffd0040407e981 */ /* 0x0000a2000c1e9900 */
[----:B------:R-:W-:-:S02]  /*04d0*/  MOV R8, RZ ;  /* 0x000000ff00087202 */ /* 0x000fc40000000f00 */
[----:B------:R-:W-:Y:S01]  /*04e0*/  MOV R9, RZ ;  /* 0x000000ff00097202 */ /* 0x000fe20000000f00 */
[----:B------:R0:W2:Y:S04]  /*04f0*/  @!P2 LDG.E.CONSTANT R12, [R4.64+0x6c] ;  /* 0x00006c04040ca981 */ /* 0x0000a8000c1e9900 */
[----:B------:R0:W2:Y:S04]  /*0500*/  @!P3 LDG.E.CONSTANT R11, [R4.64+0x70] ;  /* 0x00007004040bb981 */ /* 0x0000a8000c1e9900 */
[----:B------:R0:W2:Y:S04]  /*0510*/  @!P5 LDG.E.CONSTANT R8, [R4.64+0x40] ;  /* 0x000040040408d981 */ /* 0x0000a8000c1e9900 */
[----:B------:R0:W2:Y:S04]  /*0520*/  @!P0 LDG.E.CONSTANT R10, [R4.64+0x74] ;  /* 0x00007404040a8981 */ /* 0x0000a8000c1e9900 */
[----:B------:R0:W2:Y:S01]  /*0530*/  @!P1 LDG.E.CONSTANT R9, [R4.64+0x78] ;  /* 0x0000780404099981 */ /* 0x0000a2000c1e9900 */
[----:B------:R-:W-:Y:S01]  /*0540*/  MOV R23, RZ ;  /* 0x000000ff00177202 */ /* 0x000fe20000000f00 */
[----:B------:R-:W-:Y:S01]  /*0550*/  IMAD.WIDE R2, R2, R3, c[0x0][0x160] ;  /* 0x0000580002027625 */ /* 0x000fe200078e0203 */
[--C-:B---3--:R-:W-:Y:S01]  /*0560*/  FADD R28, RZ, R17.reuse ;  /* 0x00000011ff1c7221 */ /* 0x108fe20000000000 */
[----:B------:R-:W-:Y:S01]  /*0570*/  FADD R22, RZ, -R17 ;  /* 0x80000011ff167221 */ /* 0x000fe20000000000 */
[--C-:B----4-:R-:W-:Y:S01]  /*0580*/  FADD R24, RZ, R16.reuse ;  /* 0x00000010ff187221 */ /* 0x110fe20000000000 */
[----:B------:R-:W-:Y:S01]  /*0590*/  FADD R26, RZ, -R16 ;  /* 0x80000010ff1a7221 */ /* 0x000fe20000000000 */
[--C-:B-----5:R-:W-:Y:S01]  /*05a0*/  FADD R28, R28, -R21.reuse ;  /* 0x800000151c1c7221 */ /* 0x120fe20000000000 */
[----:B------:R-:W-:Y:S01]  /*05b0*/  FADD R17, R22, R21 ;  /* 0x0000001516117221 */ /* 0x000fe20000000000 */
[----:B--2---:R-:W-:Y:S01]  /*05c0*/  FADD R25, RZ, R18 ;  /* 0x00000012ff197221 */ /* 0x004fe20000000000 */
[--C-:B0-----:R-:W-:Y:S01]  /*05d0*/  FADD R4, R24, -R20.reuse ;  /* 0x8000001418047221 */ /* 0x101fe20000000000 */
[----:B------:R-:W-:Y:S01]  /*05e0*/  FADD R5, R26, R20 ;  /* 0x000000141a057221 */ /* 0x000fe20000000000 */
[----:B------:R-:W-:-:S04]  /*05f0*/  @!P4 FADD R23, RZ, R15 ;  /* 0x0000000fff17c221 */ /* 0x000fc80000000000 */
[----:B------:R-:W-:Y:S01]  /*0600*/  FADD R20, -R14, R23 ;  /* 0x000000170e147221 */ /* 0x000fe20000000100 */
[----:B------:R-:W-:-:S03]  /*0610*/  FADD R29, R28, R13 ;  /* 0x0000000d1c1d7221 */ /* 0x000fc60000000000 */
[--C-:B------:R-:W-:Y:S01]  /*0620*/  FADD R23, R20, -R13.reuse ;  /* 0x8000000d14177221 */ /* 0x100fe20000000000 */
[----:B------:R-:W-:Y:S01]  /*0630*/  FADD R13, R17, R13 ;  /* 0x0000000d110d7221 */ /* 0x000fe20000000000 */
[----:B------:R-:W-:Y:S01]  /*0640*/  FADD R18, RZ, -R18 ;  /* 0x80000012ff127221 */ /* 0x000fe20000000000 */
[--C-:B------:R-:W-:Y:S01]  /*0650*/  FADD R16, R24, -R21.reuse ;  /* 0x8000001518107221 */ /* 0x100fe20000000000 */
[C-C-:B------:R-:W-:Y:S01]  /*0660*/  FADD R15, R26.reuse, -R21.reuse ;  /* 0x800000151a0f7221 */ /* 0x140fe20000000000 */
[--C-:B------:R-:W-:Y:S01]  /*0670*/  FADD R19, R26, R21.reuse ;  /* 0x000000151a137221 */ /* 0x100fe20000000000 */
[----:B------:R-:W-:Y:S01]  /*0680*/  FADD R21, R24, R21 ;  /* 0x0000001518157221 */ /* 0x000fe20000000000 */
[----:B------:R-:W-:Y:S01]  /*0690*/  FADD R13, R13, -R0 ;  /* 0x800000000d0d7221 */ /* 0x000fe20000000000 */
[--C-:B------:R-:W-:Y:S01]  /*06a0*/  FADD R27, R25, R14.reuse ;  /* 0x0000000e191b7221 */ /* 0x100fe20000000000 */
[C---:B------:R-:W-:Y:S01]  /*06b0*/  FADD R25, R18.reuse, R14 ;  /* 0x0000000e12197221 */ /* 0x040fe20000000000 */
[--C-:B------:R-:W-:Y:S01]  /*06c0*/  FADD R33, R21, R6.reuse ;  /* 0x0000000615217221 */ /* 0x100fe20000000000 */
[--C-:B------:R-:W-:Y:S01]  /*06d0*/  FADD R35, R5, -R6.reuse ;  /* 0x8000000605237221 */ /* 0x100fe20000000000 */
[--C-:B------:R-:W-:Y:S01]  /*06e0*/  FADD R31, R19, -R6.reuse ;  /* 0x80000006131f7221 */ /* 0x100fe20000000000 */
[----:B------:R-:W-:Y:S01]  /*06f0*/  FADD R7, R18, R7 ;  /* 0x0000000712077221 */ /* 0x000fe20000000000 */
[--C-:B------:R-:W-:Y:S01]  /*0700*/  FADD R21, R15, R6.reuse ;  /* 0x000000060f157221 */ /* 0x100fe20000000000 */
[----:B------:R0:W-:Y:S01]  /*0710*/  STG.E [R2.64+0x31000], R13 ;  /* 0x0310000d02007986 */ /* 0x0001e2000c101904 */
[--C-:B------:R-:W-:Y:S01]  /*0720*/  FADD R5, R4, -R6.reuse ;  /* 0x8000000604057221 */ /* 0x100fe20000000000 */
[--C-:B------:R-:W-:Y:S01]  /*0730*/  FADD R25, R25, R6.reuse ;  /* 0x0000000619197221 */ /* 0x100fe20000000000 */
[--C-:B------:R-:W-:Y:S01]  /*0740*/  FADD R27, R27, -R6.reuse ;  /* 0x800000061b1b7221 */ /* 0x100fe20000000000 */
[--C-:B------:R-:W-:Y:S01]  /*0750*/  FADD R19, R16, -R6.reuse ;  /* 0x8000000610137221 */ /* 0x100fe20000000000 */
[----:B------:R-:W-:Y:S01]  /*0760*/  FADD R7, R7, R6 ;  /* 0x0000000607077221 */ /* 0x000fe20000000000 */
[----:B------:R-:W-:Y:S01]  /*0770*/  FADD R17, R17, R12 ;  /* 0x0000000c11117221 */ /* 0x000fe20000000000 */
[--C-:B------:R-:W-:Y:S01]  /*0780*/  FADD R15, R15, R11.reuse ;  /* 0x0000000b0f0f7221 */ /* 0x100fe20000000000 */
[--C-:B------:R-:W-:Y:S01]  /*0790*/  FADD R4, R4, -R11.reuse ;  /* 0x8000000b04047221 */ /* 0x100fe20000000000 */
[----:B0-----:R-:W-:Y:S01]  /*07a0*/  FADD R13, R16, -R11 ;  /* 0x8000000b100d7221 */ /* 0x001fe20000000000 */
[--C-:B------:R-:W-:Y:S01]  /*07b0*/  FADD R23, R23, R0.reuse ;  /* 0x0000000017177221 */ /* 0x100fe20000000000 */
[--C-:B------:R-:W-:Y:S01]  /*07c0*/  FADD R25, R25, -R0.reuse ;  /* 0x8000000019197221 */ /* 0x100fe20000000000 */
[--C-:B------:R-:W-:Y:S01]  /*07d0*/  FADD R27, R27, -R0.reuse ;  /* 0x800000001b1b7221 */ /* 0x100fe20000000000 */
[--C-:B------:R-:W-:Y:S01]  /*07e0*/  FADD R29, R29, -R0.reuse ;  /* 0x800000001d1d7221 */ /* 0x100fe20000000000 */
[--C-:B------:R-:W-:Y:S01]  /*07f0*/  FADD R19, R19, R0.reuse ;  /* 0x0000000013137221 */ /* 0x100fe20000000000 */
[--C-:B------:R-:W-:Y:S01]  /*0800*/  FADD R21, R21, R0.reuse ;  /* 0x0000000015157221 */ /* 0x100fe20000000000 */
[--C-:B------:R-:W-:Y:S01]  /*0810*/  FADD R31, R31, R0.reuse ;  /* 0x000000001f1f7221 */ /* 0x100fe20000000000 */
[----:B------:R-:W-:Y:S01]  /*0820*/  FADD R33, R33, R0 ;  /* 0x0000000021217221 */ /* 0x000fe20000000000 */
[--C-:B------:R-:W-:Y:S01]  /*0830*/  FADD R7, R7, -R8.reuse ;  /* 0x8000000807077221 */ /* 0x100fe20000000000 */
[--C-:B------:R-:W-:Y:S01]  /*0840*/  FADD R5, R5, R8.reuse ;  /* 0x0000000805057221 */ /* 0x100fe20000000000 */
[----:B------:R-:W-:Y:S01]  /*0850*/  FADD R35, R35, R8 ;  /* 0x0000000823237221 */ /* 0x000fe20000000000 */
[--C-:B------:R-:W-:Y:S01]  /*0860*/  FADD R17, R17, -R10.reuse ;  /* 0x8000000a11117221 */ /* 0x100fe20000000000 */
[--C-:B------:R-:W-:Y:S01]  /*0870*/  FADD R13, R13, R10.reuse ;  /* 0x0000000a0d0d7221 */ /* 0x100fe20000000000 */
[----:B------:R-:W-:Y:S01]  /*0880*/  FADD R15, R15, R10 ;  /* 0x0000000a0f0f7221 */ /* 0x000fe20000000000 */
[----:B------:R-:W-:Y:S01]  /*0890*/  FADD R9, R4, R9 ;  /* 0x0000000904097221 */ /* 0x000fe20000000000 */
        /* <DEDUP_REMOVED lines=16> */
.L_x_98:
        /* <DEDUP_REMOVED lines=14> */
.L_x_143:


//--------------------- .text.tvmgen_default_fused_nn_conv2d_add_nn_relu_3_kernel --------------------------
	.section	.text.tvmgen_default_fused_nn_conv2d_add_nn_relu_3_kernel,"ax",@progbits
	.sectionflags	@"SHF_BARRIERS=1"
	.sectioninfo	@"SHI_REGISTERS=56"
	.align	128
        .global         tvmgen_default_fused_nn_conv2d_add_nn_relu_3_kernel
        .type           tvmgen_default_fused_nn_conv2d_add_nn_relu_3_kernel,@function
        .size           tvmgen_default_fused_nn_conv2d_add_nn_relu_3_kernel,(.L_x_144 - tvmgen_default_fused_nn_conv2d_add_nn_relu_3_kernel)
        .other          tvmgen_default_fused_nn_conv2d_add_nn_relu_3_kernel,@"STO_CUDA_ENTRY STV_DEFAULT"
tvmgen_default_fused_nn_conv2d_add_nn_relu_3_kernel:
.text.tvmgen_default_fused_nn_conv2d_add_nn_relu_3_kernel:
        /* <DEDUP_REMOVED lines=8> */
[----:B------:R-:W-:Y:S01]  /*0080*/  CS2R R40, SRZ ;  /* 0x0000000000287805 */ /* 0x000fe2000001ff00 */
[----:B------:R-:W2:Y:S01]  /*0090*/  S2R R32, SR_CTAID.Y ;  /* 0x0000000000207919 */ /* 0x000ea20000002600 */
[----:B------:R-:W-:Y:S01]  /*00a0*/  MOV R39, RZ ;  /* 0x000000ff00277202 */ /* 0x000fe20000000f00 */
[----:B------:R-:W-:Y:S01]  /*00b0*/  CS2R R24, SRZ ;  /* 0x0000000000187805 */ /* 0x000fe2000001ff00 */
[----:B------:R-:W-:Y:S01]  /*00c0*/  CS2R R22, SRZ ;  /* 0x0000000000167805 */ /* 0x000fe2000001ff00 */
[----:B------:R-:W3:Y:S01]  /*00d0*/  S2R R2, SR_CTAID.X ;  /* 0x0000000000027919 */ /* 0x000ee20000002500 */
[----:B------:R-:W-:Y:S01]  /*00e0*/  MOV R49, RZ ;  /* 0x000000ff00317202 */ /* 0x000fe20000000f00 */
[----:B------:R-:W-:Y:S01]  /*00f0*/  ULDC.64 UR4, c[0x0][0x118] ;  /* 0x0000460000047ab9 */ /* 0x000fe20000000a00 */
[----:B------:R-:W-:-:S02]  /*0100*/  MOV R51, RZ ;  /* 0x000000ff00337202 */ /* 0x000fc40000000f00 */
[----:B------:R-:W-:Y:S02]  /*0110*/  MOV R53, RZ ;  /* 0x000000ff00357202 */ /* 0x000fe40000000f00 */
[----:B0-----:R-:W-:Y:S02]  /*0120*/  MOV R5, R34 ;  /* 0x0000002200057202 */ /* 0x001fe40000000f00 */
[C---:B------:R-:W-:Y:S02]  /*0130*/  SHF.L.U32 R35, R34.reuse, 0x1, RZ ;  /* 0x0000000122237819 */ /* 0x040fe400000006ff */
[C---:B-1----:R-:W-:Y:S01]  /*0140*/  LEA.HI.SX32 R6, R34.reuse, R33, 0x1c ;  /* 0x0000002122067211 */ /* 0x042fe200078fe2ff */
[----:B------:R-:W-:Y:S01]  /*0150*/  IMAD.HI R0, R34, -0x6db6db6d, R4 ;  /* 0x9249249322007827 */ /* 0x000fe200078e0204 */
[C---:B------:R-:W-:Y:S02]  /*0160*/  SHF.L.U32 R36, R33.reuse, 0x5, RZ ;  /* 0x0000000521247819 */ /* 0x040fe400000006ff */
[----:B------:R-:W-:Y:S01]  /*0170*/  ISETP.GT.AND P0, PT, R6, 0x7, PT ;  /* 0x000000070600780c */ /* 0x000fe20003f04270 */
[----:B--2---:R-:W-:Y:S01]  /*0180*/  IMAD R5, R33, 0xe, R32 ;  /* 0x0000000e21057824 */ /* 0x004fe200078e0220 */
[----:B------:R-:W-:-:S02]  /*0190*/  SHF.R.U32.HI R3, RZ, 0x1f, R0 ;  /* 0x0000001fff037819 */ /* 0x000fc40000011600 */
[----:B------:R-:W-:Y:S02]  /*01a0*/  ISETP.GT.OR P0, PT, R34, 0xf, P0 ;  /* 0x0000000f2200780c */ /* 0x000fe40000704670 */
[----:B---3--:R-:W-:Y:S02]  /*01b0*/  LEA R4, R5, R2, 0x3 ;  /* 0x0000000205047211 */ /* 0x008fe400078e18ff */
[----:B------:R-:W-:Y:S02]  /*01c0*/  LEA.HI.SX32 R3, R0, R3, 0x1e ;  /* 0x0000000300037211 */ /* 0x000fe400078ff2ff */
[----:B------:R-:W-:Y:S02]  /*01d0*/  IADD3 R38, R35, R36, RZ ;  /* 0x0000002423267210 */ /* 0x000fe40007ffe0ff */
[C---:B------:R-:W-:Y:S01]  /*01e0*/  LEA R5, R3.reuse, R4, 0x1 ;  /* 0x0000000403057211 */ /* 0x040fe200078e08ff */
[----:B------:R-:W-:Y:S01]  /*01f0*/  IMAD R0, R3, -0x7, R34 ;  /* 0xfffffff903007824 */ /* 0x000fe200078e0222 */
[----:B------:R-:W-:-:S02]  /*0200*/  SHF.L.U32 R4, R34, 0x2, RZ ;  /* 0x0000000222047819 */ /* 0x000fc400000006ff */
[----:B------:R-:W-:Y:S01]  /*0210*/  MOV R3, RZ ;  /* 0x000000ff00037202 */ /* 0x000fe20000000f00 */
[----:B------:R-:W-:Y:S02]  /*0220*/  IMAD R0, R5, 0x7, R0 ;  /* 0x0000000705007824 */ /* 0x000fe400078e0200 */
[----:B------:R-:W-:Y:S02]  /*0230*/  IMAD R37, R33, 0x70, R4 ;  /* 0x0000007021257824 */ /* 0x000fe400078e0204 */
.L_x_99:
[----:B------:R-:W0:Y:S01]  /*0240*/  @!P0 S2R R6, SR_CTAID.Z ;  /* 0x0000000000068919 */ /* 0x000e220000002700 */
[----:B------:R-:W-:Y:S01]  /*0250*/  @!P0 SHF.L.U32 R4, R34, 0x6, RZ ;  /* 0x0000000622048819 */ /* 0x000fe200000006ff */
[----:B------:R-:W-:Y:S01]  /*0260*/  IMAD R7, R3, 0x1880, R0 ;  /* 0x0000188003077824 */ /* 0x000fe200078e0200 */
[----:B------:R-:W-:Y:S01]  /*0270*/  MOV R9, 0x4 ;  /* 0x0000000400097802 */ /* 0x000fe20000000f00 */
[----:B------:R-:W-:Y:S01]  /*0280*/  BAR.SYNC.DEFER_BLOCKING 0x0 ;  /* 0x0000000000007b1d */ /* 0x000fe20000010000 */
[----:B------:R-:W-:Y:S02]  /*0290*/  @!P0 LOP3.LUT R4, R4, 0xffffff00, RZ, 0xc0, !PT ;  /* 0xffffff0004048812 */ /* 0x000fe400078ec0ff */
[----:B0-----:R-:W-:-:S02]  /*02a0*/  @!P0 LEA R5, R6, R33, 0x3 ;  /* 0x0000002106058211 */ /* 0x001fc400078e18ff */
[----:B------:R-:W-:Y:S02]  /*02b0*/  @!P0 LOP3.LUT R6, R35, 0x6, RZ, 0xc0, !PT ;  /* 0x0000000623068812 */ /* 0x000fe400078ec0ff */
[----:B------:R-:W-:Y:S02]  /*02c0*/  @!P0 LEA R5, R5, R4, 0xa ;  /* 0x0000000405058211 */ /* 0x000fe400078e50ff */
[----:B------:R-:W-:Y:S02]  /*02d0*/  SHF.L.U32 R4, R7, 0x2, RZ ;  /* 0x0000000207047819 */ /* 0x000fe400000006ff */
[----:B------:R-:W-:-:S03]  /*02e0*/  @!P0 IADD3 R6, R5, R6, RZ ;  /* 0x0000000605068210 */ /* 0x000fc60007ffe0ff */
[----:B------:R-:W-:Y:S01]  /*02f0*/  IMAD.WIDE R4, R4, R9, c[0x0][0x168] ;  /* 0x00005a0004047625 */ /* 0x000fe200078e0209 */
[----:B------:R-:W-:-:S04]  /*0300*/  @!P0 LEA R6, R3, R6, 0x3 ;  /* 0x0000000603068211 */ /* 0x000fc800078e18ff */
[----:B------:R-:W2:Y:S01]  /*0310*/  LDG.E.CONSTANT R16, [R4.64] ;  /* 0x0000000404107981 */ /* 0x000ea2000c1e9900 */
[----:B------:R-:W-:-:S03]  /*0320*/  @!P0 IMAD.WIDE R8, R6, R9, c[0x0][0x170] ;  /* 0x00005c0006088625 */ /* 0x000fc600078e0209 */
[----:B------:R-:W2:Y:S04]  /*0330*/  LDG.E.CONSTANT R17, [R4.64+0x4] ;  /* 0x0000040404117981 */ /* 0x000ea8000c1e9900 */
[----:B------:R-:W2:Y:S04]  /*0340*/  LDG.E.CONSTANT R18, [R4.64+0x8] ;  /* 0x0000080404127981 */ /* 0x000ea8000c1e9900 */
[----:B------:R-:W2:Y:S04]  /*0350*/  LDG.E.CONSTANT R19, [R4.64+0xc] ;  /* 0x00000c0404137981 */ /* 0x000ea8000c1e9900 */
[----:B------:R-:W3:Y:S04]  /*0360*/  @!P0 LDG.E.CONSTANT R20, [R8.64] ;  /* 0x0000000408148981 */ /* 0x000ee8000c1e9900 */
[----:B------:R-:W3:Y:S01]  /*0370*/  @!P0 LDG.E.CONSTANT R21, [R8.64+0x4] ;  /* 0x0000040408158981 */ /* 0x000ee2000c1e9900 */
[----:B------:R-:W-:-:S04]  /*0380*/  IADD3 R3, R3, 0x1, RZ ;  /* 0x0000000103037810 */ /* 0x000fc80007ffe0ff */
[----:B------:R-:W-:Y:S01]  /*0390*/  ISETP.GE.U32.AND P1, PT, R3, 0x20, PT ;  /* 0x000000200300780c */ /* 0x000fe20003f26070 */
[----:B--2---:R-:W-:Y:S04]  /*03a0*/  STS.128 [R37.X4], R16 ;  /* 0x0000001025007388 */ /* 0x004fe80000004c00 */
        /* <DEDUP_REMOVED lines=12> */
[----:B------:R-:W5:Y:S04]  /*0470*/  LDS R17, [R34.X4+0x230] ;  /* 0x0002300022117984 */ /* 0x000f680000004800 */
[----:B------:R-:W5:Y:S01]  /*0480*/  LDS R19, [R34.X4+0x310] ;  /* 0x0003100022137984 */ /* 0x000f620000004800 */
[----:B0-----:R-:W-:Y:S01]  /*0490*/  FFMA R26, R48, R28, R26 ;  /* 0x0000001c301a7223 */ /* 0x001fe2000000001a */
[----:B-1----:R-:W-:-:S02]  /*04a0*/  FFMA R22, R28, R44, R22 ;  /* 0x0000002c1c167223 */ /* 0x002fc40000000016 */
[----:B------:R-:W0:Y:S01]  /*04b0*/  LDS R21, [R34.X4+0x380] ;  /* 0x0003800022157984 */ /* 0x000e220000004800 */
[C---:B--2---:R-:W-:Y:S01]  /*04c0*/  FFMA R24, R28.reuse, R46, R24 ;  /* 0x0000002e1c187223 */ /* 0x044fe20000000018 */
[----:B---3--:R-:W-:Y:S01]  /*04d0*/  FFMA R28, R28, R50, R40 ;  /* 0x000000321c1c7223 */ /* 0x008fe20000000028 */
[----:B----4-:R-:W-:Y:S01]  /*04e0*/  FFMA R20, R48, R4, R53 ;  /* 0x0000000430147223 */ /* 0x010fe20000000035 */
[C---:B------:R-:W-:Y:S01]  /*04f0*/  FFMA R40, R4.reuse, R44, R49 ;  /* 0x0000002c04287223 */ /* 0x040fe20000000031 */
[C---:B------:R-:W-:Y:S01]  /*0500*/  FFMA R52, R4.reuse, R46, R51 ;  /* 0x0000002e04347223 */ /* 0x040fe20000000033 */
[----:B------:R-:W-:Y:S01]  /*0510*/  FFMA R4, R4, R50, R23 ;  /* 0x0000003204047223 */ /* 0x000fe20000000017 */
[----:B-----5:R-:W-:Y:S01]  /*0520*/  FFMA R25, R48, R8, R25 ;  /* 0x0000000830197223 */ /* 0x020fe20000000019 */
[C---:B------:R-:W-:Y:S01]  /*0530*/  FFMA R41, R8.reuse, R44, R41 ;  /* 0x0000002c08297223 */ /* 0x040fe20000000029 */
[----:B------:R-:W-:Y:S01]  /*0540*/  FFMA R39, R8, R46, R39 ;  /* 0x0000002e08277223 */ /* 0x000fe20000000027 */
[----:B------:R-:W1:Y:S01]  /*0550*/  LDS R23, [R34.X4+0x460] ;  /* 0x0004600022177984 */ /* 0x000e620000004800 */
[----:B------:R-:W-:Y:S01]  /*0560*/  FFMA R48, R48, R12, R43 ;  /* 0x0000000c30307223 */ /* 0x000fe2000000002b */
[----:B------:R-:W-:-:S02]  /*0570*/  FFMA R8, R8, R50, R27 ;  /* 0x0000003208087223 */ /* 0x000fc4000000001b */
[----:B------:R-:W2:Y:S01]  /*0580*/  LDS R43, [R34.X4+0x3f0] ;  /* 0x0003f000222b7984 */ /* 0x000ea20000004800 */
[C---:B------:R-:W-:Y:S01]  /*0590*/  FFMA R44, R12.reuse, R44, R47 ;  /* 0x0000002c0c2c7223 */ /* 0x040fe2000000002f */
[C---:B------:R-:W-:Y:S01]  /*05a0*/  FFMA R46, R12.reuse, R46, R45 ;  /* 0x0000002e0c2e7223 */ /* 0x040fe2000000002d */
[----:B------:R-:W-:Y:S01]  /*05b0*/  FFMA R42, R12, R50, R42 ;  /* 0x000000320c2a7223 */ /* 0x000fe2000000002a */
[----:B------:R-:W3:Y:S01]  /*05c0*/  LDS R27, [R34.X4+0x4d0] ;  /* 0x0004d000221b7984 */ /* 0x000ee20000004800 */
[C---:B------:R-:W-:Y:S01]  /*05d0*/  FFMA R50, R16.reuse, R29, R26 ;  /* 0x0000001d10327223 */ /* 0x040fe2000000001a */
[-C--:B------:R-:W-:Y:S01]  /*05e0*/  FFMA R45, R16, R5.reuse, R20 ;  /* 0x00000005102d7223 */ /* 0x080fe20000000014 */
[-C--:B------:R-:W-:Y:S01]  /*05f0*/  FFMA R49, R18, R5.reuse, R40 ;  /* 0x0000000512317223 */ /* 0x080fe20000000028 */
[----:B------:R-:W4:Y:S01]  /*0600*/  LDS R12, [R34.X4+0x540] ;  /* 0x00054000220c7984 */ /* 0x000f220000004800 */
[----:B------:R-:W-:-:S03]  /*0610*/  FFMA R53, R17, R5, R52 ;  /* 0x0000000511357223 */ /* 0x000fc60000000034 */
[----:B------:R-:W5:Y:S01]  /*0620*/  LDS R26, [R34.X4+0x620] ;  /* 0x00062000221a7984 */ /* 0x000f620000004800 */
[----:B------:R-:W-:-:S03]  /*0630*/  FFMA R5, R19, R5, R4 ;  /* 0x0000000513057223 */ /* 0x000fc60000000004 */
[----:B------:R-:W5:Y:S04]  /*0640*/  LDS R40, [R34.X4+0x5b0] ;  /* 0x0005b00022287984 */ /* 0x000f680000004800 */
[----:B------:R-:W5:Y:S01]  /*0650*/  LDS R4, [R34.X4+0x690] ;  /* 0x0006900022047984 */ /* 0x000f620000004800 */
[----:B------:R-:W-:Y:S01]  /*0660*/  FFMA R25, R16, R9, R25 ;  /* 0x0000000910197223 */ /* 0x000fe20000000019 */
[C---:B------:R-:W-:Y:S01]  /*0670*/  FFMA R22, R18.reuse, R29, R22 ;  /* 0x0000001d12167223 */ /* 0x040fe20000000016 */
[-C--:B------:R-:W-:Y:S01]  /*0680*/  FFMA R41, R18, R9.reuse, R41 ;  /* 0x0000000912297223 */ /* 0x080fe20000000029 */
[C---:B------:R-:W-:Y:S01]  /*0690*/  FFMA R39, R17.reuse, R9, R39 ;  /* 0x0000000911277223 */ /* 0x040fe20000000027 */
[-C--:B------:R-:W-:Y:S01]  /*06a0*/  FFMA R47, R16, R13.reuse, R48 ;  /* 0x0000000d102f7223 */ /* 0x080fe20000000030 */
[----:B------:R-:W-:Y:S01]  /*06b0*/  FFMA R51, R18, R13, R44 ;  /* 0x0000000d12337223 */ /* 0x000fe2000000002c */
[-C--:B------:R-:W-:Y:S01]  /*06c0*/  FFMA R24, R17, R29.reuse, R24 ;  /* 0x0000001d11187223 */ /* 0x080fe20000000018 */
[C---:B------:R-:W-:Y:S01]  /*06d0*/  FFMA R28, R19.reuse, R29, R28 ;  /* 0x0000001d131c7223 */ /* 0x040fe2000000001c */
[----:B------:R-:W-:Y:S01]  /*06e0*/  FFMA R9, R19, R9, R8 ;  /* 0x0000000913097223 */ /* 0x000fe20000000008 */
[-C--:B------:R-:W-:Y:S01]  /*06f0*/  FFMA R17, R17, R13.reuse, R46 ;  /* 0x0000000d11117223 */ /* 0x080fe2000000002e */
[----:B------:R-:W-:Y:S01]  /*0700*/  FFMA R19, R19, R13, R42 ;  /* 0x0000000d13137223 */ /* 0x000fe2000000002a */
[C---:B0-----:R-:W-:Y:S01]  /*0710*/  FFMA R20, R21.reuse, R10, R25 ;  /* 0x0000000a15147223 */ /* 0x041fe20000000019 */
        /* <DEDUP_REMOVED lines=15> */
[----:B------:R-:W-:Y:S01]  /*0810*/  LDS R5, [R34.X4+0x700] ;  /* 0x0007000022057984 */ /* 0x000fe20000004800 */
[C---:B----4-:R-:W-:Y:S01]  /*0820*/  FFMA R9, R12.reuse, R11, R20 ;  /* 0x0000000b0c097223 */ /* 0x050fe20000000014 */
[C---:B------:R-:W-:Y:S01]  /*0830*/  FFMA R13, R12.reuse, R31, R13 ;  /* 0x0000001f0c0d7223 */ /* 0x040fe2000000000d */
[C---:B------:R-:W-:Y:S01]  /*0840*/  FFMA R8, R12.reuse, R7, R8 ;  /* 0x000000070c087223 */ /* 0x040fe20000000008 */
[----:B------:R-:W0:Y:S01]  /*0850*/  LDS.128 R16, [R36+0xe10] ;  /* 0x000e100024107984 */ /* 0x000e220000000c00 */
[----:B------:R-:W-:Y:S01]  /*0860*/  FFMA R48, R12, R15, R48 ;  /* 0x0000000f0c307223 */ /* 0x000fe20000000030 */
[C---:B-----5:R-:W-:Y:S01]  /*0870*/  FFMA R49, R26.reuse, R31, R25 ;  /* 0x0000001f1a317223 */ /* 0x060fe20000000019 */
[C---:B------:R-:W-:Y:S01]  /*0880*/  FFMA R51, R26.reuse, R7, R42 ;  /* 0x000000071a337223 */ /* 0x040fe2000000002a */
[----:B------:R-:W1:Y:S01]  /*0890*/  LDS R47, [R34.X4+0x7e0] ;  /* 0x0007e000222f7984 */ /* 0x000e620000004800 */
[C---:B------:R-:W-:Y:S01]  /*08a0*/  FFMA R53, R26.reuse, R11, R44 ;  /* 0x0000000b1a357223 */ /* 0x040fe2000000002c */
[----:B------:R-:W-:-:S02]  /*08b0*/  FFMA R52, R26, R15, R52 ;  /* 0x0000000f1a347223 */ /* 0x000fc40000000034 */
[----:B------:R-:W2:Y:S01]  /*08c0*/  LDS R41, [R34.X4+0x770] ;  /* 0x0007700022297984 */ /* 0x000ea20000004800 */
[-C--:B------:R-:W-:Y:S01]  /*08d0*/  FFMA R12, R40, R31.reuse, R29 ;  /* 0x0000001f280c7223 */ /* 0x080fe2000000001d */
[C---:B------:R-:W-:Y:S02]  /*08e0*/  FFMA R42, R4.reuse, R31, R39 ;  /* 0x0000001f042a7223 */ /* 0x040fe40000000027 */
[----:B------:R-:W3:Y:S04]  /*08f0*/  LDS R45, [R34.X4+0x850] ;  /* 0x00085000222d7984 */ /* 0x000ee80000004800 */
[----:B------:R-:W4:Y:S04]  /*0900*/  LDS.128 R20, [R36+0xf10] ;  /* 0x000f100024147984 */ /* 0x000f280000000c00 */
[----:B------:R-:W5:Y:S04]  /*0910*/  LDS.128 R24, [R36+0x1010] ;  /* 0x0010100024187984 */ /* 0x000f680000000c00 */
[----:B------:R-:W5:Y:S01]  /*0920*/  LDS.128 R28, [R36+0x1110] ;  /* 0x00111000241c7984 */ /* 0x000f620000000c00 */
[C---:B------:R-:W-:Y:S01]  /*0930*/  FFMA R6, R4.reuse, R7, R6 ;  /* 0x0000000704067223 */ /* 0x040fe20000000006 */
[C---:B------:R-:W-:Y:S01]  /*0940*/  FFMA R10, R4.reuse, R11, R10 ;  /* 0x0000000b040a7223 */ /* 0x040fe2000000000a */
[----:B------:R-:W-:Y:S01]  /*0950*/  FFMA R14, R4, R15, R14 ;  /* 0x0000000f040e7223 */ /* 0x000fe2000000000e */
[----:B------:R-:W-:Y:S04]  /*0960*/  LDS R44, [R34.X4+0x9a0] ;  /* 0x0009a000222c7984 */ /* 0x000fe80000004800 */
[----:B------:R-:W5:Y:S01]  /*0970*/  LDS R4, [R34.X4+0x8c0] ;  /* 0x0008c00022047984 */ /* 0x000f620000004800 */
[C---:B------:R-:W-:Y:S01]  /*0980*/  FFMA R46, R40.reuse, R7, R46 ;  /* 0x00000007282e7223 */ /* 0x040fe2000000002e */
[----:B------:R-:W-:-:S02]  /*0990*/  FFMA R50, R40, R11, R50 ;  /* 0x0000000b28327223 */ /* 0x000fc40000000032 */
[----:B------:R-:W5:Y:S01]  /*09a0*/  LDS R7, [R34.X4+0x930] ;  /* 0x0009300022077984 */ /* 0x000f620000004800 */
[C---:B0-----:R-:W-:Y:S01]  /*09b0*/  FFMA R13, R5.reuse, R16, R13 ;  /* 0x00000010050d7223 */ /* 0x041fe2000000000d */
[C---:B-1----:R-:W-:Y:S01]  /*09c0*/  FFMA R49, R16.reuse, R47, R49 ;  /* 0x0000002f10317223 */ /* 0x042fe20000000031 */
[C---:B--2---:R-:W-:Y:S01]  /*09d0*/  FFMA R12, R16.reuse, R41, R12 ;  /* 0x00000029100c7223 */ /* 0x044fe2000000000c */
[----:B------:R-:W-:Y:S01]  /*09e0*/  LDS R39, [R34.X4+0xbd0] ;  /* 0x000bd00022277984 */ /* 0x000fe20000004800 */
[----:B---3--:R-:W-:Y:S01]  /*09f0*/  FFMA R42, R16, R45, R42 ;  /* 0x0000002d102a7223 */ /* 0x008fe2000000002a */
[C---:B----4-:R-:W-:Y:S01]  /*0a00*/  FFMA R8, R5.reuse, R20, R8 ;  /* 0x0000001405087223 */ /* 0x050fe20000000008 */
[C---:B------:R-:W-:Y:S01]  /*0a10*/  FFMA R16, R20.reuse, R47, R51 ;  /* 0x0000002f14107223 */ /* 0x040fe20000000033 */
[C---:B------:R-:W-:Y:S01]  /*0a20*/  FFMA R46, R20.reuse, R41, R46 ;  /* 0x00000029142e7223 */ /* 0x040fe2000000002e */
[----:B------:R-:W-:Y:S01]  /*0a30*/  FFMA R6, R20, R45, R6 ;  /* 0x0000002d14067223 */ /* 0x000fe20000000006 */
[C---:B-----5:R-:W-:Y:S01]  /*0a40*/  FFMA R20, R5.reuse, R24, R9 ;  /* 0x0000001805147223 */ /* 0x060fe20000000009 */
[----:B------:R-:W-:Y:S01]  /*0a50*/  FFMA R40, R40, R15, R43 ;  /* 0x0000000f28287223 */ /* 0x000fe2000000002b */
[----:B------:R-:W0:Y:S01]  /*0a60*/  LDS R9, [R34.X4+0xa10] ;  /* 0x000a100022097984 */ /* 0x000e220000004800 */
[----:B------:R-:W-:-:S03]  /*0a70*/  FFMA R48, R5, R28, R48 ;  /* 0x0000001c05307223 */ /* 0x000fc60000000030 */
[----:B------:R-:W1:Y:S04]  /*0a80*/  LDS R5, [R34.X4+0xa80] ;  /* 0x000a800022057984 */ /* 0x000e680000004800 */
[----:B------:R-:W2:Y:S01]  /*0a90*/  LDS R11, [R34.X4+0xb60] ;  /* 0x000b6000220b7984 */ /* 0x000ea20000004800 */
[C---:B------:R-:W-:Y:S01]  /*0aa0*/  FFMA R53, R24.reuse, R47, R53 ;  /* 0x0000002f18357223 */ /* 0x040fe20000000035 */
[C---:B------:R-:W-:Y:S02]  /*0ab0*/  FFMA R50, R24.reuse, R41, R50 ;  /* 0x0000002918327223 */ /* 0x040fe40000000032 */
[----:B------:R-:W3:Y:S01]  /*0ac0*/  LDS R15, [R34.X4+0xaf0] ;  /* 0x000af000220f7984 */ /* 0x000ee20000004800 */
[----:B------:R-:W-:Y:S01]  /*0ad0*/  FFMA R10, R24, R45, R10 ;  /* 0x0000002d180a7223 */ /* 0x000fe2000000000a */
[C---:B------:R-:W-:Y:S01]  /*0ae0*/  FFMA R52, R28.reuse, R47, R52 ;  /* 0x0000002f1c347223 */ /* 0x040fe20000000034 */
[C---:B------:R-:W-:Y:S01]  /*0af0*/  FFMA R40, R28.reuse, R41, R40 ;  /* 0x000000291c287223 */ /* 0x040fe20000000028 */
[----:B------:R-:W-:Y:S01]  /*0b00*/  FFMA R28, R28, R45, R14 ;  /* 0x0000002d1c1c7223 */ /* 0x000fe2000000000e */
[C---:B------:R-:W-:Y:S01]  /*0b10*/  FFMA R24, R4.reuse, R17, R13 ;  /* 0x0000001104187223 */ /* 0x040fe2000000000d */
[-C--:B------:R-:W-:Y:S01]  /*0b20*/  FFMA R13, R4, R21.reuse, R8 ;  /* 0x00000015040d7223 */ /* 0x080fe20000000008 */
[----:B------:R-:W-:Y:S01]  /*0b30*/  FFMA R45, R44, R21, R16 ;  /* 0x000000152c2d7223 */ /* 0x000fe20000000010 */
[----:B------:R-:W4:Y:S01]  /*0b40*/  LDS R14, [R34.X4+0xc40] ;  /* 0x000c4000220e7984 */ /* 0x000f220000004800 */
[C---:B------:R-:W-:Y:S01]  /*0b50*/  FFMA R41, R4.reuse, R25, R20 ;  /* 0x0000001904297223 */ /* 0x040fe20000000014 */
[----:B------:R-:W-:-:S02]  /*0b60*/  FFMA R43, R4, R29, R48 ;  /* 0x0000001d042b7223 */ /* 0x000fc40000000030 */
[----:B------:R-:W5:Y:S04]  /*0b70*/  LDS R8, [R34.X4+0xd20] ;  /* 0x000d200022087984 */ /* 0x000f680000004800 */
[----:B------:R-:W5:Y:S04]  /*0b80*/  LDS R16, [R34.X4+0xcb0] ;  /* 0x000cb00022107984 */ /* 0x000f680000004800 */
[----:B------:R-:W5:Y:S01]  /*0b90*/  LDS R4, [R34.X4+0xd90] ;  /* 0x000d900022047984 */ /* 0x000f620000004800 */
        /* <DEDUP_REMOVED lines=10> */
[C---:B-1----:R-:W-:Y:S01]  /*0c40*/  FFMA R17, R5.reuse, R18, R24 ;  /* 0x0000001205117223 */ /* 0x042fe20000000018 */
[C---:B------:R-:W-:Y:S01]  /*0c50*/  FFMA R10, R5.reuse, R22, R13 ;  /* 0x00000016050a7223 */ /* 0x040fe2000000000d */
[C---:B------:R-:W-:Y:S01]  /*0c60*/  FFMA R6, R5.reuse, R26, R41 ;  /* 0x0000001a05067223 */ /* 0x040fe20000000029 */
[----:B------:R-:W-:Y:S01]  /*0c70*/  FFMA R24, R5, R30, R43 ;  /* 0x0000001e05187223 */ /* 0x000fe2000000002b */
[----:B------:R-:W-:Y:S01]  /*0c80*/  FFMA R9, R9, R29, R28 ;  /* 0x0000001d09097223 */ /* 0x000fe2000000001c */
[C---:B--2---:R-:W-:Y:S01]  /*0c90*/  FFMA R5, R11.reuse, R18, R20 ;  /* 0x000000120b057223 */ /* 0x044fe20000000014 */
[C---:B------:R-:W-:Y:S01]  /*0ca0*/  FFMA R28, R11.reuse, R22, R45 ;  /* 0x000000160b1c7223 */ /* 0x040fe2000000002d */
[C---:B------:R-:W-:Y:S01]  /*0cb0*/  FFMA R20, R11.reuse, R26, R53 ;  /* 0x0000001a0b147223 */ /* 0x040fe20000000035 */
[----:B------:R-:W-:Y:S01]  /*0cc0*/  FFMA R40, R11, R30, R47 ;  /* 0x0000001e0b287223 */ /* 0x000fe2000000002f */
[C---:B---3--:R-:W-:Y:S01]  /*0cd0*/  FFMA R11, R15.reuse, R18, R12 ;  /* 0x000000120f0b7223 */ /* 0x048fe2000000000c */
[C---:B------:R-:W-:Y:S01]  /*0ce0*/  FFMA R46, R15.reuse, R30, R7 ;  /* 0x0000001e0f2e7223 */ /* 0x040fe20000000007 */
[----:B------:R-:W-:Y:S01]  /*0cf0*/  FFMA R12, R15, R26, R51 ;  /* 0x0000001a0f0c7223 */ /* 0x000fe20000000033 */
[----:B------:R-:W-:Y:S01]  /*0d00*/  FFMA R7, R39, R18, R42 ;  /* 0x0000001227077223 */ /* 0x000fe2000000002a */
[----:B------:R-:W-:Y:S01]  /*0d10*/  FFMA R44, R15, R22, R49 ;  /* 0x000000160f2c7223 */ /* 0x000fe20000000031 */
[C---:B------:R-:W-:Y:S01]  /*0d20*/  FFMA R42, R39.reuse, R26, R25 ;  /* 0x0000001a272a7223 */ /* 0x040fe20000000019 */
[C---:B------:R-:W-:Y:S01]  /*0d30*/  FFMA R18, R39.reuse, R22, R21 ;  /* 0x0000001627127223 */ /* 0x040fe20000000015 */
[----:B------:R-:W-:Y:S01]  /*0d40*/  FFMA R30, R39, R30, R9 ;  /* 0x0000001e271e7223 */ /* 0x000fe20000000009 */
[C---:B----4-:R-:W-:Y:S01]  /*0d50*/  FFMA R25, R14.reuse, R27, R6 ;  /* 0x0000001b0e197223 */ /* 0x050fe20000000006 */
[C---:B------:R-:W-:Y:S01]  /*0d60*/  FFMA R53, R14.reuse, R23, R10 ;  /* 0x000000170e357223 */ /* 0x040fe2000000000a */
[----:B------:R-:W-:Y:S01]  /*0d70*/  FFMA R43, R14, R31, R24 ;  /* 0x0000001f0e2b7223 */ /* 0x000fe20000000018 */
[C---:B-----5:R-:W-:Y:S01]  /*0d80*/  FFMA R41, R8.reuse, R27, R20 ;  /* 0x0000001b08297223 */ /* 0x060fe20000000014 */
[C---:B------:R-:W-:Y:S01]  /*0d90*/  FFMA R49, R8.reuse, R23, R28 ;  /* 0x0000001708317223 */ /* 0x040fe2000000001c */
[----:B------:R-:W-:Y:S01]  /*0da0*/  FFMA R47, R8, R31, R40 ;  /* 0x0000001f082f7223 */ /* 0x000fe20000000028 */
[C---:B------:R-:W-:Y:S01]  /*0db0*/  FFMA R39, R16.reuse, R27, R12 ;  /* 0x0000001b10277223 */ /* 0x040fe2000000000c */
[----:B------:R-:W-:Y:S01]  /*0dc0*/  FFMA R51, R16, R23, R44 ;  /* 0x0000001710337223 */ /* 0x000fe2000000002c */
[-C--:B------:R-:W-:Y:S01]  /*0dd0*/  FFMA R26, R14, R19.reuse, R17 ;  /* 0x000000130e1a7223 */ /* 0x080fe20000000011 */
[----:B------:R-:W-:Y:S01]  /*0de0*/  FFMA R22, R8, R19, R5 ;  /* 0x0000001308167223 */ /* 0x000fe20000000005 */
[----:B------:R-:W-:Y:S01]  /*0df0*/  FFMA R27, R4, R27, R42 ;  /* 0x0000001b041b7223 */ /* 0x000fe2000000002a */
[C---:B------:R-:W-:Y:S01]  /*0e00*/  FFMA R24, R16.reuse, R19, R11 ;  /* 0x0000001310187223 */ /* 0x040fe2000000000b */
[----:B------:R-:W-:Y:S01]  /*0e10*/  FFMA R45, R16, R31, R46 ;  /* 0x0000001f102d7223 */ /* 0x000fe2000000002e */
[C---:B------:R-:W-:Y:S01]  /*0e20*/  FFMA R40, R4.reuse, R19, R7 ;  /* 0x0000001304287223 */ /* 0x040fe20000000007 */
[C---:B------:R-:W-:Y:S01]  /*0e30*/  FFMA R23, R4.reuse, R23, R18 ;  /* 0x0000001704177223 */ /* 0x040fe20000000012 */
[----:B------:R-:W-:Y:S01]  /*0e40*/  FFMA R42, R4, R31, R30 ;  /* 0x0000001f042a7223 */ /* 0x000fe2000000001e */
[----:B------:R-:W-:Y:S05]  /*0e50*/  @!P1 BRA `(.L_x_99) ;  /* 0xfffff3e000009947 */ /* 0x000fea000383ffff */
[----:B------:R-:W0:Y:S01]  /*0e60*/  S2R R10, SR_CTAID.Z ;  /* 0x00000000000a7919 */ /* 0x000e220000002700 */
[----:B------:R-:W-:-:S02]  /*0e70*/  MOV R3, 0x4 ;  /* 0x0000000400037802 */ /* 0x000fc40000000f00 */
[----:B0-----:R-:W-:-:S05]  /*0e80*/  LEA R6, R10, R33, 0x5 ;  /* 0x000000210a067211 */ /* 0x001fca00078e28ff */
[----:B------:R-:W-:-:S05]  /*0e90*/  IMAD.WIDE R6, R6, R3, c[0x0][0x178] ;  /* 0x00005e0006067625 */ /* 0x000fca00078e0203 */
[----:B------:R-:W2:Y:S04]  /*0ea0*/  LDG.E.CONSTANT R4, [R6.64+0x20] ;  /* 0x0000200406047981 */ /* 0x000ea8000c1e9900 */
[----:B------:R-:W3:Y:S04]  /*0eb0*/  LDG.E.CONSTANT R8, [R6.64+0x40] ;  /* 0x0000400406087981 */ /* 0x000ee8000c1e9900 */
[----:B------:R0:W4:Y:S04]  /*0ec0*/  LDG.E.CONSTANT R0, [R6.64+0x60] ;  /* 0x0000600406007981 */ /* 0x000128000c1e9900 */
[----:B------:R0:W5:Y:S01]  /*0ed0*/  LDG.E.CONSTANT R5, [R6.64] ;  /* 0x0000000406057981 */ /* 0x000162000c1e9900 */
        /* <DEDUP_REMOVED lines=13> */
[----:B0-----:R-:W-:Y:S01]  /*0fb0*/  FMNMX R7, RZ, R4, !PT ;  /* 0x00000004ff077209 */ /* 0x001fe20007800000 */
[--C-:B----4-:R-:W-:Y:S01]  /*0fc0*/  FADD R43, R43, R0.reuse ;  /* 0x000000002b2b7221 */ /* 0x110fe20000000000 */
[--C-:B------:R-:W-:Y:S01]  /*0fd0*/  FADD R47, R47, R0.reuse ;  /* 0x000000002f2f7221 */ /* 0x100fe20000000000 */
[--C-:B------:R-:W-:Y:S01]  /*0fe0*/  FADD R45, R45, R0.reuse ;  /* 0x000000002d2d7221 */ /* 0x100fe20000000000 */
[----:B------:R-:W-:Y:S01]  /*0ff0*/  FMNMX R9, RZ, R8, !PT ;  /* 0x00000008ff097209 */ /* 0x000fe20007800000 */
[----:B------:R-:W-:Y:S01]  /*1000*/  FADD R0, R42, R0 ;  /* 0x000000002a007221 */ /* 0x000fe20000000000 */
[--C-:B-----5:R-:W-:Y:S01]  /*1010*/  FADD R26, R26, R5.reuse ;  /* 0x000000051a1a7221 */ /* 0x120fe20000000000 */
[--C-:B------:R-:W-:Y:S01]  /*1020*/  FADD R22, R22, R5.reuse ;  /* 0x0000000516167221 */ /* 0x100fe20000000000 */
[--C-:B------:R-:W-:Y:S01]  /*1030*/  FADD R24, R24, R5.reuse ;  /* 0x0000000518187221 */ /* 0x100fe20000000000 */
[----:B------:R-:W-:Y:S01]  /*1040*/  FADD R40, R40, R5 ;  /* 0x0000000528287221 */ /* 0x000fe20000000000 */
[----:B------:R0:W-:Y:S01]  /*1050*/  STG.E [R2.64+0x18aa0], R7 ;  /* 0x018aa00702007986 */ /* 0x0001e2000c101904 */
[----:B------:R-:W-:-:S02]  /*1060*/  FMNMX R53, RZ, R53, !PT ;  /* 0x00000035ff357209 */ /* 0x000fc40007800000 */
[----:B------:R-:W-:Y:S01]  /*1070*/  FMNMX R49, RZ, R49, !PT ;  /* 0x00000031ff317209 */ /* 0x000fe20007800000 */
[----:B------:R1:W-:Y:S01]  /*1080*/  STG.E [R2.64+0x312a0], R9 ;  /* 0x0312a00902007986 */ /* 0x0003e2000c101904 */
        /* <DEDUP_REMOVED lines=14> */
[----:B------:R-:W-:Y:S01]  /*1170*/  STG.E [R2.64+0x311c0], R41 ;  /* 0x0311c02902007986 */ /* 0x000fe2000c101904 */
[----:B-1----:R-:W-:-:S02]  /*1180*/  FMNMX R9, RZ, R24, !PT ;  /* 0x00000018ff097209 */ /* 0x002fc40007800000 */
[----:B------:R-:W-:Y:S01]  /*1190*/  FMNMX R11, RZ, R40, !PT ;  /* 0x00000028ff0b7209 */ /* 0x000fe20007800000 */
        /* <DEDUP_REMOVED lines=10> */
.L_x_100:
        /* <DEDUP_REMOVED lines=12> */
.L_x_144:


//--------------------- .text.tvmgen_default_fused_nn_conv2d_add_2_kernel --------------------------
	.section	.text.tvmgen_default_fused_nn_conv2d_add_2_kernel,"ax",@progbits
	.sectionflags	@"SHF_BARRIERS=1"
	.sectioninfo	@"SHI_REGISTERS=56"
	.align	128
        .global         tvmgen_default_fused_nn_conv2d_add_2_kernel
        .type           tvmgen_default_fused_nn_conv2d_add_2_kernel,@function
        .size           tvmgen_default_fused_nn_conv2d_add_2_kernel,(.L_x_145 - tvmgen_default_fused_nn_conv2d_add_2_kernel)
        .other          tvmgen_default_fused_nn_conv2d_add_2_kernel,@"STO_CUDA_ENTRY STV_DEFAULT"
tvmgen_default_fused_nn_conv2d_add_2_kernel:
.text.tvmgen_default_fused_nn_conv2d_add_2_kernel:
[----:B------:R-:W-:Y:S02]  /*0000*/  MOV R1, c[0x0][0x28] ;  /* 0x00000a0000017a02 */ /* 0x000fe40000000f00 */
[----:B------:R-:W0:Y:S01]  /*0010*/  S2R R0, SR_TID.X ;  /* 0x0000000000007919 */ /* 0x000e220000002100 */
[----:B------:R-:W-:Y:S02]  /*0020*/  MOV R34, c[0x0][0x168] ;  /* 0x00005a0000227a02 */ /* 0x000fe40000000f00 */
[----:B------:R-:W-:Y:S01]  /*0030*/  MOV R35, c[0x0][0x16c] ;  /* 0x00005b0000237a02 */ /* 0x000fe20000000f00 */
[----:B------:R-:W1:Y:S01]  /*0040*/  S2R R3, SR_TID.Z ;  /* 0x0000000000037919 */ /* 0x000e620000002300 */
[----:B------:R-:W-:Y:S02]  /*0050*/  MOV R51, RZ ;  /* 0x000000ff00337202 */ /* 0x000fe40000000f00 */
[----:B------:R-:W-:Y:S01]  /*0060*/  MOV R38, RZ ;  /* 0x000000ff00267202 */ /* 0x000fe20000000f00 */
[----:B------:R-:W1:Y:S01]  /*0070*/  S2R R2, SR_CTAID.Z ;  /* 0x0000000000027919 */ /* 0x000e620000002700 */
[----:B------:R-:W-:Y:S02]  /*0080*/  MOV R53, RZ ;  /* 0x000000ff00357202 */ /* 0x000fe40000000f00 */
[----:B------:R-:W-:-:S02]  /*0090*/  MOV R40, RZ ;  /* 0x000000ff00287202 */ /* 0x000fc40000000f00 */
[----:B------:R-:W-:Y:S02]  /*00a0*/  MOV R27, RZ ;  /* 0x000000ff001b7202 */ /* 0x000fe40000000f00 */
[----:B------:R-:W-:Y:S02]  /*00b0*/  MOV R28, RZ ;  /* 0x000000ff001c7202 */ /* 0x000fe40000000f00 */
[----:B------:R-:W-:Y:S02]  /*00c0*/  MOV R25, RZ ;  /* 0x000000ff00197202 */ /* 0x000fe40000000f00 */
[----:B------:R-:W-:Y:S02]  /*00d0*/  MOV R42, RZ ;  /* 0x000000ff002a7202 */ /* 0x000fe40000000f00 */
[----:B------:R-:W-:Y:S01]  /*00e0*/  MOV R31, RZ ;  /* 0x000000ff001f7202 */ /* 0x000fe20000000f00 */
[C---:B0-----:R-:W-:Y:S01]  /*00f0*/  IMAD R5, R0.reuse, 0xc0, RZ ;  /* 0x000000c000057824 */ /* 0x041fe200078e02ff */
[C---:B------:R-:W-:Y:S01]  /*0100*/  LEA R23, R0.reuse, R0, 0x1 ;  /* 0x0000000000177211 */ /* 0x040fe200078e08ff */
[C---:B------:R-:W-:Y:S01]  /*0110*/  IMAD R12, R0.reuse, 0x6, RZ ;  /* 0x00000006000c7824 */ /* 0x040fe200078e02ff */
[----:B------:R-:W-:-:S02]  /*0120*/  SHF.L.U32 R4, R0, 0x1, RZ ;  /* 0x0000000100047819 */ /* 0x000fc400000006ff */
[----:B------:R-:W-:Y:S01]  /*0130*/  LOP3.LUT R7, R5, 0xfffffe00, RZ, 0xc0, !PT ;  /* 0xfffffe0005077812 */ /* 0x000fe200078ec0ff */
[C---:B------:R-:W-:Y:S01]  /*0140*/  IMAD.HI R5, R12.reuse, 0x4bda12f7, RZ ;  /* 0x4bda12f70c057827 */ /* 0x040fe200078e02ff */
[----:B------:R-:W-:Y:S02]  /*0150*/  IADD3 R9, R12, 0x1, RZ ;  /* 0x000000010c097810 */ /* 0x000fe40007ffe0ff */
[----:B-1----:R-:W-:Y:S01]  /*0160*/  LEA R8, R2, R3, 0x3 ;  /* 0x0000000302087211 */ /* 0x002fe200078e18ff */
[----:B------:R-:W-:Y:S01]  /*0170*/  IMAD.HI R43, R4, 0x38e38e39, RZ ;  /* 0x38e38e39042b7827 */ /* 0x000fe200078e02ff */
[----:B------:R-:W-:Y:S02]  /*0180*/  SHF.R.U32.HI R10, RZ, 0x1f, R5 ;  /* 0x0000001fff0a7819 */ /* 0x000fe40000011605 */
[----:B------:R-:W-:Y:S01]  /*0190*/  SHF.L.U32 R8, R8, 0xb, RZ ;  /* 0x0000000b08087819 */ /* 0x000fe200000006ff */
[----:B------:R-:W-:Y:S01]  /*01a0*/  IMAD.HI R13, R9, 0x4bda12f7, RZ ;  /* 0x4bda12f7090d7827 */ /* 0x000fe200078e02ff */
[----:B------:R-:W-:-:S02]  /*01b0*/  LEA.HI.SX32 R5, R5, R10, 0x1d ;  /* 0x0000000a05057211 */ /* 0x000fc400078feaff */
[----:B------:R-:W-:Y:S02]  /*01c0*/  IADD3 R10, R12, 0x2, RZ ;  /* 0x000000020c0a7810 */ /* 0x000fe40007ffe0ff */
[----:B------:R-:W-:Y:S02]  /*01d0*/  SHF.R.U32.HI R14, RZ, 0x1f, R13 ;  /* 0x0000001fff0e7819 */ /* 0x000fe4000001160d */
[----:B------:R-:W-:Y:S02]  /*01e0*/  LOP3.LUT R6, R23, 0x7, RZ, 0xc0, !PT ;  /* 0x0000000717067812 */ /* 0x000fe400078ec0ff */
[----:B------:R-:W-:Y:S01]  /*01f0*/  LEA.HI.SX32 R14, R13, R14, 0x1d ;  /* 0x0000000e0d0e7211 */ /* 0x000fe200078feaff */
[----:B------:R-:W-:Y:S01]  /*0200*/  IMAD.HI R13, R10, 0x4bda12f7, RZ ;  /* 0x4bda12f70a0d7827 */ /* 0x000fe200078e02ff */
[----:B------:R-:W-:Y:S02]  /*0210*/  IADD3 R11, R12, 0x3, RZ ;  /* 0x000000030c0b7810 */ /* 0x000fe40007ffe0ff */
[----:B------:R-:W-:Y:S01]  /*0220*/  IADD3 R32, R6, R8, R7 ;  /* 0x0000000806207210 */ /* 0x000fe20007ffe007 */
[----:B------:R-:W-:Y:S01]  /*0230*/  IMAD R14, R14, -0x1b, R9 ;  /* 0xffffffe50e0e7824 */ /* 0x000fe200078e0209 */
[----:B------:R-:W-:Y:S01]  /*0240*/  IADD3 R7, R12, 0x4, RZ ;  /* 0x000000040c077810 */ /* 0x000fe20007ffe0ff */
[----:B------:R-:W-:Y:S01]  /*0250*/  IMAD.HI R16, R11, 0x4bda12f7, RZ ;  /* 0x4bda12f70b107827 */ /* 0x000fe200078e02ff */
[----:B------:R-:W-:-:S02]  /*0260*/  IADD3 R15, R4, 0x1, RZ ;  /* 0x00000001040f7810 */ /* 0x000fc40007ffe0ff */
[----:B------:R-:W-:Y:S01]  /*0270*/  SHF.R.U32.HI R4, RZ, 0x1f, R13 ;  /* 0x0000001fff047819 */ /* 0x000fe2000001160d */
[----:B------:R-:W-:Y:S01]  /*0280*/  IMAD.HI R18, R7, 0x4bda12f7, RZ ;  /* 0x4bda12f707127827 */ /* 0x000fe200078e02ff */
[----:B------:R-:W-:Y:S02]  /*0290*/  SHF.R.S32.HI R6, RZ, 0x1, R43 ;  /* 0x00000001ff067819 */ /* 0x000fe4000001142b */
[----:B------:R-:W-:Y:S01]  /*02a0*/  LEA.HI.SX32 R13, R13, R4, 0x1d ;  /* 0x000000040d0d7211 */ /* 0x000fe200078feaff */
[----:B------:R-:W-:Y:S01]  /*02b0*/  IMAD.HI R4, R15, 0x4bda12f7, RZ ;  /* 0x4bda12f70f047827 */ /* 0x000fe200078e02ff */
[----:B------:R-:W-:Y:S02]  /*02c0*/  SHF.R.U32.HI R17, RZ, 0x1f, R16 ;  /* 0x0000001fff117819 */ /* 0x000fe40000011610 */
[----:B------:R-:W-:Y:S01]  /*02d0*/  LEA.HI R43, R43, R6, RZ, 0x1 ;  /* 0x000000062b2b7211 */ /* 0x000fe200078f08ff */
[----:B------:R-:W-:Y:S01]  /*02e0*/  IMAD.HI R49, R15, 0x38e38e39, RZ ;  /* 0x38e38e390f317827 */ /* 0x000fe200078e02ff */
[----:B------:R-:W-:-:S02]  /*02f0*/  IADD3 R23, R23, 0x2, RZ ;  /* 0x0000000217177810 */ /* 0x000fc40007ffe0ff */
[----:B------:R-:W-:Y:S01]  /*0300*/  IADD3 R6, R12, 0x5, RZ ;  /* 0x000000050c067810 */ /* 0x000fe20007ffe0ff */
[----:B------:R-:W-:Y:S01]  /*0310*/  IMAD R12, R5, -0x1b, R12 ;  /* 0xffffffe5050c7824 */ /* 0x000fe200078e020c */
[----:B------:R-:W-:Y:S01]  /*0320*/  SHF.R.U32.HI R19, RZ, 0x1f, R18 ;  /* 0x0000001fff137819 */ /* 0x000fe20000011612 */
[----:B------:R-:W-:Y:S01]  /*0330*/  IMAD R14, R3, 0x310, R14 ;  /* 0x00000310030e7824 */ /* 0x000fe200078e020e */
[----:B------:R-:W-:Y:S01]  /*0340*/  LEA.HI.SX32 R20, R16, R17, 0x1d ;  /* 0x0000001110147211 */ /* 0x000fe200078feaff */
[----:B------:R-:W-:Y:S01]  /*0350*/  IMAD.HI R21, R6, 0x4bda12f7, RZ ;  /* 0x4bda12f706157827 */ /* 0x000fe200078e02ff */
[----:B------:R-:W-:Y:S02]  /*0360*/  SHF.R.U32.HI R17, RZ, 0x1f, R4 ;  /* 0x0000001fff117819 */ /* 0x000fe40000011604 */
[----:B------:R-:W-:Y:S01]  /*0370*/  SHF.L.U32 R5, R23, 0x6, RZ ;  /* 0x0000000617057819 */ /* 0x000fe200000006ff */
[----:B------:R-:W-:Y:S01]  /*0380*/  IMAD R20, R20, -0x1b, R11 ;  /* 0xffffffe514147824 */ /* 0x000fe200078e020b */
[----:B------:R-:W-:Y:S01]  /*0390*/  LEA.HI.SX32 R22, R18, R19, 0x1d ;  /* 0x0000001312167211 */ /* 0x000fe200078feaff */
[C---:B------:R-:W-:Y:S01]  /*03a0*/  IMAD R12, R3.reuse, 0x310, R12 ;  /* 0x00000310030c7824 */ /* 0x040fe200078e020c */
[----:B------:R-:W-:Y:S01]  /*03b0*/  LEA.HI.SX32 R18, R4, R17, 0x1d ;  /* 0x0000001104127211 */ /* 0x000fe200078feaff */
[----:B------:R-:W-:Y:S01]  /*03c0*/  IMAD R20, R3, 0x310, R20 ;  /* 0x0000031003147824 */ /* 0x000fe200078e0214 */
[----:B------:R-:W-:Y:S01]  /*03d0*/  LOP3.LUT R17, R5, 0xfffffe00, RZ, 0xc0, !PT ;  /* 0xfffffe0005117812 */ /* 0x000fe200078ec0ff */
[----:B------:R-:W-:Y:S01]  /*03e0*/  IMAD R22, R22, -0x1b, R7 ;  /* 0xffffffe516167824 */ /* 0x000fe200078e0207 */
[----:B------:R-:W0:Y:S01]  /*03f0*/  S2R R5, SR_CTAID.Y ;  /* 0x0000000000057919 */ /* 0x000e220000002600 */
[----:B------:R-:W-:-:S02]  /*0400*/  SHF.R.U32.HI R16, RZ, 0x1f, R21 ;  /* 0x0000001fff107819 */ /* 0x000fc40000011615 */
[----:B------:R-:W-:Y:S01]  /*0410*/  IADD3 R4, R15, R0, RZ ;  /* 0x000000000f047210 */ /* 0x000fe20007ffe0ff */
[----:B------:R-:W-:Y:S01]  /*0420*/  IMAD R22, R3, 0x310, R22 ;  /* 0x0000031003167824 */ /* 0x000fe200078e0216 */
[----:B------:R-:W-:Y:S02]  /*0430*/  LEA.HI.SX32 R21, R21, R16, 0x1d ;  /* 0x0000001015157211 */ /* 0x000fe400078feaff */
[----:B------:R-:W-:Y:S02]  /*0440*/  SHF.R.S32.HI R16, RZ, 0x1, R49 ;  /* 0x00000001ff107819 */ /* 0x000fe40000011431 */
[C---:B------:R-:W-:Y:S01]  /*0450*/  SHF.L.U32 R15, R4.reuse, 0x6, RZ ;  /* 0x00000006040f7819 */ /* 0x040fe200000006ff */
[----:B------:R-:W-:Y:S01]  /*0460*/  IMAD R24, R21, -0x1b, R6 ;  /* 0xffffffe515187824 */ /* 0x000fe200078e0206 */
[----:B------:R-:W-:Y:S02]  /*0470*/  LEA.HI R49, R49, R16, RZ, 0x1 ;  /* 0x0000001031317211 */ /* 0x000fe400078f08ff */
[----:B------:R-:W-:Y:S01]  /*0480*/  LOP3.LUT R23, R23, 0x7, RZ, 0xc0, !PT ;  /* 0x0000000717177812 */ /* 0x000fe200078ec0ff */
[----:B------:R-:W-:Y:S01]  /*0490*/  IMAD R24, R3, 0x310, R24 ;  /* 0x0000031003187824 */ /* 0x000fe200078e0218 */
[----:B------:R-:W-:-:S02]  /*04a0*/  LOP3.LUT R16, R4, 0x7, RZ, 0xc0, !PT ;  /* 0x0000000704107812 */ /* 0x000fc400078ec0ff */
[----:B------:R-:W-:Y:S02]  /*04b0*/  LOP3.LUT R15, R15, 0xfffffe00, RZ, 0xc0, !PT ;  /* 0xfffffe000f0f7812 */ /* 0x000fe400078ec0ff */
[-C--:B------:R-:W-:Y:S02]  /*04c0*/  IADD3 R17, R23, R8.reuse, R17 ;  /* 0x0000000817117210 */ /* 0x080fe40007ffe011 */
[----:B------:R-:W-:Y:S01]  /*04d0*/  IADD3 R8, R16, R8, R15 ;  /* 0x0000000810087210 */ /* 0x000fe20007ffe00f */
[----:B------:R-:W-:Y:S01]  /*04e0*/  IMAD R16, R13, -0x1b, R10 ;  /* 0xffffffe50d107824 */ /* 0x000fe200078e020a */
[----:B------:R-:W-:Y:S01]  /*04f0*/  MOV R19, 0x4 ;  /* 0x0000000400137802 */ /* 0x000fe20000000f00 */
[----:B0-----:R-:W-:Y:S01]  /*0500*/  IMAD R12, R5, 0x70, R12 ;  /* 0x00000070050c7824 */ /* 0x001fe200078e020c */
[----:B------:R-:W-:Y:S01]  /*0510*/  IADD3 R18, R18, R3, RZ ;  /* 0x0000000312127210 */ /* 0x000fe20007ffe0ff */
[----:B------:R-:W-:Y:S02]  /*0520*/  IMAD R16, R3, 0x310, R16 ;  /* 0x0000031003107824 */ /* 0x000fe400078e0210 */
[----:B------:R-:W-:Y:S01]  /*0530*/  IMAD.WIDE R32, R32, R19, c[0x0][0x170] ;  /* 0x00005c0020207625 */ /* 0x000fe200078e0213 */
[----:B------:R-:W-:-:S03]  /*0540*/  ISETP.GE.AND P0, PT, R18, 0x8, PT ;  /* 0x000000081200780c */ /* 0x000fc60003f06270 */
[----:B------:R-:W-:Y:S01]  /*0550*/  IMAD.WIDE R10, R17, R19, c[0x0][0x170] ;  /* 0x00005c00110a7625 */ /* 0x000fe200078e0213 */
[----:B------:R-:W-:Y:S02]  /*0560*/  MOV R37, R33 ;  /* 0x0000002100257202 */ /* 0x000fe40000000f00 */
[----:B------:R-:W-:Y:S01]  /*0570*/  ISETP.LT.AND P0, PT, R0, 0xd, !P0 ;  /* 0x0000000d0000780c */ /* 0x000fe20004701270 */
[----:B------:R-:W-:Y:S01]  /*0580*/  IMAD.WIDE R8, R8, R19, c[0x0][0x170] ;  /* 0x00005c0008087625 */ /* 0x000fe200078e0213 */
[----:B------:R-:W-:Y:S02]  /*0590*/  MOV R6, R10 ;  /* 0x0000000a00067202 */ /* 0x000fe40000000f00 */
[----:B------:R-:W-:Y:S01]  /*05a0*/  MOV R7, R11 ;  /* 0x0000000b00077202 */ /* 0x000fe20000000f00 */
[C---:B------:R-:W-:Y:S01]  /*05b0*/  IMAD R16, R5.reuse, 0x70, R16 ;  /* 0x0000007005107824 */ /* 0x040fe200078e0210 */
[----:B------:R-:W-:Y:S01]  /*05c0*/  MOV R36, R8 ;  /* 0x0000000800247202 */ /* 0x000fe20000000f00 */
[C---:B------:R-:W-:Y:S01]  /*05d0*/  IMAD R24, R5.reuse, 0x70, R24 ;  /* 0x0000007005187824 */ /* 0x040fe200078e0218 */
[----:B------:R-:W-:Y:S01]  /*05e0*/  MOV R33, R9 ;  /* 0x0000000900217202 */ /* 0x000fe20000000f00 */
[----:B------:R-:W-:-:S02]  /*05f0*/  IMAD R22, R5, 0x70, R22 ;  /* 0x0000007005167824 */ /* 0x000fc400078e0216 */
[C---:B------:R-:W-:Y:S02]  /*0600*/  IMAD R14, R5.reuse, 0x70, R14 ;  /* 0x00000070050e7824 */ /* 0x040fe400078e020e */
[----:B------:R-:W-:Y:S02]  /*0610*/  IMAD R20, R5, 0x70, R20 ;  /* 0x0000007005147824 */ /* 0x000fe400078e0214 */
[C---:B------:R-:W-:Y:S02]  /*0620*/  IMAD R39, R43.reuse, 0x1c, R12 ;  /* 0x0000001c2b277824 */ /* 0x040fe400078e020c */
[----:B------:R-:W-:Y:S02]  /*0630*/  IMAD R41, R43, 0x1c, R16 ;  /* 0x0000001c2b297824 */ /* 0x000fe400078e0210 */
[C---:B------:R-:W-:Y:S02]  /*0640*/  IMAD R45, R49.reuse, 0x1c, R24 ;  /* 0x0000001c312d7824 */ /* 0x040fe400078e0218 */
[----:B------:R-:W-:-:S02]  /*0650*/  IMAD R47, R49, 0x1c, R22 ;  /* 0x0000001c312f7824 */ /* 0x000fc400078e0216 */
[----:B------:R-:W-:Y:S02]  /*0660*/  IMAD R43, R43, 0x1c, R14 ;  /* 0x0000001c2b2b7824 */ /* 0x000fe400078e020e */
[----:B------:R-:W-:Y:S02]  /*0670*/  IMAD R49, R49, 0x1c, R20 ;  /* 0x0000001c31317824 */ /* 0x000fe400078e0214 */
.L_x_101:
[C---:B------:R-:W-:Y:S01]  /*0680*/  LEA R8, R0.reuse, R0, 0x1 ;  /* 0x0000000000087211 */ /* 0x040fe200078e08ff */
[----:B------:R-:W-:Y:S01]  /*0690*/  ULDC.64 UR4, c[0x0][0x118] ;  /* 0x0000460000047ab9 */ /* 0x000fe20000000a00 */
[----:B------:R-:W-:Y:S01]  /*06a0*/  ISETP.GT.AND P1, PT, R0, 0xa, PT ;  /* 0x0000000a0000780c */ /* 0x000fe20003f24270 */
[--C-:B------:R-:W-:Y:S01]  /*06b0*/  IMAD.WIDE R18, R39, 0x4, R34.reuse ;  /* 0x0000000427127825 */ /* 0x100fe200078e0222 */
[-C--:B------:R-:W-:Y:S01]  /*06c0*/  LEA.HI.SX32 R10, R4, R3.reuse, 0x1b ;  /* 0x00000003040a7211 */ /* 0x080fe200078fdaff */
[----:B------:R-:W-:Y:S01]  /*06d0*/  BAR.SYNC.DEFER_BLOCKING 0x0 ;  /* 0x0000000000007b1d */ /* 0x000fe20000010000 */
[C---:B------:R-:W-:Y:S01]  /*06e0*/  LEA.HI.SX32 R9, R8.reuse, R3, 0x1b ;  /* 0x0000000308097211 */ /* 0x040fe200078fdaff */
[----:B------:R-:W-:Y:S01]  /*06f0*/  IMAD.WIDE R16, R43, 0x4, R34 ;  /* 0x000000042b107825 */ /* 0x000fe200078e0222 */
[----:B------:R-:W-:-:S02]  /*0700*/  IADD3 R8, R8, 0x2, RZ ;  /* 0x0000000208087810 */ /* 0x000fc40007ffe0ff */
[----:B------:R-:W-:Y:S01]  /*0710*/  ISETP.GT.OR P3, PT, R10, 0x7, P1 ;  /* 0x000000070a00780c */ /* 0x000fe20000f64670 */
[--C-:B------:R-:W-:Y:S01]  /*0720*/  IMAD.WIDE R14, R41, 0x4, R34.reuse ;  /* 0x00000004290e7825 */ /* 0x100fe200078e0222 */
[----:B------:R-:W-:Y:S01]  /*0730*/  ISETP.GT.OR P1, PT, R9, 0x7, P1 ;  /* 0x000000070900780c */ /* 0x000fe20000f24670 */
[----:B------:R0:W2:Y:S01]  /*0740*/  LDG.E.CONSTANT R18, [R18.64] ;  /* 0x0000000412127981 */ /* 0x0000a2000c1e9900 */
[----:B------:R-:W-:Y:S01]  /*0750*/  LEA.HI.SX32 R8, R8, R3, 0x1b ;  /* 0x0000000308087211 */ /* 0x000fe200078fdaff */
[--C-:B------:R-:W-:Y:S02]  /*0760*/  @P0 IMAD.WIDE R12, R49, 0x4, R34.reuse ;  /* 0x00000004310c0825 */ /* 0x100fe400078e0222 */
[----:B------:R1:W3:Y:S01]  /*0770*/  LDG.E.CONSTANT R16, [R16.64] ;  /* 0x0000000410107981 */ /* 0x0002e2000c1e9900 */
[----:B------:R-:W-:Y:S01]  /*0780*/  ISETP.GT.AND P2, PT, R8, 0x7, PT ;  /* 0x000000070800780c */ /* 0x000fe20003f44270 */
[----:B------:R-:W-:Y:S02]  /*0790*/  @P0 IMAD.WIDE R8, R45, 0x4, R34 ;  /* 0x000000042d080825 */ /* 0x000fe400078e0222 */
[----:B------:R-:W4:Y:S01]  /*07a0*/  LDG.E.CONSTANT R14, [R14.64] ;  /* 0x000000040e0e7981 */ /* 0x000f22000c1e9900 */
[----:B------:R-:W-:-:S03]  /*07b0*/  ISETP.GT.OR P2, PT, R0, 0x9, P2 ;  /* 0x000000090000780c */ /* 0x000fc60001744670 */
[----:B------:R5:W4:Y:S01]  /*07c0*/  @P0 LDG.E.CONSTANT R21, [R8.64] ;  /* 0x0000000408150981 */ /* 0x000b22000c1e9900 */
[----:B------:R-:W-:-:S03]  /*07d0*/  @P0 IMAD.WIDE R10, R47, 0x4, R34 ;  /* 0x000000042f0a0825 */ /* 0x000fc600078e0222 */
[----:B------:R0:W4:Y:S04]  /*07e0*/  @P0 LDG.E.CONSTANT R12, [R12.64] ;  /* 0x000000040c0c0981 */ /* 0x000128000c1e9900 */
[----:B------:R1:W4:Y:S01]  /*07f0*/  @P0 LDG.E.CONSTANT R20, [R10.64] ;  /* 0x000000040a140981 */ /* 0x000322000c1e9900 */
[----:B-----5:R-:W-:Y:S02]  /*0800*/  @!P1 MOV R8, R32 ;  /* 0x0000002000089202 */ /* 0x020fe40000000f00 */
[----:B------:R-:W-:Y:S01]  /*0810*/  @!P1 MOV R9, R37 ;  /* 0x0000002500099202 */ /* 0x000fe20000000f00 */
[----:B------:R5:W4:Y:S04]  /*0820*/  @!P2 LDG.E.CONSTANT R44, [R6.64] ;  /* 0x00000004062ca981 */ /* 0x000b28000c1e9900 */
[----:B0-----:R0:W4:Y:S02]  /*0830*/  @!P1 LDG.E.CONSTANT R19, [R8.64] ;  /* 0x0000000408139981 */ /* 0x001124000c1e9900 */
[----:B0-----:R-:W-:-:S02]  /*0840*/  @!P3 MOV R8, R36 ;  /* 0x000000240008b202 */ /* 0x001fc40000000f00 */
[----:B------:R-:W-:-:S05]  /*0850*/  @!P3 MOV R9, R33 ;  /* 0x000000210009b202 */ /* 0x000fca0000000f00 */
[----:B------:R0:W4:Y:S01]  /*0860*/  @!P3 LDG.E.CONSTANT R29, [R8.64] ;  /* 0x00000004081db981 */ /* 0x000122000c1e9900 */
[C---:B------:R-:W-:Y:S01]  /*0870*/  IMAD R22, R0.reuse, 0x6, RZ ;  /* 0x0000000600167824 */ /* 0x040fe200078e02ff */
[C---:B-1----:R-:W-:Y:S02]  /*0880*/  @!P1 SHF.L.U32 R11, R3.reuse, 0x5, RZ ;  /* 0x00000005030b9819 */ /* 0x042fe400000006ff */
[C---:B------:R-:W-:Y:S01]  /*0890*/  @!P3 SHF.L.U32 R13, R3.reuse, 0x5, RZ ;  /* 0x00000005030db819 */ /* 0x040fe200000006ff */
[C---:B------:R-:W-:Y:S02]  /*08a0*/  IMAD R17, R3.reuse, 0x51, R22 ;  /* 0x0000005103117824 */ /* 0x040fe400078e0216 */
[C---:B------:R-:W-:Y:S01]  /*08b0*/  @!P1 IMAD R22, R0.reuse, 0x3, R11 ;  /* 0x0000000300169824 */ /* 0x040fe200078e020b */
[----:B0-----:R-:W-:Y:S01]  /*08c0*/  @!P2 SHF.L.U32 R9, R3, 0x5, RZ ;  /* 0x000000050309a819 */ /* 0x001fe200000006ff */
[----:B------:R-:W-:-:S04]  /*08d0*/  @!P3 IMAD R46, R0, 0x3, R13 ;  /* 0x00000003002eb824 */ /* 0x000fc800078e020d */
[----:B------:R-:W-:Y:S01]  /*08e0*/  @!P2 IMAD R50, R0, 0x3, R9 ;  /* 0x000000030032a824 */ /* 0x000fe200078e0209 */
[----:B------:R-:W-:Y:S02]  /*08f0*/  LEA R52, R3, 0xa20, 0x6 ;  /* 0x00000a2003347811 */ /* 0x000fe400078e30ff */
[----:B------:R-:W-:Y:S02]  /*0900*/  IADD3 R38, R38, 0x1, RZ ;  /* 0x0000000126267810 */ /* 0x000fe40007ffe0ff */
[----:B-----5:R-:W-:-:S04]  /*0910*/  IADD3 R6, P4, R6, 0x20, RZ ;  /* 0x0000002006067810 */ /* 0x020fc80007f9e0ff */
[----:B------:R-:W-:Y:S01]  /*0920*/  IADD3.X R7, RZ, R7, RZ, P4, !PT ;  /* 0x00000007ff077210 */ /* 0x000fe200027fe4ff */
[----:B--2---:R-:W-:Y:S04]  /*0930*/  STS [R17.X4], R18 ;  /* 0x0000001211007388 */ /* 0x004fe80000004800 */
[----:B---3--:R-:W-:Y:S04]  /*0940*/  STS [R17.X4+0x4], R16 ;  /* 0x0000041011007388 */ /* 0x008fe80000004800 */
[----:B----4-:R-:W-:Y:S04]  /*0950*/  STS [R17.X4+0x8], R14 ;  /* 0x0000080e11007388 */ /* 0x010fe80000004800 */
[----:B------:R-:W-:Y:S04]  /*0960*/  @P0 STS [R17.X4+0x14], R21 ;  /* 0x0000141511000388 */ /* 0x000fe80000004800 */
[----:B------:R-:W-:Y:S04]  /*0970*/  @P0 STS [R17.X4+0xc], R12 ;  /* 0x00000c0c11000388 */ /* 0x000fe80000004800 */
[----:B------:R-:W-:Y:S04]  /*0980*/  @P0 STS [R17.X4+0x10], R20 ;  /* 0x0000101411000388 */ /* 0x000fe80000004800 */
[----:B------:R-:W-:Y:S04]  /*0990*/  @!P1 STS [R22.X4+0xa20], R19 ;  /* 0x000a201316009388 */ /* 0x000fe80000004800 */
[----:B------:R-:W-:Y:S04]  /*09a0*/  @!P3 STS [R46.X4+0xa24], R29 ;  /* 0x000a241d2e00b388 */ /* 0x000fe80000004800 */
[----:B------:R-:W-:Y:S04]  /*09b0*/  @!P2 STS [R50.X4+0xa28], R44 ;  /* 0x000a282c3200a388 */ /* 0x000fe80000004800 */
[----:B------:R-:W-:Y:S06]  /*09c0*/  BAR.SYNC.DEFER_BLOCKING 0x0 ;  /* 0x0000000000007b1d */ /* 0x000fec0000010000 */
[----:B------:R-:W-:Y:S04]  /*09d0*/  LDS R26, [R0.X8] ;  /* 0x00000000001a7984 */ /* 0x000fe80000008800 */
[----:B------:R-:W0:Y:S04]  /*09e0*/  LDS.128 R8, [R52] ;  /* 0x0000000034087984 */ /* 0x000e280000000c00 */
[----:B------:R-:W1:Y:S04]  /*09f0*/  LDS R30, [R0.X8+0xd8] ;  /* 0x0000d800001e7984 */ /* 0x000e680000008800 */
[----:B------:R-:W2:Y:S04]  /*0a00*/  LDS.128 R12, [R52+0x200] ;  /* 0x00020000340c7984 */ /* 0x000ea80000000c00 */
[----:B------:R-:W3:Y:S04]  /*0a10*/  LDS R24, [R0.X8+0x144] ;  /* 0x0001440000187984 */ /* 0x000ee80000008800 */
[----:B------:R-:W4:Y:S04]  /*0a20*/  LDS R48, [R0.X8+0x21c] ;  /* 0x00021c0000307984 */ /* 0x000f280000008800 */
[----:B------:R-:W5:Y:S04]  /*0a30*/  LDS.128 R16, [R52+0x20] ;  /* 0x0000200034107984 */ /* 0x000f680000000c00 */
[----:B------:R-:W5:Y:S04]  /*0a40*/  LDS.128 R20, [R52+0x220] ;  /* 0x0002200034147984 */ /* 0x000f680000000c00 */
[----:B------:R-:W5:Y:S01]  /*0a50*/  LDS R29, [R0.X8+0x288] ;  /* 0x00028800001d7984 */ /* 0x000f620000008800 */
[C---:B0-----:R-:W-:Y:S01]  /*0a60*/  FFMA R51, R8.reuse, R26, R51 ;  /* 0x0000001a08337223 */ /* 0x041fe20000000033 */
[----:B-1----:R-:W-:Y:S01]  /*0a70*/  FFMA R40, R8, R30, R40 ;  /* 0x0000001e08287223 */ /* 0x002fe20000000028 */
[----:B--2---:R-:W-:Y:S01]  /*0a80*/  FFMA R8, R26, R12, R28 ;  /* 0x0000000c1a087223 */ /* 0x004fe2000000001c */
[----:B------:R-:W-:Y:S01]  /*0a90*/  FFMA R12, R12, R30, R42 ;  /* 0x0000001e0c0c7223 */ /* 0x000fe2000000002a */
[----:B---3--:R-:W-:-:S02]  /*0aa0*/  FFMA R28, R24, R9, R51 ;  /* 0x00000009181c7223 */ /* 0x008fc40000000033 */
[----:B------:R-:W0:Y:S01]  /*0ab0*/  LDS R51, [R0.X8+0x360] ;  /* 0x0003600000337984 */ /* 0x000e220000008800 */
[----:B----4-:R-:W-:Y:S01]  /*0ac0*/  FFMA R42, R48, R9, R40 ;  /* 0x00000009302a7223 */ /* 0x010fe20000000028 */
[-C--:B------:R-:W-:Y:S02]  /*0ad0*/  FFMA R9, R24, R13.reuse, R8 ;  /* 0x0000000d18097223 */ /* 0x080fe40000000008 */
[----:B------:R-:W1:Y:S01]  /*0ae0*/  LDS R8, [R0.X8+0x3cc] ;  /* 0x0003cc0000087984 */ /* 0x000e620000008800 */
[-C--:B-----5:R-:W-:Y:S01]  /*0af0*/  FFMA R53, R26, R16.reuse, R53 ;  /* 0x000000101a357223 */ /* 0x0a0fe20000000035 */
[----:B------:R-:W-:Y:S01]  /*0b00*/  FFMA R27, R30, R16, R27 ;  /* 0x000000101e1b7223 */ /* 0x000fe2000000001b */
[----:B------:R-:W-:Y:S01]  /*0b10*/  LEA R16, R3, 0xa20, 0x6 ;  /* 0x00000a2003107811 */ /* 0x000fe200078e30ff */
[-C--:B------:R-:W-:Y:S01]  /*0b20*/  FFMA R26, R26, R20.reuse, R25 ;  /* 0x000000141a1a7223 */ /* 0x080fe20000000019 */
[----:B------:R-:W-:Y:S01]  /*0b30*/  FFMA R13, R48, R13, R12 ;  /* 0x0000000d300d7223 */ /* 0x000fe2000000000c */
[----:B------:R-:W-:Y:S01]  /*0b40*/  FFMA R20, R30, R20, R31 ;  /* 0x000000141e147223 */ /* 0x000fe2000000001f */
[----:B------:R-:W2:Y:S01]  /*0b50*/  LDS R12, [R0.X8+0x4a4] ;  /* 0x0004a400000c7984 */ /* 0x000ea20000008800 */
[-C--:B------:R-:W-:Y:S01]  /*0b60*/  FFMA R31, R24, R17.reuse, R53 ;  /* 0x00000011181f7223 */ /* 0x080fe20000000035 */
[----:B------:R-:W-:Y:S01]  /*0b70*/  FFMA R44, R48, R17, R27 ;  /* 0x00000011302c7223 */ /* 0x000fe2000000001b */
[-C--:B------:R-:W-:Y:S01]  /*0b80*/  FFMA R40, R24, R21.reuse, R26 ;  /* 0x0000001518287223 */ /* 0x080fe2000000001a */
[----:B------:R-:W-:Y:S04]  /*0b90*/  LDS R17, [R0.X8+0x510] ;  /* 0x0005100000117984 */ /* 0x000fe80000008800 */
[----:B------:R-:W3:Y:S01]  /*0ba0*/  LDS.128 R24, [R16+0x10] ;  /* 0x0000100010187984 */ /* 0x000ee20000000c00 */
[----:B------:R-:W-:Y:S01]  /*0bb0*/  FFMA R48, R48, R21, R20 ;  /* 0x0000001530307223 */ /* 0x000fe20000000014 */
[C---:B------:R-:W-:Y:S01]  /*0bc0*/  FFMA R53, R29.reuse, R10, R28 ;  /* 0x0000000a1d357223 */ /* 0x040fe2000000001c */
[C---:B------:R-:W-:Y:S01]  /*0bd0*/  FFMA R46, R29.reuse, R14, R9 ;  /* 0x0000000e1d2e7223 */ /* 0x040fe20000000009 */
[C---:B------:R-:W-:Y:S01]  /*0be0*/  FFMA R20, R29.reuse, R18, R31 ;  /* 0x000000121d147223 */ /* 0x040fe2000000001f */
[----:B------:R-:W-:Y:S01]  /*0bf0*/  FFMA R40, R29, R22, R40 ;  /* 0x000000161d287223 */ /* 0x000fe20000000028 */
[----:B------:R-:W4:Y:S04]  /*0c00*/  LDS R21, [R0.X8+0x5e8] ;  /* 0x0005e80000157984 */ /* 0x000f280000008800 */
[----:B------:R-:W5:Y:S01]  /*0c10*/  LDS.128 R28, [R16+0x210] ;  /* 0x00021000101c7984 */ /* 0x000f620000000c00 */
[C---:B0-----:R-:W-:Y:S01]  /*0c20*/  FFMA R9, R51.reuse, R10, R42 ;  /* 0x0000000a33097223 */ /* 0x041fe2000000002a */
[C---:B------:R-:W-:Y:S01]  /*0c30*/  FFMA R10, R51.reuse, R14, R13 ;  /* 0x0000000e330a7223 */ /* 0x040fe2000000000d */
[C---:B------:R-:W-:Y:S01]  /*0c40*/  FFMA R14, R51.reuse, R18, R44 ;  /* 0x00000012330e7223 */ /* 0x040fe2000000002c */
[----:B------:R-:W-:Y:S01]  /*0c50*/  FFMA R44, R51, R22, R48 ;  /* 0x00000016332c7223 */ /* 0x000fe20000000030 */
[----:B------:R-:W0:Y:S01]  /*0c60*/  LDS R42, [R0.X8+0x72c] ;  /* 0x00072c00002a7984 */ /* 0x000e220000008800 */
[C---:B-1----:R-:W-:Y:S01]  /*0c70*/  FFMA R13, R8.reuse, R11, R53 ;  /* 0x0000000b080d7223 */ /* 0x042fe20000000035 */
[C---:B------:R-:W-:Y:S01]  /*0c80*/  FFMA R18, R8.reuse, R15, R46 ;  /* 0x0000000f08127223 */ /* 0x040fe2000000002e */
[C---:B------:R-:W-:Y:S01]  /*0c90*/  FFMA R22, R8.reuse, R23, R40 ;  /* 0x0000001708167223 */ /* 0x040fe20000000028 */
[----:B------:R-:W-:Y:S01]  /*0ca0*/  FFMA R20, R8, R19, R20 ;  /* 0x0000001308147223 */ /* 0x000fe20000000014 */
[----:B------:R-:W1:Y:S01]  /*0cb0*/  LDS R40, [R0.X8+0x654] ;  /* 0x0006540000287984 */ /* 0x000e620000008800 */
[C---:B--2---:R-:W-:Y:S01]  /*0cc0*/  FFMA R46, R12.reuse, R11, R9 ;  /* 0x0000000b0c2e7223 */ /* 0x044fe20000000009 */
[C---:B------:R-:W-:Y:S01]  /*0cd0*/  FFMA R51, R12.reuse, R15, R10 ;  /* 0x0000000f0c337223 */ /* 0x040fe2000000000a */
[C---:B------:R-:W-:Y:S01]  /*0ce0*/  FFMA R48, R12.reuse, R19, R14 ;  /* 0x000000130c307223 */ /* 0x040fe2000000000e */
[----:B------:R-:W2:Y:S01]  /*0cf0*/  LDS.128 R8, [R16+0x30] ;  /* 0x0000300010087984 */ /* 0x000ea20000000c00 */
[----:B------:R-:W-:-:S03]  /*0d00*/  FFMA R44, R12, R23, R44 ;  /* 0x000000170c2c7223 */ /* 0x000fc6000000002c */
[----:B------:R-:W-:Y:S01]  /*0d10*/  LDS R23, [R0.X8+0x870] ;  /* 0x0008700000177984 */ /* 0x000fe20000008800 */
[----:B---3--:R-:W-:-:S03]  /*0d20*/  FFMA R19, R24, R17, R13 ;  /* 0x0000001118137223 */ /* 0x008fc6000000000d */
[----:B------:R-:W3:Y:S01]  /*0d30*/  LDS.128 R12, [R16+0x230] ;  /* 0x00023000100c7984 */ /* 0x000ee20000000c00 */
[----:B----4-:R-:W-:-:S03]  /*0d40*/  FFMA R53, R24, R21, R46 ;  /* 0x0000001518357223 */ /* 0x010fc6000000002e */
[----:B------:R-:W-:Y:S01]  /*0d50*/  LDS R24, [R0.X8+0x8dc] ;  /* 0x0008dc0000187984 */ /* 0x000fe20000008800 */
[----:B-----5:R-:W-:-:S03]  /*0d60*/  FFMA R52, R28, R21, R51 ;  /* 0x000000151c347223 */ /* 0x020fc60000000033 */
[----:B------:R-:W4:Y:S01]  /*0d70*/  LDS R51, [R0.X8+0x798] ;  /* 0x0007980000337984 */ /* 0x000f220000008800 */
[----:B------:R-:W-:-:S03]  /*0d80*/  FFMA R46, R17, R28, R18 ;  /* 0x0000001c112e7223 */ /* 0x000fc60000000012 */
[----:B------:R-:W5:Y:S01]  /*0d90*/  LDS R18, [R0.X8+0x9b4] ;  /* 0x0009b40000127984 */ /* 0x000f620000008800 */
[----:B------:R-:W-:-:S04]  /*0da0*/  IADD3 R34, P1, R34, 0x6200, RZ ;  /* 0x0000620022227810 */ /* 0x000fc80007f3e0ff */
[----:B------:R-:W-:Y:S01]  /*0db0*/  IADD3.X R35, RZ, R35, RZ, P1, !PT ;  /* 0x00000023ff237210 */ /* 0x000fe20000ffe4ff */
[-C--:B0-----:R-:W-:Y:S01]  /*0dc0*/  FFMA R50, R42, R25.reuse, R53 ;  /* 0x000000192a327223 */ /* 0x081fe20000000035 */
[----:B------:R-:W-:Y:S01]  /*0dd0*/  ISETP.NE.AND P1, PT, R38, 0x40, PT ;  /* 0x000000402600780c */ /* 0x000fe20003f25270 */
[C---:B-1----:R-:W-:Y:S01]  /*0de0*/  FFMA R28, R40.reuse, R25, R19 ;  /* 0x00000019281c7223 */ /* 0x042fe20000000013 */
[-C--:B------:R-:W-:Y:S01]  /*0df0*/  FFMA R19, R40, R29.reuse, R46 ;  /* 0x0000001d28137223 */ /* 0x080fe2000000002e */
[-C--:B--2---:R-:W-:Y:S01]  /*0e00*/  FFMA R25, R17, R8.reuse, R20 ;  /* 0x0000000811197223 */ /* 0x084fe20000000014 */
[----:B------:R-:W-:Y:S01]  /*0e10*/  FFMA R53, R21, R8, R48 ;  /* 0x0000000815357223 */ /* 0x000fe20000000030 */
[----:B------:R-:W-:Y:S02]  /*0e20*/  FFMA R29, R42, R29, R52 ;  /* 0x0000001d2a1d7223 */ /* 0x000fe40000000034 */
[-C--:B------:R-:W-:Y:S01]  /*0e30*/  FFMA R25, R40, R9.reuse, R25 ;  /* 0x0000000928197223 */ /* 0x080fe20000000019 */
[----:B------:R-:W-:Y:S01]  /*0e40*/  FFMA R53, R42, R9, R53 ;  /* 0x000000092a357223 */ /* 0x000fe20000000035 */
[-C--:B---3--:R-:W-:Y:S01]  /*0e50*/  FFMA R22, R17, R12.reuse, R22 ;  /* 0x0000000c11167223 */ /* 0x088fe20000000016 */
[----:B------:R-:W-:-:S03]  /*0e60*/  FFMA R44, R21, R12, R44 ;  /* 0x0000000c152c7223 */ /* 0x000fc6000000002c */
[-C--:B------:R-:W-:Y:S01]  /*0e70*/  FFMA R9, R40, R13.reuse, R22 ;  /* 0x0000000d28097223 */ /* 0x080fe20000000016 */
[----:B------:R-:W-:Y:S01]  /*0e80*/  FFMA R13, R42, R13, R44 ;  /* 0x0000000d2a0d7223 */ /* 0x000fe2000000002c */
[----:B------:R-:W-:Y:S01]  /*0e90*/  FFMA R29, R23, R30, R29 ;  /* 0x0000001e171d7223 */ /* 0x000fe2000000001d */
[----:B------:R-:W-:Y:S01]  /*0ea0*/  IADD3 R36, P3, R36, 0x20, RZ ;  /* 0x0000002024247810 */ /* 0x000fe20007f7e0ff */
[C---:B----4-:R-:W-:Y:S01]  /*0eb0*/  FFMA R17, R51.reuse, R26, R28 ;  /* 0x0000001a33117223 */ /* 0x050fe2000000001c */
[C---:B------:R-:W-:Y:S01]  /*0ec0*/  FFMA R12, R51.reuse, R14, R9 ;  /* 0x0000000e330c7223 */ /* 0x040fe20000000009 */
[C---:B------:R-:W-:Y:S01]  /*0ed0*/  FFMA R28, R51.reuse, R30, R19 ;  /* 0x0000001e331c7223 */ /* 0x040fe20000000013 */
[----:B------:R-:W-:Y:S01]  /*0ee0*/  FFMA R8, R51, R10, R25 ;  /* 0x0000000a33087223 */ /* 0x000fe20000000019 */
[C---:B------:R-:W-:Y:S01]  /*0ef0*/  FFMA R9, R23.reuse, R26, R50 ;  /* 0x0000001a17097223 */ /* 0x040fe20000000032 */
[C---:B------:R-:W-:Y:S01]  /*0f00*/  FFMA R10, R23.reuse, R10, R53 ;  /* 0x0000000a170a7223 */ /* 0x040fe20000000035 */
[----:B------:R-:W-:Y:S01]  /*0f10*/  FFMA R14, R23, R14, R13 ;  /* 0x0000000e170e7223 */ /* 0x000fe2000000000d */
[----:B------:R-:W-:Y:S01]  /*0f20*/  IADD3 R32, P2, R32, 0x20, RZ ;  /* 0x0000002020207810 */ /* 0x000fe20007f5e0ff */
[C---:B------:R-:W-:Y:S01]  /*0f30*/  FFMA R51, R24.reuse, R27, R17 ;  /* 0x0000001b18337223 */ /* 0x040fe20000000011 */
[----:B------:R-:W-:Y:S01]  /*0f40*/  FFMA R28, R24, R31, R28 ;  /* 0x0000001f181c7223 */ /* 0x000fe2000000001c */
[C---:B-----5:R-:W-:Y:S01]  /*0f50*/  FFMA R40, R18.reuse, R27, R9 ;  /* 0x0000001b12287223 */ /* 0x060fe20000000009 */
[----:B------:R-:W-:Y:S01]  /*0f60*/  FFMA R42, R18, R31, R29 ;  /* 0x0000001f122a7223 */ /* 0x000fe2000000001d */
[C---:B------:R-:W-:Y:S01]  /*0f70*/  FFMA R53, R24.reuse, R11, R8 ;  /* 0x0000000b18357223 */ /* 0x040fe20000000008 */
[----:B------:R-:W-:Y:S01]  /*0f80*/  FFMA R25, R24, R15, R12 ;  /* 0x0000000f18197223 */ /* 0x000fe2000000000c */
[C---:B------:R-:W-:Y:S01]  /*0f90*/  FFMA R27, R18.reuse, R11, R10 ;  /* 0x0000000b121b7223 */ /* 0x040fe2000000000a */
[----:B------:R-:W-:Y:S01]  /*0fa0*/  FFMA R31, R18, R15, R14 ;  /* 0x0000000f121f7223 */ /* 0x000fe2000000000e */
[----:B------:R-:W-:-:S02]  /*0fb0*/  IADD3.X R33, RZ, R33, RZ, P3, !PT ;  /* 0x00000021ff217210 */ /* 0x000fc40001ffe4ff */
[----:B------:R-:W-:Y:S01]  /*0fc0*/  IADD3.X R37, RZ, R37, RZ, P2, !PT ;  /* 0x00000025ff257210 */ /* 0x000fe200017fe4ff */
[----:B------:R-:W-:Y:S05]  /*0fd0*/  @P1 BRA `(.L_x_101) ;  /* 0xfffff6a000001947 */ /* 0x000fea000383ffff */
[----:B------:R-:W-:Y:S01]  /*0fe0*/  LEA R6, R2, R3, 0x4 ;  /* 0x0000000302067211 */ /* 0x000fe200078e20ff */
[----:B------:R-:W-:Y:S01]  /*0ff0*/  ULDC.64 UR4, c[0x0][0x118] ;  /* 0x0000460000047ab9 */ /* 0x000fe20000000a00 */
[----:B------:R-:W-:Y:S02]  /*1000*/  MOV R11, 0x4 ;  /* 0x00000004000b7802 */ /* 0x000fe40000000f00 */
[----:B------:R-:W-:-:S05]  /*1010*/  SHF.L.U32 R6, R6, 0x1, RZ ;  /* 0x0000000106067819 */ /* 0x000fca00000006ff */
[----:B------:R-:W-:-:S05]  /*1020*/  IMAD.WIDE R6, R6, R11, c[0x0][0x178] ;  /* 0x00005e0006067625 */ /* 0x000fca00078e020b */
[----:B------:R-:W2:Y:S04]  /*1030*/  LDG.E.CONSTANT R9, [R6.64+0x40] ;  /* 0x0000400406097981 */ /* 0x000ea8000c1e9900 */
[----:B------:R-:W3:Y:S04]  /*1040*/  LDG.E.CONSTANT R4, [R6.64] ;  /* 0x0000000406047981 */ /* 0x000ee8000c1e9900 */
[----:B------:R-:W4:Y:S04]  /*1050*/  LDG.E.CONSTANT R8, [R6.64+0x4] ;  /* 0x0000040406087981 */ /* 0x000f28000c1e9900 */
[----:B------:R-:W5:Y:S01]  /*1060*/  LDG.E.CONSTANT R10, [R6.64+0x44] ;  /* 0x00004404060a7981 */ /* 0x000f62000c1e9900 */
[----:B------:R-:W-:-:S04]  /*1070*/  IMAD R3, R3, 0x188, R0 ;  /* 0x0000018803037824 */ /* 0x000fc800078e0200 */
[----:B------:R-:W-:-:S04]  /*1080*/  IMAD R2, R2, 0x1880, R3 ;  /* 0x0000188002027824 */ /* 0x000fc800078e0203 */
[----:B------:R-:W-:-:S04]  /*1090*/  IMAD R2, R5, 0x1c, R2 ;  /* 0x0000001c05027824 */ /* 0x000fc800078e0202 */
[----:B------:R-:W-:Y:S01]  /*10a0*/  IMAD.WIDE R2, R2, R11, c[0x0][0x160] ;  /* 0x0000580002027625 */ /* 0x000fe200078e020b */
        /* <DEDUP_REMOVED lines=17> */
.L_x_102:
        /* <DEDUP_REMOVED lines=12> */
.L_x_145:


//--------------------- .text.tvmgen_default_fused_nn_conv2d_add_nn_relu_4_kernel --------------------------
	.section	.text.tvmgen_default_fused_nn_conv2d_add_nn_relu_4_kernel,"ax",@progbits
	.sectionflags	@"SHF_BARRIERS=1"
	.sectioninfo	@"SHI_REGISTERS=56"
	.align	128
        .global         tvmgen_default_fused_nn_conv2d_add_nn_relu_4_kernel
        .type           tvmgen_default_fused_nn_conv2d_add_nn_relu_4_kernel,@function
        .size           tvmgen_default_fused_nn_conv2d_add_nn_relu_4_kernel,(.L_x_146 - tvmgen_default_fused_nn_conv2d_add_nn_relu_4_kernel)
        .other          tvmgen_default_fused_nn_conv2d_add_nn_relu_4_kernel,@"STO_CUDA_ENTRY STV_DEFAULT"
tvmgen_default_fused_nn_conv2d_add_nn_relu_4_kernel:
.text.tvmgen_default_fused_nn_conv2d_add_nn_relu_4_kernel:
[----:B------:R-:W-:Y:S02]  /*0000*/  MOV R1, c[0x0][0x28] ;  /* 0x00000a0000017a02 */ /* 0x000fe40000000f00 */
[----:B------:R-:W0:Y:S01]  /*0010*/  S2R R0, SR_TID.X ;  /* 0x0000000000007919 */ /* 0x000e220000002100 */
[----:B------:R-:W-:Y:S01]  /*0020*/  MOV R10, RZ ;  /* 0x000000ff000a7202 */ /* 0x000fe20000000f00 */
[----:B------:R-:W-:Y:S01]  /*0030*/  ULDC.64 UR4, c[0x0][0x118] ;  /* 0x0000460000047ab9 */ /* 0x000fe20000000a00 */
[----:B------:R-:W-:Y:S01]  /*0040*/  MOV R19, 0xe0 ;  /* 0x000000e000137802 */ /* 0x000fe20000000f00 */
[----:B------:R-:W1:Y:S01]  /*0050*/  S2R R3, SR_TID.Z ;  /* 0x0000000000037919 */ /* 0x000e620000002300 */
[----:B------:R-:W-:Y:S02]  /*0060*/  MOV R21, RZ ;  /* 0x000000ff00157202 */ /* 0x000fe40000000f00 */
[----:B------:R-:W-:Y:S01]  /*0070*/  MOV R41, RZ ;  /* 0x000000ff00297202 */ /* 0x000fe20000000f00 */
[----:B------:R-:W1:Y:S01]  /*0080*/  S2R R8, SR_CTAID.Z ;  /* 0x0000000000087919 */ /* 0x000e620000002700 */
[----:B------:R-:W-:Y:S02]  /*0090*/  MOV R45, RZ ;  /* 0x000000ff002d7202 */ /* 0x000fe40000000f00 */
[----:B------:R-:W-:Y:S01]  /*00a0*/  MOV R49, RZ ;  /* 0x000000ff00317202 */ /* 0x000fe20000000f00 */
[----:B------:R-:W2:Y:S01]  /*00b0*/  S2R R18, SR_CTAID.Y ;  /* 0x0000000000127919 */ /* 0x000ea20000002600 */
[----:B------:R-:W-:-:S02]  /*00c0*/  MOV R23, RZ ;  /* 0x000000ff00177202 */ /* 0x000fc40000000f00 */
[----:B------:R-:W-:Y:S02]  /*00d0*/  MOV R39, RZ ;  /* 0x000000ff00277202 */ /* 0x000fe40000000f00 */
[----:B------:R-:W-:Y:S02]  /*00e0*/  MOV R47, RZ ;  /* 0x000000ff002f7202 */ /* 0x000fe40000000f00 */
[----:B------:R-:W-:Y:S02]  /*00f0*/  MOV R53, RZ ;  /* 0x000000ff00357202 */ /* 0x000fe40000000f00 */
[----:B------:R-:W-:Y:S02]  /*0100*/  MOV R51, RZ ;  /* 0x000000ff00337202 */ /* 0x000fe40000000f00 */
[----:B0-----:R-:W-:Y:S01]  /*0110*/  SHF.R.S32.HI R2, RZ, 0x1, R0 ;  /* 0x00000001ff027819 */ /* 0x001fe20000011400 */
[C---:B------:R-:W-:Y:S01]  /*0120*/  IMAD.HI R4, R0.reuse, 0x2aaaaaab, RZ ;  /* 0x2aaaaaab00047827 */ /* 0x040fe200078e02ff */
[----:B------:R-:W-:-:S03]  /*0130*/  ISETP.GE.AND P0, PT, R0, 0xc, PT ;  /* 0x0000000c0000780c */ /* 0x000fc60003f06270 */
[----:B------:R-:W-:Y:S01]  /*0140*/  IMAD.HI R5, R0, 0x55555556, RZ ;  /* 0x5555555600057827 */ /* 0x000fe200078e02ff */
[----:B------:R-:W-:Y:S02]  /*0150*/  SHF.R.S32.HI R7, RZ, 0x1, R4 ;  /* 0x00000001ff077819 */ /* 0x000fe40000011404 */
[----:B-1----:R-:W-:Y:S01]  /*0160*/  LEA R8, R8, R3, 0x4 ;  /* 0x0000000308087211 */ /* 0x002fe200078e20ff */
[----:B------:R-:W-:Y:S01]  /*0170*/  IMAD R11, R3, 0xc, R0 ;  /* 0x0000000c030b7824 */ /* 0x000fe200078e0200 */
[----:B------:R-:W-:Y:S01]  /*0180*/  LEA.HI R9, R5, R5, RZ, 0x1 ;  /* 0x0000000505097211 */ /* 0x000fe200078f08ff */
[----:B------:R-:W-:Y:S01]  /*0190*/  IMAD R2, R3, 0x6, R2 ;  /* 0x0000000603027824 */ /* 0x000fe200078e0202 */
[----:B------:R-:W-:Y:S01]  /*01a0*/  LEA.HI R12, R4, R7, RZ, 0x1 ;  /* 0x00000007040c7211 */ /* 0x000fe200078f08ff */
[C---:B------:R-:W-:Y:S01]  /*01b0*/  IMAD.HI R6, R11.reuse, -0x53896e7b, R10 ;  /* 0xac7691850b067827 */ /* 0x040fe200078e020a */
[----:B------:R-:W-:Y:S02]  /*01c0*/  LEA R5, R11, R11, 0x1 ;  /* 0x0000000b0b057211 */ /* 0x000fe400078e08ff */
[----:B------:R-:W-:Y:S01]  /*01d0*/  ISETP.LT.AND P2, PT, R2, 0x5f, !P0 ;  /* 0x0000005f0200780c */ /* 0x000fe20004741270 */
[----:B------:R-:W-:Y:S01]  /*01e0*/  IMAD R2, R9, -0x3, R0 ;  /* 0xfffffffd09027824 */ /* 0x000fe200078e0200 */
[----:B------:R-:W-:-:S02]  /*01f0*/  LEA R7, R8, R9, 0x2 ;  /* 0x0000000908077211 */ /* 0x000fc400078e10ff */
[----:B------:R-:W-:Y:S02]  /*0200*/  MOV R4, RZ ;  /* 0x000000ff00047202 */ /* 0x000fe40000000f00 */
[----:B------:R-:W-:Y:S01]  /*0210*/  SHF.R.U32.HI R13, RZ, 0x1f, R6 ;  /* 0x0000001fff0d7819 */ /* 0x000fe20000011606 */
[----:B------:R-:W-:Y:S01]  /*0220*/  IMAD R2, R7, 0xc0, R2 ;  /* 0x000000c007027824 */ /* 0x000fe200078e0202 */
[C---:B------:R-:W-:Y:S01]  /*0230*/  IADD3 R9, R5.reuse, 0x1, RZ ;  /* 0x0000000105097810 */ /* 0x040fe20007ffe0ff */
[----:B------:R-:W-:Y:S01]  /*0240*/  IMAD.HI R4, R5, -0x7047dc11, R4 ;  /* 0x8fb823ef05047827 */ /* 0x000fe200078e0204 */
[----:B------:R-:W-:Y:S02]  /*0250*/  MOV R8, RZ ;  /* 0x000000ff00087202 */ /* 0x000fe40000000f00 */
[CC--:B------:R-:W-:Y:S02]  /*0260*/  LEA.HI.SX32 R10, R6.reuse, R13.reuse, 0x1a ;  /* 0x0000000d060a7211 */ /* 0x0c0fe400078fd2ff */
[----:B------:R-:W-:Y:S01]  /*0270*/  LEA.HI.SX32 R15, R6, R13, 0x19 ;  /* 0x0000000d060f7211 */ /* 0x000fe200078fcaff */
[----:B------:R-:W-:Y:S01]  /*0280*/  IMAD.HI R8, R9, -0x7047dc11, R8 ;  /* 0x8fb823ef09087827 */ /* 0x000fe200078e0208 */
[----:B------:R-:W-:-:S02]  /*0290*/  IADD3 R7, R5, 0x2, RZ ;  /* 0x0000000205077810 */ /* 0x000fc40007ffe0ff */
[----:B------:R-:W-:Y:S01]  /*02a0*/  MOV R6, RZ ;  /* 0x000000ff00067202 */ /* 0x000fe20000000f00 */
[--C-:B------:R-:W-:Y:S01]  /*02b0*/  IMAD R10, R10, -0x5f, R11.reuse ;  /* 0xffffffa10a0a7824 */ /* 0x100fe200078e020b */
[----:B------:R-:W-:Y:S01]  /*02c0*/  SHF.R.U32.HI R13, RZ, 0x1f, R4 ;  /* 0x0000001fff0d7819 */ /* 0x000fe20000011604 */
[----:B------:R-:W-:Y:S01]  /*02d0*/  IMAD R11, R15, -0xbe, R11 ;  /* 0xffffff420f0b7824 */ /* 0x000fe200078e020b */
[----:B------:R-:W-:Y:S01]  /*02e0*/  SHF.R.U32.HI R17, RZ, 0x1f, R8 ;  /* 0x0000001fff117819 */ /* 0x000fe20000011608 */
[----:B------:R-:W-:Y:S01]  /*02f0*/  IMAD.HI R14, R7, -0x7047dc11, R6 ;  /* 0x8fb823ef070e7827 */ /* 0x000fe200078e0206 */
[----:B------:R-:W-:Y:S02]  /*0300*/  LEA.HI.SX32 R6, R4, R13, 0x1b ;  /* 0x0000000d04067211 */ /* 0x000fe400078fdaff */
[----:B------:R-:W-:Y:S01]  /*0310*/  LEA.HI.SX32 R17, R8, R17, 0x1b ;  /* 0x0000001108117211 */ /* 0x000fe200078fdaff */
[----:B------:R-:W-:Y:S01]  /*0320*/  IMAD.HI R4, R10, 0x6bca1af3, RZ ;  /* 0x6bca1af30a047827 */ /* 0x000fe200078e02ff */
[----:B------:R-:W-:-:S02]  /*0330*/  SHF.R.U32.HI R13, RZ, 0x1f, R14 ;  /* 0x0000001fff0d7819 */ /* 0x000fc4000001160e */
[----:B------:R-:W-:Y:S01]  /*0340*/  MOV R10, RZ ;  /* 0x000000ff000a7202 */ /* 0x000fe20000000f00 */
[----:B------:R-:W-:Y:S01]  /*0350*/  IMAD R6, R6, -0x39, R5 ;  /* 0xffffffc706067824 */ /* 0x000fe200078e0205 */
[----:B------:R-:W-:Y:S01]  /*0360*/  LEA.HI.SX32 R15, R14, R13, 0x1b ;  /* 0x0000000d0e0f7211 */ /* 0x000fe200078fdaff */
[----:B------:R-:W-:Y:S01]  /*0370*/  IMAD R14, R17, -0x39, R9 ;  /* 0xffffffc7110e7824 */ /* 0x000fe200078e0209 */
[----:B------:R-:W-:Y:S01]  /*0380*/  SHF.R.U32.HI R9, RZ, 0x1f, R4 ;  /* 0x0000001fff097819 */ /* 0x000fe20000011604 */
[----:B------:R-:W-:Y:S01]  /*0390*/  IMAD.HI R10, R11, -0x53896e7b, R10 ;  /* 0xac7691850b0a7827 */ /* 0x000fe200078e020a */
[----:B------:R-:W-:Y:S02]  /*03a0*/  IADD3 R12, R12, R3, RZ ;  /* 0x000000030c0c7210 */ /* 0x000fe40007ffe0ff */
[----:B------:R-:W-:Y:S01]  /*03b0*/  LEA.HI.SX32 R9, R4, R9, 0x1d ;  /* 0x0000000904097211 */ /* 0x000fe200078feaff */
[C---:B--2---:R-:W-:Y:S01]  /*03c0*/  IMAD R13, R18.reuse, R19, -0x39 ;  /* 0xffffffc7120d7424 */ /* 0x044fe200078e0213 */
[----:B------:R-:W-:Y:S01]  /*03d0*/  SHF.R.U32.HI R11, RZ, 0x1f, R10 ;  /* 0x0000001fff0b7819 */ /* 0x000fe2000001160a */
[----:B------:R-:W-:Y:S01]  /*03e0*/  IMAD R16, R15, -0x39, R7 ;  /* 0xffffffc70f107824 */ /* 0x000fe200078e0207 */
[----:B------:R-:W-:-:S02]  /*03f0*/  LEA R4, R18, R9, 0x2 ;  /* 0x0000000912047211 */ /* 0x000fc400078e10ff */
[----:B------:R-:W-:Y:S02]  /*0400*/  LEA.HI.SX32 R11, R10, R11, 0x1a ;  /* 0x0000000b0a0b7211 */ /* 0x000fe400078fd2ff */
[----:B------:R-:W-:Y:S02]  /*0410*/  IADD3 R8, R6, R13, RZ ;  /* 0x0000000d06087210 */ /* 0x000fe40007ffe0ff */
[C---:B------:R-:W-:Y:S02]  /*0420*/  IADD3 R10, R13.reuse, R14, RZ ;  /* 0x0000000e0d0a7210 */ /* 0x040fe40007ffe0ff */
[----:B------:R-:W-:Y:S02]  /*0430*/  IADD3 R18, R13, R16, RZ ;  /* 0x000000100d127210 */ /* 0x000fe40007ffe0ff */
[----:B------:R-:W-:Y:S01]  /*0440*/  ISETP.GE.AND P1, PT, R4, 0x1, PT ;  /* 0x000000010400780c */ /* 0x000fe20003f26270 */
[C---:B------:R-:W-:Y:S01]  /*0450*/  IMAD R4, R11.reuse, 0xc40, R8 ;  /* 0x00000c400b047824 */ /* 0x040fe200078e0208 */
[----:B------:R-:W-:Y:S01]  /*0460*/  MOV R8, 0x120 ;  /* 0x0000012000087802 */ /* 0x000fe20000000f00 */
[C---:B------:R-:W-:Y:S01]  /*0470*/  IMAD R10, R11.reuse, 0xc40, R10 ;  /* 0x00000c400b0a7824 */ /* 0x040fe200078e020a */
[----:B------:R-:W-:Y:S01]  /*0480*/  ISETP.LT.OR P3, PT, R6, 0x2, !P1 ;  /* 0x000000020600780c */ /* 0x000fe20004f61670 */
[----:B------:R-:W-:Y:S01]  /*0490*/  IMAD R18, R11, 0xc40, R18 ;  /* 0x00000c400b127824 */ /* 0x000fe200078e0212 */
[----:B------:R-:W-:Y:S01]  /*04a0*/  ISETP.LT.OR P4, PT, R14, 0x1, !P1 ;  /* 0x000000010e00780c */ /* 0x000fe20004f81670 */
[C---:B------:R-:W-:Y:S01]  /*04b0*/  IMAD R4, R9.reuse, 0x38, R4 ;  /* 0x0000003809047824 */ /* 0x040fe200078e0204 */
[----:B------:R-:W-:Y:S01]  /*04c0*/  ISETP.LT.OR P1, PT, R16, 0x2, !P1 ;  /* 0x000000021000780c */ /* 0x000fe20004f21670 */
[C---:B------:R-:W-:Y:S01]  /*04d0*/  IMAD R6, R9.reuse, 0x38, R10 ;  /* 0x0000003809067824 */ /* 0x040fe200078e020a */
[----:B------:R-:W-:Y:S01]  /*04e0*/  ISETP.LT.AND P0, PT, R12, 0x10, !P0 ;  /* 0x000000100c00780c */ /* 0x000fe20004701270 */
[----:B------:R-:W-:Y:S01]  /*04f0*/  IMAD R7, R9, 0x38, R18 ;  /* 0x0000003809077824 */ /* 0x000fe200078e0212 */
[----:B------:R-:W-:Y:S01]  /*0500*/  MOV R19, RZ ;  /* 0x000000ff00137202 */ /* 0x000fe20000000f00 */
[----:B------:R-:W-:Y:S01]  /*0510*/  CS2R R16, SRZ ;  /* 0x0000000000107805 */ /* 0x000fe2000001ff00 */
[----:B------:R-:W-:Y:S01]  /*0520*/  MOV R9, RZ ;  /* 0x000000ff00097202 */ /* 0x000fe20000000f00 */
[----:B------:R-:W-:Y:S01]  /*0530*/  IMAD R8, R3, R8, 0x8e8 ;  /* 0x000008e803087424 */ /* 0x000fe200078e0208 */
[----:B------:R-:W-:-:S02]  /*0540*/  MOV R13, RZ ;  /* 0x000000ff000d7202 */ /* 0x000fc40000000f00 */
[----:B------:R-:W-:Y:S02]  /*0550*/  MOV R11, RZ ;  /* 0x000000ff000b7202 */ /* 0x000fe40000000f00 */
[----:B------:R-:W-:Y:S02]  /*0560*/  MOV R10, RZ ;  /* 0x000000ff000a7202 */ /* 0x000fe40000000f00 */
[----:B------:R-:W-:Y:S02]  /*0570*/  MOV R15, RZ ;  /* 0x000000ff000f7202 */ /* 0x000fe40000000f00 */
.L_x_108:
[----:B------:R-:W-:Y:S06]  /*0580*/  BAR.SYNC.DEFER_BLOCKING 0x0 ;  /* 0x0000000000007b1d */ /* 0x000fec0000010000 */
[----:B------:R-:W-:Y:S01]  /*0590*/  BSSY B0, `(.L_x_103) ;  /* 0x0000014000007945 */ /* 0x000fe20003800000 */
[----:B------:R-:W-:Y:S05]  /*05a0*/  @!P2 BRA `(.L_x_104) ;  /* 0x000001200000a947 */ /* 0x000fea0003800000 */
[----:B------:R-:W-:Y:S01]  /*05b0*/  @!P3 MOV R29, 0x4 ;  /* 0x00000004001db802 */ /* 0x000fe20000000f00 */
[C---:B------:R-:W-:Y:S01]  /*05c0*/  @!P3 IMAD R28, R9.reuse, 0x1880, R4 ;  /* 0x00001880091cb824 */ /* 0x040fe200078e0204 */
[----:B------:R-:W-:Y:S01]  /*05d0*/  @!P4 MOV R27, 0x4 ;  /* 0x00000004001bc802 */ /* 0x000fe20000000f00 */
[C---:B------:R-:W-:Y:S01]  /*05e0*/  @!P4 IMAD R26, R9.reuse, 0x1880, R6 ;  /* 0x00001880091ac824 */ /* 0x040fe200078e0206 */
[----:B------:R-:W-:Y:S01]  /*05f0*/  @!P1 MOV R25, 0x4 ;  /* 0x0000000400199802 */ /* 0x000fe20000000f00 */
[----:B------:R-:W-:Y:S01]  /*0600*/  @!P1 IMAD R24, R9, 0x1880, R7 ;  /* 0x0000188009189824 */ /* 0x000fe200078e0207 */
[----:B------:R-:W-:Y:S01]  /*0610*/  MOV R14, RZ ;  /* 0x000000ff000e7202 */ /* 0x000fe20000000f00 */
[----:B------:R-:W-:Y:S01]  /*0620*/  @!P3 IMAD.WIDE R28, R28, R29, c[0x0][0x168] ;  /* 0x00005a001c1cb625 */ /* 0x000fe200078e021d */
[----:B------:R-:W-:-:S02]  /*0630*/  MOV R12, RZ ;  /* 0x000000ff000c7202 */ /* 0x000fc40000000f00 */
[----:B------:R-:W-:Y:S01]  /*0640*/  MOV R18, RZ ;  /* 0x000000ff00127202 */ /* 0x000fe20000000f00 */
[----:B------:R-:W-:Y:S01]  /*0650*/  @!P4 IMAD.WIDE R26, R26, R27, c[0x0][0x168] ;  /* 0x00005a001a1ac625 */ /* 0x000fe200078e021b */
[----:B------:R-:W2:Y:S03]  /*0660*/  @!P3 LDG.E.CONSTANT R14, [R28.64] ;  /* 0x000000041c0eb981 */ /* 0x000ea6000c1e9900 */
[----:B------:R-:W-:Y:S01]  /*0670*/  @!P1 IMAD.WIDE R24, R24, R25, c[0x0][0x168] ;  /* 0x00005a0018189625 */ /* 0x000fe200078e0219 */
[----:B------:R-:W3:Y:S04]  /*0680*/  @!P4 LDG.E.CONSTANT R12, [R26.64] ;  /* 0x000000041a0cc981 */ /* 0x000ee8000c1e9900 */
[----:B------:R-:W4:Y:S04]  /*0690*/  @!P1 LDG.E.CONSTANT R18, [R24.64] ;  /* 0x0000000418129981 */ /* 0x000f28000c1e9900 */
[----:B--2---:R0:W-:Y:S04]  /*06a0*/  STS [R5.X4], R14 ;  /* 0x0000000e05007388 */ /* 0x0041e80000004800 */
[----:B---3--:R0:W-:Y:S04]  /*06b0*/  STS [R5.X4+0x4], R12 ;  /* 0x0000040c05007388 */ /* 0x0081e80000004800 */
[----:B----4-:R0:W-:Y:S02]  /*06c0*/  STS [R5.X4+0x8], R18 ;  /* 0x0000081205007388 */ /* 0x0101e40000004800 */
.L_x_104:
[----:B------:R-:W-:Y:S05]  /*06d0*/  BSYNC B0 ;  /* 0x0000000000007941 */ /* 0x000fea0003800000 */
.L_x_103:
[----:B------:R-:W-:Y:S01]  /*06e0*/  BSSY B0, `(.L_x_105) ;  /* 0x0000011000007945 */ /* 0x000fe20003800000 */
[----:B------:R-:W-:Y:S05]  /*06f0*/  @!P0 BRA `(.L_x_106) ;  /* 0x000000f000008947 */ /* 0x000fea0003800000 */
[----:B------:R-:W-:Y:S01]  /*0700*/  IMAD R30, R9, 0x3, R2 ;  /* 0x00000003091e7824 */ /* 0x000fe200078e0202 */
[----:B------:R-:W-:-:S03]  /*0710*/  MOV R31, 0x4 ;  /* 0x00000004001f7802 */ /* 0x000fc60000000f00 */
[----:B------:R-:W-:-:S04]  /*0720*/  IMAD R30, R30, 0x6, RZ ;  /* 0x000000061e1e7824 */ /* 0x000fc800078e02ff */
[----:B------:R-:W-:-:S05]  /*0730*/  IMAD.WIDE R30, R30, R31, c[0x0][0x170] ;  /* 0x00005c001e1e7625 */ /* 0x000fca00078e021f */
[----:B------:R-:W2:Y:S04]  /*0740*/  LDG.E.CONSTANT R24, [R30.64] ;  /* 0x000000041e187981 */ /* 0x000ea8000c1e9900 */
[----:B------:R-:W2:Y:S04]  /*0750*/  LDG.E.CONSTANT R25, [R30.64+0x4] ;  /* 0x000004041e197981 */ /* 0x000ea8000c1e9900 */
[----:B------:R-:W3:Y:S04]  /*0760*/  LDG.E.CONSTANT R26, [R30.64+0x8] ;  /* 0x000008041e1a7981 */ /* 0x000ee8000c1e9900 */
[----:B------:R-:W3:Y:S04]  /*0770*/  LDG.E.CONSTANT R27, [R30.64+0xc] ;  /* 0x00000c041e1b7981 */ /* 0x000ee8000c1e9900 */
[----:B------:R-:W4:Y:S04]  /*0780*/  LDG.E.CONSTANT R28, [R30.64+0x10] ;  /* 0x000010041e1c7981 */ /* 0x000f28000c1e9900 */
[----:B------:R-:W4:Y:S01]  /*0790*/  LDG.E.CONSTANT R29, [R30.64+0x14] ;  /* 0x000014041e1d7981 */ /* 0x000f22000c1e9900 */
[----:B0-----:R-:W-:-:S04]  /*07a0*/  IMAD R12, R3, 0xc, R0 ;  /* 0x0000000c030c7824 */ /* 0x001fc800078e0200 */
[----:B------:R-:W-:-:S05]  /*07b0*/  IMAD R12, R12, 0x6, RZ ;  /* 0x000000060c0c7824 */ /* 0x000fca00078e02ff */
[----:B--2---:R0:W-:Y:S04]  /*07c0*/  STS.64 [R12.X4+0x8e8], R24 ;  /* 0x0008e8180c007388 */ /* 0x0041e80000004a00 */
[----:B---3--:R0:W-:Y:S04]  /*07d0*/  STS.64 [R12.X4+0x8f0], R26 ;  /* 0x0008f01a0c007388 */ /* 0x0081e80000004a00 */
[----:B----4-:R0:W-:Y:S02]  /*07e0*/  STS.64 [R12.X4+0x8f8], R28 ;  /* 0x0008f81c0c007388 */ /* 0x0101e40000004a00 */
.L_x_106:
[----:B------:R-:W-:Y:S05]  /*07f0*/  BSYNC B0 ;  /* 0x0000000000007941 */ /* 0x000fea0003800000 */
.L_x_105:
[----:B------:R-:W-:Y:S01]  /*0800*/  BAR.SYNC.DEFER_BLOCKING 0x0 ;  /* 0x0000000000007b1d */ /* 0x000fe20000010000 */
[----:B------:R-:W-:-:S04]  /*0810*/  IADD3 R9, R9, 0x1, RZ ;  /* 0x0000000109097810 */ /* 0x000fc80007ffe0ff */
[----:B------:R-:W-:Y:S01]  /*0820*/  ISETP.NE.AND P5, PT, R9, 0x40, PT ;  /* 0x000000400900780c */ /* 0x000fe20003fa5270 */
[----:B0-----:R-:W-:Y:S04]  /*0830*/  LDS.64 R28, [R8] ;  /* 0x00000000081c7984 */ /* 0x001fe80000000a00 */
[----:B------:R-:W0:Y:S04]  /*0840*/  LDS.64 R30, [R0.X8] ;  /* 0x00000000001e7984 */ /* 0x000e280000008a00 */
[----:B------:R-:W1:Y:S04]  /*0850*/  LDS.64 R24, [R0.X8+0x238] ;  /* 0x0002380000187984 */ /* 0x000e680000008a00 */
[----:B------:R-:W2:Y:S04]  /*0860*/  LDS.64 R32, [R0.X8+0x70] ;  /* 0x0000700000207984 */ /* 0x000ea80000008a00 */
[----:B------:R-:W3:Y:S04]  /*0870*/  LDS.64 R26, [R0.X8+0x1c8] ;  /* 0x0001c800001a7984 */ /* 0x000ee80000008a00 */
[----:B------:R-:W4:Y:S04]  /*0880*/  LDS.64 R42, [R8+0x48] ;  /* 0x00004800082a7984 */ /* 0x000f280000000a00 */
[----:B------:R-:W5:Y:S04]  /*0890*/  LDS.64 R36, [R8+0x90] ;  /* 0x0000900008247984 */ /* 0x000f680000000a00 */
[----:B------:R-:W5:Y:S04]  /*08a0*/  LDS.64 R34, [R8+0xd8] ;  /* 0x0000d80008227984 */ /* 0x000f680000000a00 */
[----:B------:R-:W-:Y:S01]  /*08b0*/  LDS R50, [R0.X8+0xe4] ;  /* 0x0000e40000327984 */ /* 0x000fe20000008800 */
[----:B0-----:R-:W-:-:S03]  /*08c0*/  FFMA R12, R28, R30, R19 ;  /* 0x0000001e1c0c7223 */ /* 0x001fc60000000013 */
[----:B------:R-:W-:Y:S01]  /*08d0*/  LDS.64 R18, [R8+0x8] ;  /* 0x0000080008127984 */ /* 0x000fe20000000a00 */
[C---:B-1----:R-:W-:Y:S01]  /*08e0*/  FFMA R40, R28.reuse, R24, R39 ;  /* 0x000000181c287223 */ /* 0x042fe20000000027 */
[C---:B------:R-:W-:Y:S01]  /*08f0*/  FFMA R39, R29.reuse, R31, R12 ;  /* 0x0000001f1d277223 */ /* 0x040fe2000000000c */
[C---:B--2---:R-:W-:Y:S02]  /*0900*/  FFMA R38, R28.reuse, R32, R23 ;  /* 0x000000201c267223 */ /* 0x044fe40000000017 */
[C---:B------:R-:W-:Y:S01]  /*0910*/  FFMA R40, R29.reuse, R25, R40 ;  /* 0x000000191d287223 */ /* 0x040fe20000000028 */
[----:B------:R-:W0:Y:S01]  /*0920*/  LDS R23, [R0.X8+0x240] ;  /* 0x0002400000177984 */ /* 0x000e220000008800 */
[----:B---3--:R-:W-:Y:S01]  /*0930*/  FFMA R22, R28, R26, R21 ;  /* 0x0000001a1c167223 */ /* 0x008fe20000000015 */
[----:B------:R-:W-:Y:S02]  /*0940*/  FFMA R38, R29, R33, R38 ;  /* 0x000000211d267223 */ /* 0x000fe40000000026 */
[----:B------:R-:W1:Y:S01]  /*0950*/  LDS R21, [R0.X8+0x1d0] ;  /* 0x0001d00000157984 */ /* 0x000e620000008800 */
[-C--:B----4-:R-:W-:Y:S01]  /*0960*/  FFMA R12, R30, R42.reuse, R41 ;  /* 0x0000002a1e0c7223 */ /* 0x090fe20000000029 */
[-C--:B------:R-:W-:Y:S01]  /*0970*/  FFMA R46, R32, R42.reuse, R47 ;  /* 0x0000002a202e7223 */ /* 0x080fe2000000002f */
[-C--:B------:R-:W-:Y:S01]  /*0980*/  FFMA R44, R26, R42.reuse, R45 ;  /* 0x0000002a1a2c7223 */ /* 0x080fe2000000002d */
[----:B------:R-:W-:Y:S01]  /*0990*/  FFMA R48, R24, R42, R53 ;  /* 0x0000002a18307223 */ /* 0x000fe20000000035 */
[-C--:B-----5:R-:W-:Y:S01]  /*09a0*/  FFMA R14, R30, R36.reuse, R13 ;  /* 0x000000241e0e7223 */ /* 0x0a0fe2000000000d */
[-C--:B------:R-:W-:Y:S01]  /*09b0*/  FFMA R52, R32, R36.reuse, R15 ;  /* 0x0000002420347223 */ /* 0x080fe2000000000f */
[-C--:B------:R-:W-:Y:S01]  /*09c0*/  FFMA R20, R26, R36.reuse, R11 ;  /* 0x000000241a147223 */ /* 0x080fe2000000000b */
[-C--:B------:R-:W-:Y:S01]  /*09d0*/  FFMA R42, R31, R43.reuse, R12 ;  /* 0x0000002b1f2a7223 */ /* 0x080fe2000000000c */
[-C--:B------:R-:W-:Y:S01]  /*09e0*/  FFMA R46, R33, R43.reuse, R46 ;  /* 0x0000002b212e7223 */ /* 0x080fe2000000002e */
[-C--:B------:R-:W-:Y:S01]  /*09f0*/  FFMA R44, R27, R43.reuse, R44 ;  /* 0x0000002b1b2c7223 */ /* 0x080fe2000000002c */
[----:B------:R-:W-:Y:S01]  /*0a00*/  FFMA R48, R25, R43, R48 ;  /* 0x0000002b19307223 */ /* 0x000fe20000000030 */
[----:B------:R-:W-:Y:S01]  /*0a10*/  FFMA R36, R24, R36, R17 ;  /* 0x0000002418247223 */ /* 0x000fe20000000011 */
[----:B------:R-:W-:Y:S01]  /*0a20*/  FFMA R22, R29, R27, R22 ;  /* 0x0000001b1d167223 */ /* 0x000fe20000000016 */
[----:B------:R-:W2:Y:S01]  /*0a30*/  LDS R43, [R0.X8+0x78] ;  /* 0x00007800002b7984 */ /* 0x000ea20000008800 */
[-C--:B------:R-:W-:Y:S01]  /*0a40*/  FFMA R17, R31, R37.reuse, R14 ;  /* 0x000000251f117223 */ /* 0x080fe2000000000e */
[-C--:B------:R-:W-:Y:S01]  /*0a50*/  FFMA R52, R33, R37.reuse, R52 ;  /* 0x0000002521347223 */ /* 0x080fe20000000034 */
[-C--:B------:R-:W-:Y:S01]  /*0a60*/  FFMA R11, R27, R37.reuse, R20 ;  /* 0x000000251b0b7223 */ /* 0x080fe20000000014 */
[----:B------:R-:W3:Y:S01]  /*0a70*/  LDS R41, [R0.X8+0x8] ;  /* 0x0000080000297984 */ /* 0x000ee20000008800 */
[-C--:B------:R-:W-:Y:S01]  /*0a80*/  FFMA R49, R30, R34.reuse, R49 ;  /* 0x000000221e317223 */ /* 0x080fe20000000031 */
[----:B------:R-:W-:Y:S01]  /*0a90*/  FFMA R37, R25, R37, R36 ;  /* 0x0000002519257223 */ /* 0x000fe20000000024 */
[-C--:B------:R-:W-:Y:S01]  /*0aa0*/  FFMA R32, R32, R34.reuse, R51 ;  /* 0x0000002220207223 */ /* 0x080fe20000000033 */
[----:B------:R-:W4:Y:S01]  /*0ab0*/  LDS.64 R28, [R8+0x50] ;  /* 0x00005000081c7984 */ /* 0x000f220000000a00 */
[-C--:B------:R-:W-:Y:S01]  /*0ac0*/  FFMA R45, R26, R34.reuse, R10 ;  /* 0x000000221a2d7223 */ /* 0x080fe2000000000a */
[----:B------:R-:W-:Y:S01]  /*0ad0*/  FFMA R34, R24, R34, R16 ;  /* 0x0000002218227223 */ /* 0x000fe20000000010 */
[-C--:B------:R-:W-:Y:S01]  /*0ae0*/  FFMA R10, R31, R35.reuse, R49 ;  /* 0x000000231f0a7223 */ /* 0x080fe20000000031 */
[----:B------:R-:W5:Y:S01]  /*0af0*/  LDS.64 R14, [R8+0xe0] ;  /* 0x0000e000080e7984 */ /* 0x000f620000000a00 */
[-C--:B------:R-:W-:Y:S01]  /*0b00*/  FFMA R32, R33, R35.reuse, R32 ;  /* 0x0000002321207223 */ /* 0x080fe20000000020 */
[-C--:B------:R-:W-:Y:S01]  /*0b10*/  FFMA R16, R27, R35.reuse, R45 ;  /* 0x000000231b107223 */ /* 0x080fe2000000002d */
[----:B------:R-:W-:Y:S01]  /*0b20*/  FFMA R34, R25, R35, R34 ;  /* 0x0000002319227223 */ /* 0x000fe20000000022 */
[----:B------:R-:W5:Y:S04]  /*0b30*/  LDS.64 R12, [R8+0x98] ;  /* 0x00009800080c7984 */ /* 0x000f680000000a00 */
[----:B------:R-:W5:Y:S01]  /*0b40*/  LDS R30, [R0.X8+0x2ac] ;  /* 0x0002ac00001e7984 */ /* 0x000f620000008800 */
[----:B0-----:R-:W-:-:S03]  /*0b50*/  FFMA R31, R18, R23, R40 ;  /* 0x00000017121f7223 */ /* 0x001fc60000000028 */
[----:B------:R-:W0:Y:S01]  /*0b60*/  LDS R36, [R0.X8+0x154] ;  /* 0x0001540000247984 */ /* 0x000e220000008800 */
[----:B-1----:R-:W-:-:S03]  /*0b70*/  FFMA R47, R18, R21, R22 ;  /* 0x00000015122f7223 */ /* 0x002fc60000000016 */
[----:B------:R-:W1:Y:S01]  /*0b80*/  LDS R20, [R0.X8+0x31c] ;  /* 0x00031c0000147984 */ /* 0x000e620000008800 */
[C---:B--2---:R-:W-:Y:S01]  /*0b90*/  FFMA R33, R18.reuse, R43, R38 ;  /* 0x0000002b12217223 */ /* 0x044fe20000000026 */
[----:B---3--:R-:W-:Y:S01]  /*0ba0*/  FFMA R35, R18, R41, R39 ;  /* 0x0000002912237223 */ /* 0x008fe20000000027 */
        /* <DEDUP_REMOVED lines=12> */
[----:B------:R-:W-:Y:S01]  /*0c70*/  FFMA R17, R30, R15, R16 ;  /* 0x0000000f1e117223 */ /* 0x000fe20000000010 */
        /* <DEDUP_REMOVED lines=9> */
[----:B------:R-:W-:Y:S01]  /*0d10*/  FFMA R51, R30, R13, R18 ;  /* 0x0000000d1e337223 */ /* 0x000fe20000000012 */
[C---:B-1----:R-:W-:Y:S01]  /*0d20*/  FFMA R16, R20.reuse, R19, R31 ;  /* 0x0000001314107223 */ /* 0x042fe2000000001f */
[----:B------:R-:W-:Y:S01]  /*0d30*/  LDS.64 R10, [R0.X8+0xe8] ;  /* 0x0000e800000a7984 */ /* 0x000fe20000008a00 */
[----:B------:R-:W-:Y:S01]  /*0d40*/  FFMA R29, R20, R29, R39 ;  /* 0x0000001d141d7223 */ /* 0x000fe20000000027 */
[-C--:B------:R-:W-:Y:S01]  /*0d50*/  FFMA R12, R50, R13.reuse, R40 ;  /* 0x0000000d320c7223 */ /* 0x080fe20000000028 */
[C---:B------:R-:W-:Y:S01]  /*0d60*/  FFMA R13, R20.reuse, R13, R28 ;  /* 0x0000000d140d7223 */ /* 0x040fe2000000001c */
[----:B------:R-:W-:Y:S01]  /*0d70*/  LDS.64 R30, [R0.X8+0x158] ;  /* 0x00015800001e7984 */ /* 0x000fe20000008a00 */
[----:B------:R-:W-:-:S03]  /*0d80*/  FFMA R45, R20, R15, R44 ;  /* 0x0000000f142d7223 */ /* 0x000fc6000000002c */
[----:B------:R-:W-:Y:S04]  /*0d90*/  LDS.64 R32, [R0.X8+0x2b0] ;  /* 0x0002b00000207984 */ /* 0x000fe80000008a00 */
[----:B------:R-:W-:Y:S04]  /*0da0*/  LDS.64 R34, [R0.X8+0x320] ;  /* 0x0003200000227984 */ /* 0x000fe80000008a00 */
[----:B------:R-:W0:Y:S04]  /*0db0*/  LDS.64 R36, [R8+0x58] ;  /* 0x0000580008247984 */ /* 0x000e280000000a00 */
[----:B------:R-:W1:Y:S04]  /*0dc0*/  LDS.64 R38, [R8+0xa0] ;  /* 0x0000a00008267984 */ /* 0x000e680000000a00 */
[----:B------:R-:W2:Y:S04]  /*0dd0*/  LDS.64 R18, [R8+0x10] ;  /* 0x0000100008127984 */ /* 0x000ea80000000a00 */
[----:B------:R-:W3:Y:S01]  /*0de0*/  LDS.64 R40, [R8+0xe8] ;  /* 0x0000e80008287984 */ /* 0x000ee20000000a00 */
[-C--:B0-----:R-:W-:Y:S01]  /*0df0*/  FFMA R20, R10, R36.reuse, R14 ;  /* 0x000000240a147223 */ /* 0x081fe2000000000e */
        /* <DEDUP_REMOVED lines=8> */
[C---:B--2---:R-:W-:Y:S01]  /*0e80*/  FFMA R46, R18.reuse, R10, R46 ;  /* 0x0000000a122e7223 */ /* 0x044fe2000000002e */
[C---:B------:R-:W-:Y:S01]  /*0e90*/  FFMA R48, R18.reuse, R30, R48 ;  /* 0x0000001e12307223 */ /* 0x040fe20000000030 */
[C---:B------:R-:W-:Y:S01]  /*0ea0*/  FFMA R47, R18.reuse, R32, R47 ;  /* 0x00000020122f7223 */ /* 0x040fe2000000002f */
[----:B------:R-:W1:Y:S01]  /*0eb0*/  LDS.64 R12, [R0.X8+0x390] ;  /* 0x00039000000c7984 */ /* 0x000e620000008a00 */
[----:B------:R-:W-:Y:S01]  /*0ec0*/  FFMA R18, R18, R34, R16 ;  /* 0x0000002212127223 */ /* 0x000fe20000000010 */
[-C--:B---3--:R-:W-:Y:S01]  /*0ed0*/  FFMA R32, R32, R40.reuse, R17 ;  /* 0x0000002820207223 */ /* 0x088fe20000000011 */
[-C--:B------:R-:W-:Y:S01]  /*0ee0*/  FFMA R30, R30, R40.reuse, R43 ;  /* 0x000000281e1e7223 */ /* 0x080fe2000000002b */
[----:B------:R-:W2:Y:S01]  /*0ef0*/  LDS.64 R14, [R0.X8+0x400] ;  /* 0x00040000000e7984 */ /* 0x000ea20000008a00 */
[-C--:B------:R-:W-:Y:S01]  /*0f00*/  FFMA R10, R10, R40.reuse, R49 ;  /* 0x000000280a0a7223 */ /* 0x080fe20000000031 */
[----:B------:R-:W-:Y:S01]  /*0f10*/  FFMA R34, R34, R40, R45 ;  /* 0x0000002822227223 */ /* 0x000fe2000000002d */
[C---:B------:R-:W-:Y:S01]  /*0f20*/  FFMA R43, R19.reuse, R11, R46 ;  /* 0x0000000b132b7223 */ /* 0x040fe2000000002e */
[----:B------:R-:W3:Y:S01]  /*0f30*/  LDS.64 R16, [R8+0x60] ;  /* 0x0000600008107984 */ /* 0x000ee20000000a00 */
[C---:B------:R-:W-:Y:S01]  /*0f40*/  FFMA R45, R19.reuse, R31, R48 ;  /* 0x0000001f132d7223 */ /* 0x040fe20000000030 */
[C---:B------:R-:W-:Y:S01]  /*0f50*/  FFMA R47, R19.reuse, R33, R47 ;  /* 0x00000021132f7223 */ /* 0x040fe2000000002f */
[----:B------:R-:W-:Y:S01]  /*0f60*/  FFMA R40, R19, R35, R18 ;  /* 0x0000002313287223 */ /* 0x000fe20000000012 */
[-C--:B------:R-:W-:Y:S01]  /*0f70*/  FFMA R51, R11, R37.reuse, R20 ;  /* 0x000000250b337223 */ /* 0x080fe20000000014 */
[----:B------:R-:W4:Y:S01]  /*0f80*/  LDS.64 R18, [R8+0xa8] ;  /* 0x0000a80008127984 */ /* 0x000f220000000a00 */
[C---:B------:R-:W-:Y:S01]  /*0f90*/  FFMA R49, R31.reuse, R37, R22 ;  /* 0x000000251f317223 */ /* 0x040fe20000000016 */
[C---:B------:R-:W-:Y:S01]  /*0fa0*/  FFMA R44, R31.reuse, R39, R44 ;  /* 0x000000271f2c7223 */ /* 0x040fe2000000002c */
[----:B------:R-:W-:Y:S01]  /*0fb0*/  FFMA R20, R31, R41, R30 ;  /* 0x000000291f147223 */ /* 0x000fe2000000001e */
[-C--:B------:R-:W-:Y:S01]  /*0fc0*/  FFMA R53, R33, R37.reuse, R42 ;  /* 0x0000002521357223 */ /* 0x080fe2000000002a */
[----:B------:R-:W5:Y:S01]  /*0fd0*/  LDS.64 R30, [R8+0xf0] ;  /* 0x0000f000081e7984 */ /* 0x000f620000000a00 */
[----:B------:R-:W-:Y:S01]  /*0fe0*/  FFMA R52, R35, R37, R52 ;  /* 0x0000002523347223 */ /* 0x000fe20000000034 */
[----:B------:R-:W-:Y:S01]  /*0ff0*/  FFMA R37, R11, R39, R36 ;  /* 0x000000270b257223 */ /* 0x000fe20000000024 */
[----:B------:R-:W-:Y:S01]  /*1000*/  FFMA R36, R35, R41, R34 ;  /* 0x0000002923247223 */ /* 0x000fe20000000022 */
[-C--:B------:R-:W-:Y:S01]  /*1010*/  FFMA R50, R33, R39.reuse, R50 ;  /* 0x0000002721327223 */ /* 0x080fe20000000032 */
[----:B------:R-:W-:Y:S01]  /*1020*/  FFMA R38, R35, R39, R38 ;  /* 0x0000002723267223 */ /* 0x000fe20000000026 */
[-C--:B------:R-:W-:Y:S01]  /*1030*/  FFMA R22, R33, R41.reuse, R32 ;  /* 0x0000002921167223 */ /* 0x080fe20000000020 */
[----:B------:R-:W-:-:S02]  /*1040*/  FFMA R39, R11, R41, R10 ;  /* 0x000000290b277223 */ /* 0x000fc4000000000a */
[----:B------:R-:W-:Y:S04]  /*1050*/  LDS.64 R10, [R8+0x20] ;  /* 0x00002000080a7984 */ /* 0x000fe80000000a00 */
[----:B------:R-:W5:Y:S01]  /*1060*/  LDS R41, [R0.X8+0x408] ;  /* 0x0004080000297984 */ /* 0x000f620000008800 */
[-C--:B0-----:R-:W-:Y:S01]  /*1070*/  FFMA R34, R24, R28.reuse, R45 ;  /* 0x0000001c18227223 */ /* 0x081fe2000000002d */
[----:B------:R-:W-:Y:S02]  /*1080*/  FFMA R32, R26, R28, R43 ;  /* 0x0000001c1a207223 */ /* 0x000fe4000000002b */
[----:B------:R-:W0:Y:S01]  /*1090*/  LDS R43, [R0.X8+0x398] ;  /* 0x00039800002b7984 */ /* 0x000e220000008800 */
[C---:B-1----:R-:W-:Y:S01]  /*10a0*/  FFMA R42, R28.reuse, R12, R47 ;  /* 0x0000000c1c2a7223 */ /* 0x042fe2000000002f */
[----:B--2---:R-:W-:-:S03]  /*10b0*/  FFMA R46, R28, R14, R40 ;  /* 0x0000000e1c2e7223 */ /* 0x004fc60000000028 */
[----:B------:R-:W-:Y:S01]  /*10c0*/  FFMA R45, R29, R13, R42 ;  /* 0x0000000d1d2d7223 */ /* 0x000fe2000000002a */
[-C--:B------:R-:W-:Y:S01]  /*10d0*/  FFMA R40, R25, R29.reuse, R34 ;  /* 0x0000001d19287223 */ /* 0x080fe20000000022 */
[----:B------:R-:W-:Y:S01]  /*10e0*/  FFMA R28, R27, R29, R32 ;  /* 0x0000001d1b1c7223 */ /* 0x000fe20000000020 */
[----:B------:R-:W-:Y:S01]  /*10f0*/  FFMA R42, R29, R15, R46 ;  /* 0x0000000f1d2a7223 */ /* 0x000fe2000000002e */
[-C--:B---3--:R-:W-:Y:S01]  /*1100*/  FFMA R46, R26, R16.reuse, R51 ;  /* 0x000000101a2e7223 */ /* 0x088fe20000000033 */
[-C--:B------:R-:W-:Y:S01]  /*1110*/  FFMA R48, R24, R16.reuse, R49 ;  /* 0x0000001018307223 */ /* 0x080fe20000000031 */
[-C--:B------:R-:W-:Y:S01]  /*1120*/  FFMA R53, R12, R16.reuse, R53 ;  /* 0x000000100c357223 */ /* 0x080fe20000000035 */
[----:B------:R-:W-:Y:S01]  /*1130*/  FFMA R16, R14, R16, R52 ;  /* 0x000000100e107223 */ /* 0x000fe20000000034 */
[-C--:B------:R-:W-:Y:S01]  /*1140*/  FFMA R52, R27, R17.reuse, R46 ;  /* 0x000000111b347223 */ /* 0x080fe2000000002e */
[----:B------:R-:W1:Y:S01]  /*1150*/  LDS.64 R34, [R8+0xb0] ;  /* 0x0000b00008227984 */ /* 0x000e620000000a00 */
[-C--:B------:R-:W-:Y:S01]  /*1160*/  FFMA R46, R25, R17.reuse, R48 ;  /* 0x00000011192e7223 */ /* 0x080fe20000000030 */
[-C--:B------:R-:W-:Y:S01]  /*1170*/  FFMA R48, R13, R17.reuse, R53 ;  /* 0x000000110d307223 */ /* 0x080fe20000000035 */
[----:B------:R-:W-:Y:S01]  /*1180*/  FFMA R29, R15, R17, R16 ;  /* 0x000000110f1d7223 */ /* 0x000fe20000000010 */
[----:B------:R-:W2:Y:S01]  /*1190*/  LDS.64 R32, [R8+0x68] ;  /* 0x0000680008207984 */ /* 0x000ea20000000a00 */
[C---:B----4-:R-:W-:Y:S01]  /*11a0*/  FFMA R47, R24.reuse, R18, R44 ;  /* 0x00000012182f7223 */ /* 0x050fe2000000002c */
[----:B-----5:R-:W-:Y:S01]  /*11b0*/  FFMA R24, R24, R30, R20 ;  /* 0x0000001e18187223 */ /* 0x020fe20000000014 */
[-C--:B------:R-:W-:Y:S01]  /*11c0*/  FFMA R37, R26, R18.reuse, R37 ;  /* 0x000000121a257223 */ /* 0x080fe20000000025 */
[----:B------:R-:W3:Y:S01]  /*11d0*/  LDS.64 R16, [R8+0xf8] ;  /* 0x0000f80008107984 */ /* 0x000ee20000000a00 */
[-C--:B------:R-:W-:Y:S01]  /*11e0*/  FFMA R50, R12, R18.reuse, R50 ;  /* 0x000000120c327223 */ /* 0x080fe20000000032 */
[----:B------:R-:W-:Y:S01]  /*11f0*/  FFMA R49, R14, R18, R38 ;  /* 0x000000120e317223 */ /* 0x000fe20000000026 */
[-C--:B------:R-:W-:Y:S01]  /*1200*/  FFMA R26, R26, R30.reuse, R39 ;  /* 0x0000001e1a1a7223 */ /* 0x080fe20000000027 */
[----:B------:R-:W4:Y:S01]  /*1210*/  LDS R20, [R0.X8+0x474] ;  /* 0x0004740000147984 */ /* 0x000f220000008800 */
[-C--:B------:R-:W-:Y:S01]  /*1220*/  FFMA R12, R12, R30.reuse, R22 ;  /* 0x0000001e0c0c7223 */ /* 0x080fe20000000016 */
[-C--:B------:R-:W-:Y:S01]  /*1230*/  FFMA R44, R27, R19.reuse, R37 ;  /* 0x000000131b2c7223 */ /* 0x080fe20000000025 */
[-C--:B------:R-:W-:Y:S01]  /*1240*/  FFMA R18, R25, R19.reuse, R47 ;  /* 0x0000001319127223 */ /* 0x080fe2000000002f */
[-C--:B------:R-:W-:Y:S01]  /*1250*/  FFMA R38, R13, R19.reuse, R50 ;  /* 0x000000130d267223 */ /* 0x080fe20000000032 */
[----:B------:R-:W-:Y:S01]  /*1260*/  FFMA R14, R14, R30, R36 ;  /* 0x0000001e0e0e7223 */ /* 0x000fe20000000024 */
[----:B------:R-:W-:Y:S01]  /*1270*/  FFMA R50, R15, R19, R49 ;  /* 0x000000130f327223 */ /* 0x000fe20000000031 */
[----:B------:R-:W-:Y:S01]  /*1280*/  FFMA R22, R27, R31, R26 ;  /* 0x0000001f1b167223 */ /* 0x000fe2000000001a */
[C---:B------:R-:W-:Y:S01]  /*1290*/  FFMA R37, R10.reuse, R41, R42 ;  /* 0x000000290a257223 */ /* 0x040fe2000000002a */
[-C--:B------:R-:W-:Y:S01]  /*12a0*/  FFMA R36, R25, R31.reuse, R24 ;  /* 0x0000001f19247223 */ /* 0x080fe20000000018 */
[----:B------:R-:W5:Y:S01]  /*12b0*/  LDS R42, [R0.X8+0x4e4] ;  /* 0x0004e400002a7984 */ /* 0x000f620000008800 */
[----:B------:R-:W-:Y:S01]  /*12c0*/  FFMA R26, R13, R31, R12 ;  /* 0x0000001f0d1a7223 */ /* 0x000fe2000000000c */
[-C--:B------:R-:W-:Y:S01]  /*12d0*/  FFMA R13, R21, R10.reuse, R28 ;  /* 0x0000000a150d7223 */ /* 0x080fe2000000001c */
[----:B------:R-:W-:Y:S01]  /*12e0*/  FFMA R40, R23, R10, R40 ;  /* 0x0000000a17287223 */ /* 0x000fe20000000028 */
[----:B0-----:R-:W-:Y:S01]  /*12f0*/  FFMA R45, R10, R43, R45 ;  /* 0x0000002b0a2d7223 */ /* 0x001fe2000000002d */
[----:B------:R-:W-:Y:S01]  /*1300*/  FFMA R27, R15, R31, R14 ;  /* 0x0000001f0f1b7223 */ /* 0x000fe2000000000e */
[----:B------:R-:W0:Y:S04]  /*1310*/  LDS R10, [R0.X8+0x6ac] ;  /* 0x0006ac00000a7984 */ /* 0x000e280000008800 */
[----:B------:R-:W0:Y:S04]  /*1320*/  LDS R12, [R0.X8+0x63c] ;  /* 0x00063c00000c7984 */ /* 0x000e280000008800 */
[----:B------:R-:W-:Y:S01]  /*1330*/  LDS.64 R24, [R8+0x28] ;  /* 0x0000280008187984 */ /* 0x000fe20000000a00 */
[-C--:B-1----:R-:W-:Y:S01]  /*1340*/  FFMA R39, R21, R34.reuse, R44 ;  /* 0x0000002215277223 */ /* 0x082fe2000000002c */
[-C--:B------:R-:W-:Y:S01]  /*1350*/  FFMA R44, R23, R34.reuse, R18 ;  /* 0x00000022172c7223 */ /* 0x080fe20000000012 */
[-C--:B------:R-:W-:Y:S01]  /*1360*/  FFMA R38, R43, R34.reuse, R38 ;  /* 0x000000222b267223 */ /* 0x080fe20000000026 */
[----:B------:R-:W-:Y:S01]  /*1370*/  FFMA R50, R41, R34, R50 ;  /* 0x0000002229327223 */ /* 0x000fe20000000032 */
[-C--:B--2---:R-:W-:Y:S01]  /*1380*/  FFMA R46, R23, R32.reuse, R46 ;  /* 0x00000020172e7223 */ /* 0x084fe2000000002e */
[----:B------:R-:W1:Y:S01]  /*1390*/  LDS.64 R14, [R0.X8+0x478] ;  /* 0x00047800000e7984 */ /* 0x000e620000008a00 */
[-C--:B------:R-:W-:Y:S01]  /*13a0*/  FFMA R48, R43, R32.reuse, R48 ;  /* 0x000000202b307223 */ /* 0x080fe20000000030 */
[C---:B------:R-:W-:Y:S01]  /*13b0*/  FFMA R52, R21.reuse, R32, R52 ;  /* 0x0000002015347223 */ /* 0x040fe20000000034 */
[-C--:B---3--:R-:W-:Y:S01]  /*13c0*/  FFMA R34, R21, R16.reuse, R22 ;  /* 0x0000001015227223 */ /* 0x088fe20000000016 */
[----:B------:R-:W2:Y:S01]  /*13d0*/  LDS.64 R18, [R0.X8+0x4e8] ;  /* 0x0004e80000127984 */ /* 0x000ea20000008a00 */
[-C--:B------:R-:W-:Y:S01]  /*13e0*/  FFMA R36, R23, R16.reuse, R36 ;  /* 0x0000001017247223 */ /* 0x080fe20000000024 */
[-C--:B------:R-:W-:Y:S01]  /*13f0*/  FFMA R43, R43, R16.reuse, R26 ;  /* 0x000000102b2b7223 */ /* 0x080fe2000000001a */
[C---:B------:R-:W-:Y:S01]  /*1400*/  FFMA R16, R41.reuse, R16, R27 ;  /* 0x0000001029107223 */ /* 0x040fe2000000001b */
[----:B------:R-:W3:Y:S01]  /*1410*/  LDS.64 R22, [R8+0x70] ;  /* 0x0000700008167984 */ /* 0x000ee20000000a00 */
[----:B------:R-:W-:Y:S01]  /*1420*/  FFMA R32, R41, R32, R29 ;  /* 0x0000002029207223 */ /* 0x000fe2000000001d */
[C---:B----4-:R-:W-:Y:S01]  /*1430*/  FFMA R13, R20.reuse, R11, R13 ;  /* 0x0000000b140d7223 */ /* 0x050fe2000000000d */
[C---:B------:R-:W-:Y:S01]  /*1440*/  FFMA R41, R20.reuse, R33, R52 ;  /* 0x0000002114297223 */ /* 0x040fe20000000034 */
[----:B------:R-:W4:Y:S01]  /*1450*/  LDS.64 R30, [R0.X8+0x640] ;  /* 0x00064000001e7984 */ /* 0x000f220000008a00 */
[C---:B------:R-:W-:Y:S01]  /*1460*/  FFMA R39, R20.reuse, R35, R39 ;  /* 0x0000002314277223 */ /* 0x040fe20000000027 */
[----:B------:R-:W-:-:S02]  /*1470*/  FFMA R47, R20, R17, R34 ;  /* 0x00000011142f7223 */ /* 0x000fc40000000022 */
[----:B------:R-:W4:Y:S01]  /*1480*/  LDS.64 R26, [R8+0xb8] ;  /* 0x0000b800081a7984 */ /* 0x000f220000000a00 */
[C---:B-----5:R-:W-:Y:S01]  /*1490*/  FFMA R40, R42.reuse, R11, R40 ;  /* 0x0000000b2a287223 */ /* 0x060fe20000000028 */
[C---:B------:R-:W-:Y:S01]  /*14a0*/  FFMA R46, R42.reuse, R33, R46 ;  /* 0x000000212a2e7223 */ /* 0x040fe2000000002e */
[C---:B------:R-:W-:Y:S01]  /*14b0*/  FFMA R49, R42.reuse, R35, R44 ;  /* 0x000000232a317223 */ /* 0x040fe2000000002c */
[----:B------:R-:W5:Y:S01]  /*14c0*/  LDS.64 R28, [R0.X8+0x6b0] ;  /* 0x0006b000001c7984 */ /* 0x000f620000008a00 */
[-C--:B------:R-:W-:Y:S01]  /*14d0*/  FFMA R53, R42, R17.reuse, R36 ;  /* 0x000000112a357223 */ /* 0x080fe20000000024 */
[C---:B0-----:R-:W-:Y:S02]  /*14e0*/  FFMA R51, R10.reuse, R17, R16 ;  /* 0x000000110a337223 */ /* 0x041fe40000000010 */
[----:B------:R-:W0:Y:S01]  /*14f0*/  LDS.64 R20, [R8+0x100] ;  /* 0x0001000008147984 */ /* 0x000e220000000a00 */
[-C--:B------:R-:W-:Y:S01]  /*1500*/  FFMA R32, R10, R33.reuse, R32 ;  /* 0x000000210a207223 */ /* 0x080fe20000000020 */
[C---:B------:R-:W-:Y:S01]  /*1510*/  FFMA R48, R12.reuse, R33, R48 ;  /* 0x000000210c307223 */ /* 0x040fe20000000030 */
[C---:B------:R-:W-:Y:S01]  /*1520*/  FFMA R45, R12.reuse, R11, R45 ;  /* 0x0000000b0c2d7223 */ /* 0x040fe2000000002d */
[----:B------:R-:W-:Y:S01]  /*1530*/  FFMA R33, R12, R35, R38 ;  /* 0x000000230c217223 */ /* 0x000fe20000000026 */
[C---:B------:R-:W-:Y:S01]  /*1540*/  FFMA R11, R10.reuse, R11, R37 ;  /* 0x0000000b0a0b7223 */ /* 0x040fe20000000025 */
[----:B------:R-:W-:Y:S01]  /*1550*/  FFMA R35, R10, R35, R50 ;  /* 0x000000230a237223 */ /* 0x000fe20000000032 */
[----:B------:R-:W-:Y:S01]  /*1560*/  FFMA R37, R12, R17, R43 ;  /* 0x000000110c257223 */ /* 0x000fe2000000002b */
[C---:B-1----:R-:W-:Y:S01]  /*1570*/  FFMA R16, R24.reuse, R14, R13 ;  /* 0x0000000e18107223 */ /* 0x042fe2000000000d */
[----:B--2---:R-:W-:-:S03]  /*1580*/  FFMA R40, R24, R18, R40 ;  /* 0x0000001218287223 */ /* 0x004fc60000000028 */
[C---:B------:R-:W-:Y:S01]  /*1590*/  FFMA R43, R25.reuse, R15, R16 ;  /* 0x0000000f192b7223 */ /* 0x040fe20000000010 */
[-C--:B---3--:R-:W-:Y:S01]  /*15a0*/  FFMA R46, R18, R22.reuse, R46 ;  /* 0x00000016122e7223 */ /* 0x088fe2000000002e */
[----:B------:R-:W-:Y:S01]  /*15b0*/  FFMA R13, R25, R19, R40 ;  /* 0x00000013190d7223 */ /* 0x000fe20000000028 */
[----:B------:R-:W-:Y:S01]  /*15c0*/  FFMA R42, R14, R22, R41 ;  /* 0x000000160e2a7223 */ /* 0x000fe20000000029 */
[----:B----4-:R-:W-:Y:S01]  /*15d0*/  FFMA R34, R24, R30, R45 ;  /* 0x0000001e18227223 */ /* 0x010fe2000000002d */
[----:B------:R-:W-:Y:S01]  /*15e0*/  FFMA R40, R30, R22, R48 ;  /* 0x000000161e287223 */ /* 0x000fe20000000030 */
[-C--:B------:R-:W-:Y:S01]  /*15f0*/  FFMA R41, R19, R23.reuse, R46 ;  /* 0x0000001713297223 */ /* 0x080fe2000000002e */
[-C--:B------:R-:W-:Y:S01]  /*1600*/  FFMA R42, R15, R23.reuse, R42 ;  /* 0x000000170f2a7223 */ /* 0x080fe2000000002a */
[-C--:B------:R-:W-:Y:S01]  /*1610*/  FFMA R16, R18, R26.reuse, R49 ;  /* 0x0000001a12107223 */ /* 0x080fe20000000031 */
[-C--:B------:R-:W-:Y:S01]  /*1620*/  FFMA R46, R14, R26.reuse, R39 ;  /* 0x0000001a0e2e7223 */ /* 0x080fe20000000027 */
[----:B------:R-:W-:Y:S01]  /*1630*/  FFMA R48, R30, R26, R33 ;  /* 0x0000001a1e307223 */ /* 0x000fe20000000021 */
[----:B------:R-:W-:Y:S01]  /*1640*/  FFMA R40, R31, R23, R40 ;  /* 0x000000171f287223 */ /* 0x000fe20000000028 */
[----:B-----5:R-:W-:Y:S01]  /*1650*/  FFMA R24, R24, R28, R11 ;  /* 0x0000001c18187223 */ /* 0x020fe2000000000b */
[C---:B------:R-:W-:Y:S01]  /*1660*/  FFMA R32, R28.reuse, R22, R32 ;  /* 0x000000161c207223 */ /* 0x040fe20000000020 */
[----:B------:R-:W-:Y:S01]  /*1670*/  FFMA R50, R28, R26, R35 ;  /* 0x0000001a1c327223 */ /* 0x000fe20000000023 */
[----:B------:R-:W-:Y:S01]  /*1680*/  FFMA R11, R25, R31, R34 ;  /* 0x0000001f190b7223 */ /* 0x000fe20000000022 */
[-C--:B0-----:R-:W-:Y:S01]  /*1690*/  FFMA R52, R18, R20.reuse, R53 ;  /* 0x0000001412347223 */ /* 0x081fe20000000035 */
[----:B------:R-:W-:Y:S01]  /*16a0*/  FFMA R44, R29, R23, R32 ;  /* 0x000000171d2c7223 */ /* 0x000fe20000000020 */
[-C--:B------:R-:W-:Y:S01]  /*16b0*/  FFMA R46, R15, R27.reuse, R46 ;  /* 0x0000001b0f2e7223 */ /* 0x080fe2000000002e */
[-C--:B------:R-:W-:Y:S01]  /*16c0*/  FFMA R49, R19, R27.reuse, R16 ;  /* 0x0000001b13317223 */ /* 0x080fe20000000010 */
[-C--:B------:R-:W-:Y:S01]  /*16d0*/  FFMA R48, R31, R27.reuse, R48 ;  /* 0x0000001b1f307223 */ /* 0x080fe20000000030 */
[----:B------:R-:W-:Y:S01]  /*16e0*/  FFMA R50, R29, R27, R50 ;  /* 0x0000001b1d327223 */ /* 0x000fe20000000032 */
[-C--:B------:R-:W-:Y:S01]  /*16f0*/  FFMA R18, R30, R20.reuse, R37 ;  /* 0x000000141e127223 */ /* 0x080fe20000000025 */
[----:B------:R-:W-:Y:S01]  /*1700*/  FFMA R45, R25, R29, R24 ;  /* 0x0000001d192d7223 */ /* 0x000fe20000000018 */
[----:B------:R-:W-:Y:S01]  /*1710*/  LDS.64 R22, [R8+0x30] ;  /* 0x0000300008167984 */ /* 0x000fe20000000a00 */
[-C--:B------:R-:W-:Y:S01]  /*1720*/  FFMA R14, R14, R20.reuse, R47 ;  /* 0x000000140e0e7223 */ /* 0x080fe2000000002f */
[-C--:B------:R-:W-:Y:S01]  /*1730*/  FFMA R47, R31, R21.reuse, R18 ;  /* 0x000000151f2f7223 */ /* 0x080fe20000000012 */
[----:B------:R-:W-:Y:S01]  /*1740*/  FFMA R20, R28, R20, R51 ;  /* 0x000000141c147223 */ /* 0x000fe20000000033 */
[----:B------:R-:W0:Y:S01]  /*1750*/  LDS.64 R16, [R0.X8+0x558] ;  /* 0x0005580000107984 */ /* 0x000e220000008a00 */
[-C--:B------:R-:W-:Y:S01]  /*1760*/  FFMA R15, R15, R21.reuse, R14 ;  /* 0x000000150f0f7223 */ /* 0x080fe2000000000e */
[-C--:B------:R-:W-:Y:S01]  /*1770*/  FFMA R19, R19, R21.reuse, R52 ;  /* 0x0000001513137223 */ /* 0x080fe20000000034 */
[----:B------:R-:W-:Y:S01]  /*1780*/  FFMA R21, R29, R21, R20 ;  /* 0x000000151d157223 */ /* 0x000fe20000000014 */
[----:B------:R-:W1:Y:S04]  /*1790*/  LDS.64 R26, [R0.X8+0x720] ;  /* 0x00072000001a7984 */ /* 0x000e680000008a00 */
[----:B------:R-:W2:Y:S04]  /*17a0*/  LDS.64 R34, [R8+0x78] ;  /* 0x0000780008227984 */ /* 0x000ea80000000a00 */
[----:B------:R-:W3:Y:S04]  /*17b0*/  LDS.64 R36, [R8+0xc0] ;  /* 0x0000c00008247984 */ /* 0x000ee80000000a00 */
[----:B------:R-:W4:Y:S04]  /*17c0*/  LDS.64 R24, [R0.X8+0x5c8] ;  /* 0x0005c80000187984 */ /* 0x000f280000008a00 */
[----:B------:R-:W5:Y:S04]  /*17d0*/  LDS.64 R32, [R0.X8+0x790] ;  /* 0x0007900000207984 */ /* 0x000f680000008a00 */
[----:B------:R-:W5:Y:S01]  /*17e0*/  LDS.64 R38, [R8+0x108] ;  /* 0x0001080008267984 */ /* 0x000f620000000a00 */
[----:B0-----:R-:W-:-:S03]  /*17f0*/  FFMA R52, R22, R16, R43 ;  /* 0x0000001016347223 */ /* 0x001fc6000000002b */
[----:B------:R-:W-:Y:S01]  /*1800*/  LDS R43, [R0.X8+0x728] ;  /* 0x00072800002b7984 */ /* 0x000fe20000008800 */
[----:B-1----:R-:W-:Y:S01]  /*1810*/  FFMA R11, R22, R26, R11 ;  /* 0x0000001a160b7223 */ /* 0x002fe2000000000b */
[----:B------:R-:W-:Y:S01]  /*1820*/  FFMA R51, R23, R17, R52 ;  /* 0x0000001117337223 */ /* 0x000fe20000000034 */
[-C--:B--2---:R-:W-:Y:S01]  /*1830*/  FFMA R42, R16, R34.reuse, R42 ;  /* 0x00000022102a7223 */ /* 0x084fe2000000002a */
[----:B------:R-:W-:Y:S01]  /*1840*/  FFMA R40, R26, R34, R40 ;  /* 0x000000221a287223 */ /* 0x000fe20000000028 */
[-C--:B---3--:R-:W-:Y:S01]  /*1850*/  FFMA R46, R16, R36.reuse, R46 ;  /* 0x00000024102e7223 */ /* 0x088fe2000000002e */
[----:B------:R-:W-:Y:S01]  /*1860*/  FFMA R48, R26, R36, R48 ;  /* 0x000000241a307223 */ /* 0x000fe20000000030 */
[-C--:B------:R-:W-:Y:S01]  /*1870*/  FFMA R42, R17, R35.reuse, R42 ;  /* 0x00000023112a7223 */ /* 0x080fe2000000002a */
[----:B------:R-:W-:Y:S01]  /*1880*/  FFMA R40, R27, R35, R40 ;  /* 0x000000231b287223 */ /* 0x000fe20000000028 */
[----:B----4-:R-:W-:Y:S01]  /*1890*/  FFMA R41, R24, R34, R41 ;  /* 0x0000002218297223 */ /* 0x010fe20000000029 */
[----:B------:R-:W-:Y:S01]  /*18a0*/  FFMA R13, R22, R24, R13 ;  /* 0x00000018160d7223 */ /* 0x000fe2000000000d */
[-C--:B------:R-:W-:Y:S01]  /*18b0*/  FFMA R46, R17, R37.reuse, R46 ;  /* 0x00000025112e7223 */ /* 0x080fe2000000002e */
[----:B------:R-:W-:Y:S01]  /*18c0*/  FFMA R48, R27, R37, R48 ;  /* 0x000000251b307223 */ /* 0x000fe20000000030 */
[----:B-----5:R-:W-:Y:S01]  /*18d0*/  FFMA R44, R32, R34, R44 ;  /* 0x00000022202c7223 */ /* 0x020fe2000000002c */
[----:B------:R-:W-:Y:S01]  /*18e0*/  FFMA R34, R24, R36, R49 ;  /* 0x0000002418227223 */ /* 0x000fe20000000031 */
[----:B------:R-:W-:Y:S01]  /*18f0*/  FFMA R22, R22, R32, R45 ;  /* 0x0000002016167223 */ /* 0x000fe2000000002d */
[----:B------:R-:W-:Y:S01]  /*1900*/  LDS R49, [R0.X8+0x560] ;  /* 0x0005600000317984 */ /* 0x000fe20000008800 */
[-C--:B------:R-:W-:Y:S01]  /*1910*/  FFMA R16, R16, R38.reuse, R15 ;  /* 0x0000002610107223 */ /* 0x080fe2000000000f */
[-C--:B------:R-:W-:Y:S01]  /*1920*/  FFMA R26, R26, R38.reuse, R47 ;  /* 0x000000261a1a7223 */ /* 0x080fe2000000002f */
[----:B------:R-:W-:Y:S01]  /*1930*/  FFMA R24, R24, R38, R19 ;  /* 0x0000002618187223 */ /* 0x000fe20000000013 */
[----:B------:R-:W0:Y:S01]  /*1940*/  LDS.64 R14, [R8+0x38] ;  /* 0x00003800080e7984 */ /* 0x000e220000000a00 */
[C---:B------:R-:W-:Y:S01]  /*1950*/  FFMA R50, R32.reuse, R36, R50 ;  /* 0x0000002420327223 */ /* 0x040fe20000000032 */
[----:B------:R-:W-:Y:S01]  /*1960*/  FFMA R32, R32, R38, R21 ;  /* 0x0000002620207223 */ /* 0x000fe20000000015 */
[C---:B------:R-:W-:Y:S01]  /*1970*/  FFMA R36, R23.reuse, R25, R13 ;  /* 0x0000001917247223 */ /* 0x040fe2000000000d */
[----:B------:R-:W1:Y:S01]  /*1980*/  LDS R47, [R0.X8+0x5d0] ;  /* 0x0005d000002f7984 */ /* 0x000e620000008800 */
[C---:B------:R-:W-:Y:S01]  /*1990*/  FFMA R38, R23.reuse, R27, R11 ;  /* 0x0000001b17267223 */ /* 0x040fe2000000000b */
[----:B------:R-:W-:Y:S01]  /*19a0*/  FFMA R52, R23, R33, R22 ;  /* 0x0000002117347223 */ /* 0x000fe20000000016 */
[-C--:B------:R-:W-:Y:S01]  /*19b0*/  FFMA R41, R25, R35.reuse, R41 ;  /* 0x0000002319297223 */ /* 0x080fe20000000029 */
[----:B------:R-:W2:Y:S01]  /*19c0*/  LDS.64 R18, [R8+0x80] ;  /* 0x0000800008127984 */ /* 0x000ea20000000a00 */
[----:B------:R-:W-:Y:S01]  /*19d0*/  FFMA R44, R33, R35, R44 ;  /* 0x00000023212c7223 */ /* 0x000fe2000000002c */
[-C--:B------:R-:W-:Y:S01]  /*19e0*/  FFMA R34, R25, R37.reuse, R34 ;  /* 0x0000002519227223 */ /* 0x080fe20000000022 */
[----:B------:R-:W-:Y:S01]  /*19f0*/  FFMA R50, R33, R37, R50 ;  /* 0x0000002521327223 */ /* 0x000fe20000000032 */
[----:B------:R-:W3:Y:S01]  /*1a00*/  LDS R45, [R0.X8+0x798] ;  /* 0x00079800002d7984 */ /* 0x000ee20000008800 */
[-C--:B------:R-:W-:Y:S01]  /*1a10*/  FFMA R16, R17, R39.reuse, R16 ;  /* 0x0000002711107223 */ /* 0x080fe20000000010 */
[-C--:B------:R-:W-:Y:S01]  /*1a20*/  FFMA R11, R25, R39.reuse, R24 ;  /* 0x00000027190b7223 */ /* 0x080fe20000000018 */
[-C--:B------:R-:W-:Y:S01]  /*1a30*/  FFMA R13, R27, R39.reuse, R26 ;  /* 0x000000271b0d7223 */ /* 0x080fe2000000001a */
[----:B------:R-:W4:Y:S01]  /*1a40*/  LDS.64 R20, [R8+0xc8] ;  /* 0x0000c80008147984 */ /* 0x000f220000000a00 */
[----:B------:R-:W-:-:S03]  /*1a50*/  FFMA R32, R33, R39, R32 ;  /* 0x0000002721207223 */ /* 0x000fc60000000020 */
[----:B------:R-:W5:Y:S04]  /*1a60*/  LDS.64 R22, [R8+0x110] ;  /* 0x0001100008167984 */ /* 0x000f680000000a00 */
[----:B------:R-:W-:Y:S04]  /*1a70*/  LDS.64 R24, [R0.X8+0x808] ;  /* 0x0008080000187984 */ /* 0x000fe80000008a00 */
[----:B------:R-:W-:Y:S01]  /*1a80*/  LDS.64 R26, [R0.X8+0x878] ;  /* 0x00087800001a7984 */ /* 0x000fe20000008a00 */
[C---:B0-----:R-:W-:Y:S01]  /*1a90*/  FFMA R51, R14.reuse, R49, R51 ;  /* 0x000000310e337223 */ /* 0x041fe20000000033 */
[C---:B-1----:R-:W-:Y:S01]  /*1aa0*/  FFMA R37, R14.reuse, R47, R36 ;  /* 0x0000002f0e257223 */ /* 0x042fe20000000024 */
[----:B------:R-:W-:-:S02]  /*1ab0*/  FFMA R36, R14, R43, R38 ;  /* 0x0000002b0e247223 */ /* 0x000fc40000000026 */
[----:B------:R-:W-:Y:S01]  /*1ac0*/  FFMA R51, R12, R15, R51 ;  /* 0x0000000f0c337223 */ /* 0x000fe20000000033 */
[----:B------:R-:W0:Y:S01]  /*1ad0*/  LDS.64 R38, [R8+0x40] ;  /* 0x0000400008267984 */ /* 0x000e220000000a00 */
[-C--:B--2---:R-:W-:Y:S01]  /*1ae0*/  FFMA R33, R49, R18.reuse, R42 ;  /* 0x0000001231217223 */ /* 0x084fe2000000002a */
[-C--:B------:R-:W-:Y:S01]  /*1af0*/  FFMA R42, R47, R18.reuse, R41 ;  /* 0x000000122f2a7223 */ /* 0x080fe20000000029 */
[-C--:B------:R-:W-:Y:S01]  /*1b00*/  FFMA R40, R43, R18.reuse, R40 ;  /* 0x000000122b287223 */ /* 0x080fe20000000028 */
[----:B---3--:R-:W-:Y:S01]  /*1b10*/  FFMA R52, R14, R45, R52 ;  /* 0x0000002d0e347223 */ /* 0x008fe20000000034 */
[----:B------:R-:W-:Y:S01]  /*1b20*/  FFMA R44, R45, R18, R44 ;  /* 0x000000122d2c7223 */ /* 0x000fe2000000002c */
[----:B------:R-:W1:Y:S01]  /*1b30*/  LDS R14, [R0.X8+0x804] ;  /* 0x00080400000e7984 */ /* 0x000e620000008800 */
[-C--:B----4-:R-:W-:Y:S01]  /*1b40*/  FFMA R41, R49, R20.reuse, R46 ;  /* 0x0000001431297223 */ /* 0x090fe2000000002e */
[-C--:B------:R-:W-:Y:S02]  /*1b50*/  FFMA R46, R47, R20.reuse, R34 ;  /* 0x000000142f2e7223 */ /* 0x080fe40000000022 */
[----:B------:R-:W2:Y:S01]  /*1b60*/  LDS R18, [R0.X8+0x874] ;  /* 0x0008740000127984 */ /* 0x000ea20000008800 */
[-C--:B------:R-:W-:Y:S01]  /*1b70*/  FFMA R48, R43, R20.reuse, R48 ;  /* 0x000000142b307223 */ /* 0x080fe20000000030 */
[----:B------:R-:W-:Y:S01]  /*1b80*/  FFMA R50, R45, R20, R50 ;  /* 0x000000142d327223 */ /* 0x000fe20000000032 */
[-C--:B-----5:R-:W-:Y:S01]  /*1b90*/  FFMA R49, R49, R22.reuse, R16 ;  /* 0x0000001631317223 */ /* 0x0a0fe20000000010 */
[----:B------:R-:W3:Y:S01]  /*1ba0*/  LDS.64 R34, [R8+0x88] ;  /* 0x0000880008227984 */ /* 0x000ee20000000a00 */
[-C--:B------:R-:W-:Y:S01]  /*1bb0*/  FFMA R20, R47, R22.reuse, R11 ;  /* 0x000000162f147223 */ /* 0x080fe2000000000b */
[-C--:B------:R-:W-:Y:S01]  /*1bc0*/  FFMA R13, R43, R22.reuse, R13 ;  /* 0x000000162b0d7223 */ /* 0x080fe2000000000d */
[----:B------:R-:W-:Y:S01]  /*1bd0*/  FFMA R22, R45, R22, R32 ;  /* 0x000000162d167223 */ /* 0x000fe20000000020 */
[----:B------:R-:W4:Y:S01]  /*1be0*/  LDS.64 R16, [R8+0xd0] ;  /* 0x0000d00008107984 */ /* 0x000f220000000a00 */
[----:B------:R-:W-:Y:S01]  /*1bf0*/  FFMA R45, R12, R19, R33 ;  /* 0x000000130c2d7223 */ /* 0x000fe20000000021 */
[----:B------:R-:W-:Y:S01]  /*1c00*/  FFMA R47, R10, R15, R37 ;  /* 0x0000000f0a2f7223 */ /* 0x000fe20000000025 */
[C---:B------:R-:W-:Y:S01]  /*1c10*/  FFMA R11, R12.reuse, R21, R41 ;  /* 0x000000150c0b7223 */ /* 0x040fe20000000029 */
[----:B------:R-:W5:Y:S01]  /*1c20*/  LDS.64 R32, [R8+0x118] ;  /* 0x0001180008207984 */ /* 0x000f620000000a00 */
[----:B------:R-:W-:Y:S01]  /*1c30*/  FFMA R43, R12, R23, R49 ;  /* 0x000000170c2b7223 */ /* 0x000fe20000000031 */
[C---:B------:R-:W-:Y:S01]  /*1c40*/  FFMA R41, R10.reuse, R19, R42 ;  /* 0x000000130a297223 */ /* 0x040fe2000000002a */
[C---:B------:R-:W-:Y:S01]  /*1c50*/  FFMA R49, R10.reuse, R21, R46 ;  /* 0x000000150a317223 */ /* 0x040fe2000000002e */
[----:B------:R-:W-:Y:S01]  /*1c60*/  FFMA R37, R10, R23, R20 ;  /* 0x000000170a257223 */ /* 0x000fe20000000014 */
[-C--:B0-----:R-:W-:Y:S01]  /*1c70*/  FFMA R10, R30, R38.reuse, R51 ;  /* 0x000000261e0a7223 */ /* 0x081fe20000000033 */
[----:B------:R-:W-:Y:S01]  /*1c80*/  FFMA R12, R28, R38, R47 ;  /* 0x000000261c0c7223 */ /* 0x000fe2000000002f */
[C---:B-1----:R-:W-:Y:S01]  /*1c90*/  FFMA R36, R14.reuse, R15, R36 ;  /* 0x0000000f0e247223 */ /* 0x042fe20000000024 */
[C---:B------:R-:W-:Y:S01]  /*1ca0*/  FFMA R53, R14.reuse, R19, R40 ;  /* 0x000000130e357223 */ /* 0x040fe20000000028 */
[C---:B------:R-:W-:Y:S01]  /*1cb0*/  FFMA R48, R14.reuse, R21, R48 ;  /* 0x000000150e307223 */ /* 0x040fe20000000030 */
[----:B------:R-:W-:Y:S01]  /*1cc0*/  FFMA R14, R14, R23, R13 ;  /* 0x000000170e0e7223 */ /* 0x000fe2000000000d */
[C---:B--2---:R-:W-:Y:S01]  /*1cd0*/  FFMA R52, R18.reuse, R15, R52 ;  /* 0x0000000f12347223 */ /* 0x044fe20000000034 */
[C---:B------:R-:W-:Y:S01]  /*1ce0*/  FFMA R15, R18.reuse, R19, R44 ;  /* 0x00000013120f7223 */ /* 0x040fe2000000002c */
[----:B------:R-:W-:Y:S01]  /*1cf0*/  FFMA R22, R18, R23, R22 ;  /* 0x0000001712167223 */ /* 0x000fe20000000016 */
[-C--:B------:R-:W-:Y:S01]  /*1d00*/  FFMA R19, R31, R39.reuse, R10 ;  /* 0x000000271f137223 */ /* 0x080fe2000000000a */
[----:B------:R-:W-:Y:S01]  /*1d10*/  FFMA R23, R29, R39, R12 ;  /* 0x000000271d177223 */ /* 0x000fe2000000000c */
[-C--:B---3--:R-:W-:Y:S01]  /*1d20*/  FFMA R10, R30, R34.reuse, R45 ;  /* 0x000000221e0a7223 */ /* 0x088fe2000000002d */
[----:B------:R-:W-:Y:S01]  /*1d30*/  FFMA R12, R28, R34, R41 ;  /* 0x000000221c0c7223 */ /* 0x000fe20000000029 */
[----:B------:R-:W-:Y:S01]  /*1d40*/  FFMA R13, R18, R21, R50 ;  /* 0x00000015120d7223 */ /* 0x000fe20000000032 */
[-C--:B----4-:R-:W-:Y:S01]  /*1d50*/  FFMA R48, R24, R16.reuse, R48 ;  /* 0x0000001018307223 */ /* 0x090fe20000000030 */
[-C--:B------:R-:W-:Y:S01]  /*1d60*/  FFMA R41, R31, R35.reuse, R10 ;  /* 0x000000231f297223 */ /* 0x080fe2000000000a */
[----:B------:R-:W-:Y:S01]  /*1d70*/  FFMA R47, R29, R35, R12 ;  /* 0x000000231d2f7223 */ /* 0x000fe2000000000c */
[-C--:B------:R-:W-:Y:S01]  /*1d80*/  FFMA R10, R30, R16.reuse, R11 ;  /* 0x000000101e0a7223 */ /* 0x080fe2000000000b */
[----:B------:R-:W-:Y:S01]  /*1d90*/  FFMA R12, R28, R16, R49 ;  /* 0x000000101c0c7223 */ /* 0x000fe20000000031 */
[----:B------:R-:W-:Y:S01]  /*1da0*/  FFMA R36, R38, R24, R36 ;  /* 0x0000001826247223 */ /* 0x000fe20000000024 */
[----:B------:R-:W-:Y:S01]  /*1db0*/  FFMA R18, R24, R34, R53 ;  /* 0x0000002218127223 */ /* 0x000fe20000000035 */
[----:B------:R-:W-:Y:S01]  /*1dc0*/  FFMA R16, R26, R16, R13 ;  /* 0x000000101a107223 */ /* 0x000fe2000000000d */
[----:B------:R-:W-:Y:S01]  /*1dd0*/  FFMA R52, R38, R26, R52 ;  /* 0x0000001a26347223 */ /* 0x000fe20000000034 */
[----:B------:R-:W-:Y:S01]  /*1de0*/  FFMA R34, R26, R34, R15 ;  /* 0x000000221a227223 */ /* 0x000fe2000000000f */
[-C--:B-----5:R-:W-:Y:S01]  /*1df0*/  FFMA R30, R30, R32.reuse, R43 ;  /* 0x000000201e1e7223 */ /* 0x0a0fe2000000002b */
[-C--:B------:R-:W-:Y:S01]  /*1e00*/  FFMA R28, R28, R32.reuse, R37 ;  /* 0x000000201c1c7223 */ /* 0x080fe20000000025 */
[-C--:B------:R-:W-:Y:S01]  /*1e10*/  FFMA R14, R24, R32.reuse, R14 ;  /* 0x00000020180e7223 */ /* 0x080fe2000000000e */
[----:B------:R-:W-:Y:S01]  /*1e20*/  FFMA R22, R26, R32, R22 ;  /* 0x000000201a167223 */ /* 0x000fe20000000016 */
[-C--:B------:R-:W-:Y:S01]  /*1e30*/  FFMA R13, R31, R17.reuse, R10 ;  /* 0x000000111f0d7223 */ /* 0x080fe2000000000a */
[-C--:B------:R-:W-:Y:S01]  /*1e40*/  FFMA R15, R29, R17.reuse, R12 ;  /* 0x000000111d0f7223 */ /* 0x080fe2000000000c */
[----:B------:R-:W-:Y:S01]  /*1e50*/  FFMA R11, R25, R17, R48 ;  /* 0x00000011190b7223 */ /* 0x000fe20000000030 */
[----:B------:R-:W-:Y:S01]  /*1e60*/  FFMA R21, R39, R25, R36 ;  /* 0x0000001927157223 */ /* 0x000fe20000000024 */
[----:B------:R-:W-:Y:S01]  /*1e70*/  FFMA R17, R27, R17, R16 ;  /* 0x000000111b117223 */ /* 0x000fe20000000010 */
[----:B------:R-:W-:Y:S01]  /*1e80*/  FFMA R39, R39, R27, R52 ;  /* 0x0000001b27277223 */ /* 0x000fe20000000034 */
[-C--:B------:R-:W-:Y:S01]  /*1e90*/  FFMA R45, R25, R35.reuse, R18 ;  /* 0x00000023192d7223 */ /* 0x080fe20000000012 */
[----:B------:R-:W-:Y:S01]  /*1ea0*/  FFMA R53, R27, R35, R34 ;  /* 0x000000231b357223 */ /* 0x000fe20000000022 */
[-C--:B------:R-:W-:Y:S01]  /*1eb0*/  FFMA R49, R31, R33.reuse, R30 ;  /* 0x000000211f317223 */ /* 0x080fe2000000001e */
[-C--:B------:R-:W-:Y:S01]  /*1ec0*/  FFMA R51, R29, R33.reuse, R28 ;  /* 0x000000211d337223 */ /* 0x080fe2000000001c */
[-C--:B------:R-:W-:Y:S01]  /*1ed0*/  FFMA R10, R25, R33.reuse, R14 ;  /* 0x00000021190a7223 */ /* 0x080fe2000000000e */
[----:B------:R-:W-:Y:S01]  /*1ee0*/  FFMA R16, R27, R33, R22 ;  /* 0x000000211b107223 */ /* 0x000fe20000000016 */
[----:B------:R-:W-:Y:S01]  /*1ef0*/  @!P5 CALL.REL.NOINC `(.L_x_107) ;  /* 0x000000100000d944 */ /* 0x000fe20003c00000 */
[----:B------:R-:W-:Y:S05]  /*1f00*/  BRA `(.L_x_108) ;  /* 0xffffe67000007947 */ /* 0x000fea000383ffff */
.L_x_107:
[----:B------:R-:W0:Y:S01]  /*1f10*/  S2R R2, SR_CTAID.Z ;  /* 0x0000000000027919 */ /* 0x000e220000002700 */
[----:B------:R-:W-:-:S02]  /*1f20*/  MOV R7, 0x4 ;  /* 0x0000000400077802 */ /* 0x000fc40000000f00 */
[----:B0-----:R-:W-:-:S04]  /*1f30*/  LEA R8, R2, R3, 0x4 ;  /* 0x0000000302087211 */ /* 0x001fc800078e20ff */
[----:B------:R-:W-:-:S05]  /*1f40*/  SHF.L.U32 R8, R8, 0x2, RZ ;  /* 0x0000000208087819 */ /* 0x000fca00000006ff */
[----:B------:R-:W-:-:S05]  /*1f50*/  IMAD.WIDE R8, R8, R7, c[0x0][0x178] ;  /* 0x00005e0008087625 */ /* 0x000fca00078e0207 */
[----:B------:R-:W2:Y:S04]  /*1f60*/  LDG.E.CONSTANT R12, [R8.64] ;  /* 0x00000004080c7981 */ /* 0x000ea8000c1e9900 */
[----:B------:R-:W3:Y:S04]  /*1f70*/  LDG.E.CONSTANT R14, [R8.64+0x4] ;  /* 0x00000404080e7981 */ /* 0x000ee8000c1e9900 */
[----:B------:R-:W4:Y:S04]  /*1f80*/  LDG.E.CONSTANT R6, [R8.64+0x8] ;  /* 0x0000080408067981 */ /* 0x000f28000c1e9900 */
[----:B------:R-:W5:Y:S01]  /*1f90*/  LDG.E.CONSTANT R4, [R8.64+0xc] ;  /* 0x00000c0408047981 */ /* 0x000f62000c1e9900 */
[----:B------:R-:W-:-:S03]  /*1fa0*/  IMAD R0, R3, 0xc40, R0 ;  /* 0x00000c4003007824 */ /* 0x000fc600078e0200 */
[----:B------:R-:W0:Y:S01]  /*1fb0*/  S2R R5, SR_CTAID.Y ;  /* 0x0000000000057919 */ /* 0x000e220000002600 */
[----:B------:R-:W-:-:S04]  /*1fc0*/  IMAD R0, R2, 0xc400, R0 ;  /* 0x0000c40002007824 */ /* 0x000fc800078e0200 */
[----:B0-----:R-:W-:-:S04]  /*1fd0*/  IMAD R0, R5, 0x38, R0 ;  /* 0x0000003805007824 */ /* 0x001fc800078e0200 */
        /* <DEDUP_REMOVED lines=9> */
[----:B------:R-:W-:Y:S01]  /*2070*/  FMNMX R5, RZ, R12, !PT ;  /* 0x0000000cff057209 */ /* 0x000fe20007800000 */
[--C-:B----4-:R-:W-:Y:S01]  /*2080*/  FADD R13, R13, R6.reuse ;  /* 0x000000060d0d7221 */ /* 0x110fe20000000000 */
[--C-:B------:R-:W-:Y:S01]  /*2090*/  FADD R15, R15, R6.reuse ;  /* 0x000000060f0f7221 */ /* 0x100fe20000000000 */
[----:B------:R-:W-:Y:S01]  /*20a0*/  FADD R11, R11, R6 ;  /* 0x000000060b0b7221 */ /* 0x000fe20000000000 */
[----:B------:R-:W-:Y:S01]  /*20b0*/  FMNMX R7, RZ, R14, !PT ;  /* 0x0000000eff077209 */ /* 0x000fe20007800000 */
[--C-:B-----5:R-:W-:Y:S01]  /*20c0*/  FADD R49, R49, R4.reuse ;  /* 0x0000000431317221 */ /* 0x120fe20000000000 */
[--C-:B------:R-:W-:Y:S01]  /*20d0*/  FADD R51, R51, R4.reuse ;  /* 0x0000000433337221 */ /* 0x100fe20000000000 */
        /* <DEDUP_REMOVED lines=9> */
[----:B------:R-:W-:Y:S01]  /*2170*/  STG.E [R2.64], R19 ;  /* 0x0000001302007986 */ /* 0x000fe2000c101904 */
[----:B------:R-:W-:Y:S02]  /*2180*/  FMNMX R47, RZ, R47, !PT ;  /* 0x0000002fff2f7209 */ /* 0x000fe40007800000 */
[----:B------:R-:W-:Y:S01]  /*2190*/  FMNMX R45, RZ, R45, !PT ;  /* 0x0000002dff2d7209 */ /* 0x000fe20007800000 */
[----:B------:R-:W-:Y:S01]  /*21a0*/  STG.E [R2.64+0x38], R23 ;  /* 0x0000381702007986 */ /* 0x000fe2000c101904 */
[----:B------:R-:W-:-:S02]  /*21b0*/  FMNMX R13, RZ, R13, !PT ;  /* 0x0000000dff0d7209 */ /* 0x000fc40007800000 */
[----:B------:R-:W-:Y:S01]  /*21c0*/  FMNMX R15, RZ, R15, !PT ;  /* 0x0000000fff0f7209 */ /* 0x000fe20007800000 */
[----:B------:R-:W-:Y:S01]  /*21d0*/  STG.E [R2.64+0x70], R21 ;  /* 0x0000701502007986 */ /* 0x000fe2000c101904 */
[----:B------:R-:W-:Y:S02]  /*21e0*/  FMNMX R11, RZ, R11, !PT ;  /* 0x0000000bff0b7209 */ /* 0x000fe40007800000 */
[----:B0-----:R-:W-:Y:S01]  /*21f0*/  FMNMX R5, RZ, R6, !PT ;  /* 0x00000006ff057209 */ /* 0x001fe20007800000 */
[----:B------:R-:W-:Y:S01]  /*2200*/  STG.E [R2.64+0xc40], R41 ;  /* 0x000c402902007986 */ /* 0x000fe2000c101904 */
[----:B------:R-:W-:Y:S02]  /*2210*/  FMNMX R49, RZ, R49, !PT ;  /* 0x00000031ff317209 */ /* 0x000fe40007800000 */
[----:B------:R-:W-:Y:S01]  /*2220*/  FMNMX R51, RZ, R51, !PT ;  /* 0x00000033ff337209 */ /* 0x000fe20007800000 */
        /* <DEDUP_REMOVED lines=13> */
.L_x_109:
        /* <DEDUP_REMOVED lines=16> */
.L_x_146:


//--------------------- .text.tvmgen_default_fused_nn_global_avg_pool2d_kernel_1 --------------------------
	.section	.text.tvmgen_default_fused_nn_global_avg_pool2d_kernel_1,"ax",@progbits
	.sectioninfo	@"SHI_REGISTERS=10"
	.align	128
        .global         tvmgen_default_fused_nn_global_avg_pool2d_kernel_1
        .type           tvmgen_default_fused_nn_global_avg_pool2d_kernel_1,@function
        .size           tvmgen_default_fused_nn_global_avg_pool2d_kernel_1,(.L_x_147 - tvmgen_default_fused_nn_global_avg_pool2d_kernel_1)
        .other          tvmgen_default_fused_nn_global_avg_pool2d_kernel_1,@"STO_CUDA_ENTRY STV_DEFAULT"
tvmgen_default_fused_nn_global_avg_pool2d_kernel_1:
.text.tvmgen_default_fused_nn_global_avg_pool2d_kernel_1:
        /* <DEDUP_REMOVED lines=8> */
[----:B------:R-:W-:Y:S01]  /*0080*/  IMAD.WIDE R4, R4, R5, c[0x0][0x160] ;  /* 0x0000580004047625 */ /* 0x000fe200078e0205 */
[----:B--2---:R-:W-:-:S05]  /*0090*/  FMUL R7, R2, 0.020408159121870994568 ;  /* 0x3ca72f0302077820 */ /* 0x004fca0000400000 */
[----:B------:R-:W-:Y:S01]  /*00a0*/  STG.E [R4.64], R7 ;  /* 0x0000000704007986 */ /* 0x000fe2000c101904 */
[----:B------:R-:W-:Y:S05]  /*00b0*/  EXIT ;  /* 0x000000000000794d */ /* 0x000fea0003800000 */
.L_x_110:
        /* <DEDUP_REMOVED lines=12> */
.L_x_147:


//--------------------- .nv.shared.tvmgen_default_fused_nn_contrib_conv2d_winograd_without_weight_transform_add_nn_relu_kernel_1 --------------------------
	.section	.nv.shared.tvmgen_default_fused_nn_contrib_conv2d_winograd_without_weight_transform_add_nn_relu_kernel_1,"aw",@nobits
	.sectionflags	@""
	.align	4
.nv.shared.tvmgen_default_fused_nn_contrib_conv2d_winograd_without_weight_transform_add_nn_relu_kernel_1:
	.zero		7296


//--------------------- .nv.shared.tvmgen_default_fused_nn_conv2d_add_nn_relu_6_kernel --------------------------
	.section	.nv.shared.tvmgen_default_fused_nn_conv2d_add_nn_relu_6_kernel,"aw",@nobits
	.sectionflags	@""
	.align	4
.nv.shared.tvmgen_default_fused_nn_conv2d_add_nn_relu_6_kernel:
	.zero		7680


//--------------------- .nv.shared.tvmgen_default_fused_nn_conv2d_add_add_nn_relu_3_kernel --------------------------
	.section	.nv.shared.tvmgen_default_fused_nn_conv2d_add_add_nn_relu_3_kernel,"aw",@nobits
	.sectionflags	@""
	.align	4
.nv.shared.tvmgen_default_fused_nn_conv2d_add_add_nn_relu_3_kernel:
	.zero		5184


//--------------------- .nv.shared.tvmgen_default_fused_nn_conv2d_add_nn_relu_5_kernel --------------------------
	.section	.nv.shared.tvmgen_default_fused_nn_conv2d_add_nn_relu_5_kernel,"aw",@nobits
	.sectionflags	@""
	.align	4
.nv.shared.tvmgen_default_fused_nn_conv2d_add_nn_relu_5_kernel:
	.zero		2816


//--------------------- .nv.shared.tvmgen_default_fused_nn_contrib_conv2d_winograd_without_weight_transform_add_nn_relu_3_kernel_1 --------------------------
	.section	.nv.shared.tvmgen_default_fused_nn_contrib_conv2d_winograd_without_weight_transform_add_nn_relu_3_kernel_1,"aw",@nobits
	.sectionflags	@""
	.align	4
.nv.shared.tvmgen_default_fused_nn_contrib_conv2d_winograd_without_weight_transform_add_nn_relu_3_kernel_1:
	.zero		5120


//--------------------- .nv.shared.tvmgen_default_fused_nn_contrib_conv2d_winograd_without_weight_transform_add_nn_relu_2_kernel_1 --------------------------
	.section	.nv.shared.tvmgen_default_fused_nn_contrib_conv2d_winograd_without_weight_transform_add_nn_relu_2_kernel_1,"aw",@nobits
	.sectionflags	@""
	.align	4
.nv.shared.tvmgen_default_fused_nn_contrib_conv2d_winograd_without_weight_transform_add_nn_relu_2_kernel_1:
	.zero		2080


//--------------------- .nv.shared.tvmgen_default_fused_nn_conv2d_add_nn_relu_9_kernel --------------------------
	.section	.nv.shared.tvmgen_default_fused_nn_conv2d_add_nn_relu_9_kernel,"aw",@nobits
	.sectionflags	@""
	.align	4
.nv.shared.tvmgen_default_fused_nn_conv2d_add_nn_relu_9_kernel:
	.zero		3840


//--------------------- .nv.shared.tvmgen_default_fused_nn_conv2d_add_add_nn_relu_1_kernel --------------------------
	.section	.nv.shared.tvmgen_default_fused_nn_conv2d_add_add_nn_relu_1_kernel,"aw",@nobits
	.sectionflags	@""
	.align	4
.nv.shared.tvmgen_default_fused_nn_conv2d_add_add_nn_relu_1_kernel:
	.zero		7680


//--------------------- .nv.shared.tvmgen_default_fused_nn_contrib_conv2d_winograd_without_weight_transform_add_nn_relu_1_kernel_1 --------------------------
	.section	.nv.shared.tvmgen_default_fused_nn_contrib_conv2d_winograd_without_weight_transform_add_nn_relu_1_kernel_1,"aw",@nobits
	.sectionflags	@""
	.align	4
.nv.shared.tvmgen_default_fused_nn_contrib_conv2d_winograd_without_weight_transform_add_nn_relu_1_kernel_1:
	.zero		8320


//--------------------- .nv.shared.tvmgen_default_fused_nn_conv2d_add_nn_relu_7_kernel --------------------------
	.section	.nv.shared.tvmgen_default_fused_nn_conv2d_add_nn_relu_7_kernel,"aw",@nobits
	.sectionflags	@""
	.align	4
.nv.shared.tvmgen_default_fused_nn_conv2d_add_nn_relu_7_kernel:
	.zero		4044


//--------------------- .nv.shared.tvmgen_default_fused_nn_dense_add_kernel --------------------------
	.section	.nv.shared.tvmgen_default_fused_nn_dense_add_kernel,"aw",@nobits
	.sectionflags	@""
	.align	4
.nv.shared.tvmgen_default_fused_nn_dense_add_kernel:
	.zero		16


//--------------------- .nv.shared.tvmgen_default_fused_nn_conv2d_add_nn_relu_2_kernel --------------------------
	.section	.nv.shared.tvmgen_default_fused_nn_conv2d_add_nn_relu_2_kernel,"aw",@nobits
	.sectionflags	@""
	.align	4
.nv.shared.tvmgen_default_fused_nn_conv2d_add_nn_relu_2_kernel:
	.zero		5632


//--------------------- .nv.shared.tvmgen_default_fused_nn_conv2d_add_nn_relu_8_kernel --------------------------
	.section	.nv.shared.tvmgen_default_fused_nn_conv2d_add_nn_relu_8_kernel,"aw",@nobits
	.sectionflags	@""
	.align	4
.nv.shared.tvmgen_default_fused_nn_conv2d_add_nn_relu_8_kernel:
	.zero		3840


//--------------------- .nv.shared.tvmgen_default_fused_nn_conv2d_add_nn_relu_1_kernel --------------------------
	.section	.nv.shared.tvmgen_default_fused_nn_conv2d_add_nn_relu_1_kernel,"aw",@nobits
	.sectionflags	@""
	.align	4
.nv.shared.tvmgen_default_fused_nn_conv2d_add_nn_relu_1_kernel:
	.zero		7680


//--------------------- .nv.shared.tvmgen_default_fused_nn_conv2d_add_nn_relu_10_kernel --------------------------
	.section	.nv.shared.tvmgen_default_fused_nn_conv2d_add_nn_relu_10_kernel,"aw",@nobits
	.sectionflags	@""
	.align	4
.nv.shared.tvmgen_default_fused_nn_conv2d_add_nn_relu_10_kernel:
	.zero		6408


//--------------------- .nv.shared.tvmgen_default_fused_nn_conv2d_add_add_nn_relu_kernel --------------------------
	.section	.nv.shared.tvmgen_default_fused_nn_conv2d_add_add_nn_relu_kernel,"aw",@nobits
	.sectionflags	@""
	.align	4
.nv.shared.tvmgen_default_fused_nn_conv2d_add_add_nn_relu_kernel:
	.zero		11264


//--------------------- .nv.shared.tvmgen_default_fused_nn_conv2d_add_add_nn_relu_2_kernel --------------------------
	.section	.nv.shared.tvmgen_default_fused_nn_conv2d_add_add_nn_relu_2_kernel,"aw",@nobits
	.sectionflags	@""
	.align	4
.nv.shared.tvmgen_default_fused_nn_conv2d_add_add_nn_relu_2_kernel:
	.zero		2944


//--------------------- .nv.shared.tvmgen_default_fused_nn_conv2d_add_kernel --------------------------
	.section	.nv.shared.tvmgen_default_fused_nn_conv2d_add_kernel,"aw",@nobits
	.sectionflags	@""
	.align	4
.nv.shared.tvmgen_default_fused_nn_conv2d_add_kernel:
	.zero		11264


//--------------------- .nv.shared.tvmgen_default_fused_nn_conv2d_add_3_kernel --------------------------
	.section	.nv.shared.tvmgen_default_fused_nn_conv2d_add_3_kernel,"aw",@nobits
	.sectionflags	@""
	.align	4
.nv.shared.tvmgen_default_fused_nn_conv2d_add_3_kernel:
	.zero		4512


//--------------------- .nv.shared.tvmgen_default_fused_nn_conv2d_add_1_kernel --------------------------
	.section	.nv.shared.tvmgen_default_fused_nn_conv2d_add_1_kernel,"aw",@nobits
	.sectionflags	@""
	.align	4
.nv.shared.tvmgen_default_fused_nn_conv2d_add_1_kernel:
	.zero		5856


//--------------------- .nv.shared.tvmgen_default_fused_nn_conv2d_add_nn_relu_kernel --------------------------
	.section	.nv.shared.tvmgen_default_fused_nn_conv2d_add_nn_relu_kernel,"aw",@nobits
	.sectionflags	@""
	.align	4
.nv.shared.tvmgen_default_fused_nn_conv2d_add_nn_relu_kernel:
	.zero		2708


//--------------------- .nv.shared.tvmgen_default_fused_nn_conv2d_add_nn_relu_11_kernel --------------------------
	.section	.nv.shared.tvmgen_default_fused_nn_conv2d_add_nn_relu_11_kernel,"aw",@nobits
	.sectionflags	@""
	.align	4
.nv.shared.tvmgen_default_fused_nn_conv2d_add_nn_relu_11_kernel:
	.zero		2496


//--------------------- .nv.shared.tvmgen_default_fused_nn_conv2d_add_nn_relu_3_kernel --------------------------
	.section	.nv.shared.tvmgen_default_fused_nn_conv2d_add_nn_relu_3_kernel,"aw",@nobits
	.sectionflags	@""
	.align	4
.nv.shared.tvmgen_default_fused_nn_conv2d_add_nn_relu_3_kernel:
	.zero		4608


//--------------------- .nv.shared.tvmgen_default_fused_nn_conv2d_add_2_kernel --------------------------
	.section	.nv.shared.tvmgen_default_fused_nn_conv2d_add_2_kernel,"aw",@nobits
	.sectionflags	@""
	.align	4
.nv.shared.tvmgen_default_fused_nn_conv2d_add_2_kernel:
	.zero		3616


//--------------------- .nv.shared.tvmgen_default_fused_nn_conv2d_add_nn_relu_4_kernel --------------------------
	.section	.nv.shared.tvmgen_default_fused_nn_conv2d_add_nn_relu_4_kernel,"aw",@nobits
	.sectionflags	@""
	.align	4
.nv.shared.tvmgen_default_fused_nn_conv2d_add_nn_relu_4_kernel:
	.zero		6888
